# CuTe-DSL kernel — source=fa4 family=fa4_fwd_sm100
# config = {"dtype": "Float16", "causal": true, "use_2cta": true, "q_stage": 2, "head_dim": 128}


// ===== COMPILED SASS (sm_100a) =====

	.target	sm_100a

	.elftype	@"ET_EXEC"


//--------------------- .note.nv.tkinfo           --------------------------
	.section	.note.nv.tkinfo,"",@"SHT_NOTE"
	.sectionflags	@"SHF_NOTE_NV_TKINFO"
	.tkinfo
        /*0018*/ 	.word	0x00000081
        /*0030*/ 	.string	""
        /*0030*/ 	.string	"ptxas"
        /*0030*/ 	.string	"Cuda compilation tools, release 12.9, V12.9.83"
        /*0030*/ 	.string	"Build system must define TOOLS_VERSION_EXTENDED"
        /*0030*/ 	.string	"-O 3 -arch sm_100a "



//--------------------- .note.nv.cuver            --------------------------
	.section	.note.nv.cuver,"",@"SHT_NOTE"
	.sectionflags	@"SHF_NOTE_NV_CUVER"
        /*0018*/ 	.short	0x0001
        /*001a*/ 	.short	0x0064
        /*001c*/ 	.short	0x0001
        /*001e*/ 	.short	0x0000
        /*0020*/ 	.short	0x0001
        /*0022*/ 	.short	0x0000


//--------------------- .nv.info                  --------------------------
	.section	.nv.info,"",@"SHT_CUDA_INFO"
	.align	4


	//----- nvinfo : EIATTR_REGCOUNT
	.align		4
        /*0000*/ 	.byte	0x04, 0x2f
        /*0002*/ 	.short	(.L_6 - .L_5)
	.align		4
.L_5:
        /*0004*/ 	.word	index@(kernel_cutlass_kernel_flash_attncuteflash_fwd_sm100FlashAttentionForwardSm100_object_at__tensor0000o12811101213_tensor0000o12811101213_tensor0000o12810111213_tensor0000o12811101213_tensor_0)
        /*0008*/ 	.word	0x00000080


	//----- nvinfo : EIATTR_FRAME_SIZE
	.align		4
.L_6:
        /*000c*/ 	.byte	0x04, 0x11
        /*000e*/ 	.short	(.L_8 - .L_7)
	.align		4
.L_7:
        /*0010*/ 	.word	index@($__internal_2_$__cuda_sm10x_tcgen05_guardrail_trap_unallocated_columns_being_dealloced)
        /*0014*/ 	.word	0x00000000


	//----- nvinfo : EIATTR_FRAME_SIZE
	.align		4
.L_8:
        /*0018*/ 	.byte	0x04, 0x11
        /*001a*/ 	.short	(.L_10 - .L_9)
	.align		4
.L_9:
        /*001c*/ 	.word	index@($__internal_1_$__cuda_sm10x_tcgen05_guardrail_trap_phase_invalid_during_alloc)
        /*0020*/ 	.word	0x00000000


	//----- nvinfo : EIATTR_FRAME_SIZE
	.align		4
.L_10:
        /*0024*/ 	.byte	0x04, 0x11
        /*0026*/ 	.short	(.L_12 - .L_11)
	.align		4
.L_11:
        /*0028*/ 	.word	index@($__internal_0_$__cuda_sm10x_tcgen05_guardrail_trap_col_being_dealloced_not_returned_by_alloc)
        /*002c*/ 	.word	0x00000000


	//----- nvinfo : EIATTR_FRAME_SIZE
	.align		4
.L_12:
        /*0030*/ 	.byte	0x04, 0x11
        /*0032*/ 	.short	(.L_14 - .L_13)
	.align		4
.L_13:
        /*0034*/ 	.word	index@(kernel_cutlass_kernel_flash_attncuteflash_fwd_sm100FlashAttentionForwardSm100_object_at__tensor0000o12811101213_tensor0000o12811101213_tensor0000o12810111213_tensor0000o12811101213_tensor_0)
        /*0038*/ 	.word	0x00000000


	//----- nvinfo : EIATTR_MIN_STACK_SIZE
	.align		4
.L_14:
        /*003c*/ 	.byte	0x04, 0x12
        /*003e*/ 	.short	(.L_16 - .L_15)
	.align		4
.L_15:
        /*0040*/ 	.word	index@(kernel_cutlass_kernel_flash_attncuteflash_fwd_sm100FlashAttentionForwardSm100_object_at__tensor0000o12811101213_tensor0000o12811101213_tensor0000o12810111213_tensor0000o12811101213_tensor_0)
        /*0044*/ 	.word	0x00000000
.L_16:


//--------------------- .nv.info.kernel_cutlass_kernel_flash_attncuteflash_fwd_sm100FlashAttentionForwardSm100_object_at__tensor0000o12811101213_tensor0000o12811101213_tensor0000o12810111213_tensor0000o12811101213_tensor_0 --------------------------
	.section	.nv.info.kernel_cutlass_kernel_flash_attncuteflash_fwd_sm100FlashAttentionForwardSm100_object_at__tensor0000o12811101213_tensor0000o12811101213_tensor0000o12810111213_tensor0000o12811101213_tensor_0,"",@"SHT_CUDA_INFO"
	.sectionflags	@""
	.align	4


	//----- nvinfo : EIATTR_CUDA_API_VERSION
	.align		4
        /*0000*/ 	.byte	0x04, 0x37
        /*0002*/ 	.short	(.L_18 - .L_17)
.L_17:
        /*0004*/ 	.word	0x00000081


	//----- nvinfo : EIATTR_KPARAM_INFO
	.align		4
.L_18:
        /*0008*/ 	.byte	0x04, 0x17
        /*000a*/ 	.short	(.L_20 - .L_19)
.L_19:
        /*000c*/ 	.word	0x00000000
        /*0010*/ 	.short	0x0018
        /*0012*/ 	.short	0x02e4
        /*0014*/ 	.byte	0x00, 0xf0, 0x11, 0x00


	//----- nvinfo : EIATTR_KPARAM_INFO
	.align		4
.L_20:
        /*0018*/ 	.byte	0x04, 0x17
        /*001a*/ 	.short	(.L_22 - .L_21)
.L_21:
        /*001c*/ 	.word	0x00000000
        /*0020*/ 	.short	0x0017
        /*0022*/ 	.short	0x02d8
        /*0024*/ 	.byte	0x00, 0xf0, 0x31, 0x00


	//----- nvinfo : EIATTR_KPARAM_INFO
	.align		4
.L_22:
        /*0028*/ 	.byte	0x04, 0x17
        /*002a*/ 	.short	(.L_24 - .L_23)
.L_23:
        /*002c*/ 	.word	0x00000000
        /*0030*/ 	.short	0x0016
        /*0032*/ 	.short	0x02d4
        /*0034*/ 	.byte	0x00, 0xf0, 0x11, 0x00


	//----- nvinfo : EIATTR_KPARAM_INFO
	.align		4
.L_24:
        /*0038*/ 	.byte	0x04, 0x17
        /*003a*/ 	.short	(.L_26 - .L_25)
.L_25:
        /*003c*/ 	.word	0x00000000
        /*0040*/ 	.short	0x0015
        /*0042*/ 	.short	0x02c8
        /*0044*/ 	.byte	0x00, 0xf0, 0x31, 0x00


	//----- nvinfo : EIATTR_KPARAM_INFO
	.align		4
.L_26:
        /*0048*/ 	.byte	0x04, 0x17
        /*004a*/ 	.short	(.L_28 - .L_27)
.L_27:
        /*004c*/ 	.word	0x00000000
        /*0050*/ 	.short	0x0014
        /*0052*/ 	.short	0x02bc
        /*0054*/ 	.byte	0x00, 0xf0, 0x31, 0x00


	//----- nvinfo : EIATTR_KPARAM_INFO
	.align		4
.L_28:
        /*0058*/ 	.byte	0x04, 0x17
        /*005a*/ 	.short	(.L_30 - .L_29)
.L_29:
        /*005c*/ 	.word	0x00000000
        /*0060*/ 	.short	0x0013
        /*0062*/ 	.short	0x02b0
        /*0064*/ 	.byte	0x00, 0xf0, 0x31, 0x00


	//----- nvinfo : EIATTR_KPARAM_INFO
	.align		4
.L_30:
        /*0068*/ 	.byte	0x04, 0x17
        /*006a*/ 	.short	(.L_32 - .L_31)
.L_31:
        /*006c*/ 	.word	0x00000000
        /*0070*/ 	.short	0x0012
        /*0072*/ 	.short	0x02a4
        /*0074*/ 	.byte	0x00, 0xf0, 0x31, 0x00


	//----- nvinfo : EIATTR_KPARAM_INFO
	.align		4
.L_32:
        /*0078*/ 	.byte	0x04, 0x17
        /*007a*/ 	.short	(.L_34 - .L_33)
.L_33:
        /*007c*/ 	.word	0x00000000
        /*0080*/ 	.short	0x0011
        /*0082*/ 	.short	0x02a0
        /*0084*/ 	.byte	0x00, 0xf0, 0x11, 0x00


	//----- nvinfo : EIATTR_KPARAM_INFO
	.align		4
.L_34:
        /*0088*/ 	.byte	0x04, 0x17
        /*008a*/ 	.short	(.L_36 - .L_35)
.L_35:
        /*008c*/ 	.word	0x00000000
        /*0090*/ 	.short	0x0010
        /*0092*/ 	.short	0x029c
        /*0094*/ 	.byte	0x00, 0xf0, 0x11, 0x00


	//----- nvinfo : EIATTR_KPARAM_INFO
	.align		4
.L_36:
        /*0098*/ 	.byte	0x04, 0x17
        /*009a*/ 	.short	(.L_38 - .L_37)
.L_37:
        /*009c*/ 	.word	0x00000000
        /*00a0*/ 	.short	0x000f
        /*00a2*/ 	.short	0x0298
        /*00a4*/ 	.byte	0x00, 0xf0, 0x11, 0x00


	//----- nvinfo : EIATTR_KPARAM_INFO
	.align		4
.L_38:
        /*00a8*/ 	.byte	0x04, 0x17
        /*00aa*/ 	.short	(.L_40 - .L_39)
.L_39:
        /*00ac*/ 	.word	0x00000000
        /*00b0*/ 	.short	0x000e
        /*00b2*/ 	.short	0x0294
        /*00b4*/ 	.byte	0x00, 0xf0, 0x11, 0x00


	//----- nvinfo : EIATTR_KPARAM_INFO
	.align		4
.L_40:
        /*00b8*/ 	.byte	0x04, 0x17
        /*00ba*/ 	.short	(.L_42 - .L_41)
.L_41:
        /*00bc*/ 	.word	0x00000000
        /*00c0*/ 	.short	0x000d
        /*00c2*/ 	.short	0x0290
        /*00c4*/ 	.byte	0x00, 0xf0, 0x11, 0x00


	//----- nvinfo : EIATTR_KPARAM_INFO
	.align		4
.L_42:
        /*00c8*/ 	.byte	0x04, 0x17
        /*00ca*/ 	.short	(.L_44 - .L_43)
.L_43:
        /*00cc*/ 	.word	0x00000000
        /*00d0*/ 	.short	0x000c
        /*00d2*/ 	.short	0x028c
        /*00d4*/ 	.byte	0x00, 0xf0, 0x11, 0x00


	//----- nvinfo : EIATTR_KPARAM_INFO
	.align		4
.L_44:
        /*00d8*/ 	.byte	0x04, 0x17
        /*00da*/ 	.short	(.L_46 - .L_45)
.L_45:
        /*00dc*/ 	.word	0x00000000
        /*00e0*/ 	.short	0x000b
        /*00e2*/ 	.short	0x0287
        /*00e4*/ 	.byte	0x00, 0xf0, 0x0d, 0x00


	//----- nvinfo : EIATTR_KPARAM_INFO
	.align		4
.L_46:
        /*00e8*/ 	.byte	0x04, 0x17
        /*00ea*/ 	.short	(.L_48 - .L_47)
.L_47:
        /*00ec*/ 	.word	0x00000000
        /*00f0*/ 	.short	0x000a
        /*00f2*/ 	.short	0x0284
        /*00f4*/ 	.byte	0x00, 0xf0, 0x0d, 0x00


	//----- nvinfo : EIATTR_KPARAM_INFO
	.align		4
.L_48:
        /*00f8*/ 	.byte	0x04, 0x17
        /*00fa*/ 	.short	(.L_50 - .L_49)
.L_49:
        /*00fc*/ 	.word	0x00000000
        /*0100*/ 	.short	0x0009
        /*0102*/ 	.short	0x0280
        /*0104*/ 	.byte	0x00, 0xf0, 0x11, 0x00


	//----- nvinfo : EIATTR_KPARAM_INFO
	.align		4
.L_50:
        /*0108*/ 	.byte	0x04, 0x17
        /*010a*/ 	.short	(.L_52 - .L_51)
.L_51:
        /*010c*/ 	.word	0x00000000
        /*0110*/ 	.short	0x0008
        /*0112*/ 	.short	0x0200
        /*0114*/ 	.byte	0x00, 0xf0, 0x01, 0x02


	//----- nvinfo : EIATTR_KPARAM_INFO
	.align		4
.L_52:
        /*0118*/ 	.byte	0x04, 0x17
        /*011a*/ 	.short	(.L_54 - .L_53)
.L_53:
        /*011c*/ 	.word	0x00000000
        /*0120*/ 	.short	0x0007
        /*0122*/ 	.short	0x0180
        /*0124*/ 	.byte	0x00, 0xf0, 0x01, 0x02


	//----- nvinfo : EIATTR_KPARAM_INFO
	.align		4
.L_54:
        /*0128*/ 	.byte	0x04, 0x17
        /*012a*/ 	.short	(.L_56 - .L_55)
.L_55:
        /*012c*/ 	.word	0x00000000
        /*0130*/ 	.short	0x0006
        /*0132*/ 	.short	0x0100
        /*0134*/ 	.byte	0x00, 0xf0, 0x01, 0x02


	//----- nvinfo : EIATTR_KPARAM_INFO
	.align		4
.L_56:
        /*0138*/ 	.byte	0x04, 0x17
        /*013a*/ 	.short	(.L_58 - .L_57)
.L_57:
        /*013c*/ 	.word	0x00000000
        /*0140*/ 	.short	0x0005
        /*0142*/ 	.short	0x0080
        /*0144*/ 	.byte	0x00, 0xf0, 0x01, 0x02


	//----- nvinfo : EIATTR_KPARAM_INFO
	.align		4
.L_58:
        /*0148*/ 	.byte	0x04, 0x17
        /*014a*/ 	.short	(.L_60 - .L_59)
.L_59:
        /*014c*/ 	.word	0x00000000
        /*0150*/ 	.short	0x0004
        /*0152*/ 	.short	0x0030
        /*0154*/ 	.byte	0x00, 0xf0, 0xa1, 0x00


	//----- nvinfo : EIATTR_KPARAM_INFO
	.align		4
.L_60:
        /*0158*/ 	.byte	0x04, 0x17
        /*015a*/ 	.short	(.L_62 - .L_61)
.L_61:
        /*015c*/ 	.word	0x00000000
        /*0160*/ 	.short	0x0003
        /*0162*/ 	.short	0x0024
        /*0164*/ 	.byte	0x00, 0xf0, 0x31, 0x00


	//----- nvinfo : EIATTR_KPARAM_INFO
	.align		4
.L_62:
        /*0168*/ 	.byte	0x04, 0x17
        /*016a*/ 	.short	(.L_64 - .L_63)
.L_63:
        /*016c*/ 	.word	0x00000000
        /*0170*/ 	.short	0x0002
        /*0172*/ 	.short	0x0018
        /*0174*/ 	.byte	0x00, 0xf0, 0x31, 0x00


	//----- nvinfo : EIATTR_KPARAM_INFO
	.align		4
.L_64:
        /*0178*/ 	.byte	0x04, 0x17
        /*017a*/ 	.short	(.L_66 - .L_65)
.L_65:
        /*017c*/ 	.word	0x00000000
        /*0180*/ 	.short	0x0001
        /*0182*/ 	.short	0x000c
        /*0184*/ 	.byte	0x00, 0xf0, 0x31, 0x00


	//----- nvinfo : EIATTR_KPARAM_INFO
	.align		4
.L_66:
        /*0188*/ 	.byte	0x04, 0x17
        /*018a*/ 	.short	(.L_68 - .L_67)
.L_67:
        /*018c*/ 	.word	0x00000000
        /*0190*/ 	.short	0x0000
        /*0192*/ 	.short	0x0000
        /*0194*/ 	.byte	0x00, 0xf0, 0x31, 0x00


	//----- nvinfo : EIATTR_AT_ENTRY_FRAGMENTS
	.align		4
.L_68:
        /*0198*/ 	.byte	0x04, 0x4f
        /*019a*/ 	.short	(.L_70 - .L_69)


	//   ....[0]....
.L_69:
        /*019c*/ 	.word	0x00000004


	//   ....[1]....
        /*01a0*/ 	.word	0x00000005


	//----- nvinfo : EIATTR_RESERVED_SMEM_USED
	.align		4
.L_70:
        /*01a4*/ 	.byte	0x01, 0x41
	.zero		2


	//----- nvinfo : EIATTR_SPARSE_MMA_MASK
	.align		4
        /*01a8*/ 	.byte	0x03, 0x50
        /*01aa*/ 	.short	0x0000


	//----- nvinfo : EIATTR_TCGEN05_2CTA_USED
	.align		4
        /*01ac*/ 	.byte	0x01, 0x52
	.zero		2


	//----- nvinfo : EIATTR_MAXREG_COUNT
	.align		4
        /*01b0*/ 	.byte	0x03, 0x1b
        /*01b2*/ 	.short	0x0080


	//----- nvinfo : EIATTR_NUM_BARRIERS
	.align		4
        /*01b4*/ 	.byte	0x02, 0x4c
        /*01b6*/ 	.byte	0x10
	.zero		1


	//----- nvinfo : EIATTR_INT_WARP_WIDE_INSTR_OFFSETS
	.align		4
        /*01b8*/ 	.byte	0x04, 0x31
        /*01ba*/ 	.short	(.L_72 - .L_71)


	//   ....[0]....
.L_71:
        /*01bc*/ 	.word	0x00004f20


	//   ....[1]....
        /*01c0*/ 	.word	0x00004f50


	//----- nvinfo : EIATTR_COOP_GROUP_MASK_REGIDS
	.align		4
.L_72:
        /*01c4*/ 	.byte	0x04, 0x29
        /*01c6*/ 	.short	(.L_74 - .L_73)


	//   ....[0]....
.L_73:
        /*01c8*/ 	.word	0xffffffff


	//   ....[1]....
        /*01cc*/ 	.word	0xffffffff


	//   ....[2]....
        /*01d0*/ 	.word	0xffffffff


	//   ....[3]....
        /*01d4*/ 	.word	0xffffffff


	//   ....[4]....
        /*01d8*/ 	.word	0xffffffff


	//   ....[5]....
        /*01dc*/ 	.word	0xffffffff


	//   ....[6]....
        /*01e0*/ 	.word	0xffffffff


	//   ....[7]....
        /*01e4*/ 	.word	0xffffffff


	//   ....[8]....
        /*01e8*/ 	.word	0xffffffff


	//   ....[9]....
        /*01ec*/ 	.word	0xffffffff


	//----- nvinfo : EIATTR_COOP_GROUP_INSTR_OFFSETS
	.align		4
.L_74:
        /*01f0*/ 	.byte	0x04, 0x28
        /*01f2*/ 	.short	(.L_76 - .L_75)


	//   ....[0]....
.L_75:
        /*01f4*/ 	.word	0x00000900


	//   ....[1]....
        /*01f8*/ 	.word	0x00001e40


	//   ....[2]....
        /*01fc*/ 	.word	0x000024a0


	//   ....[3]....
        /*0200*/ 	.word	0x00004da0


	//   ....[4]....
        /*0204*/ 	.word	0x00005010


	//   ....[5]....
        /*0208*/ 	.word	0x000083b0


	//   ....[6]....
        /*020c*/ 	.word	0x0000a780


	//   ....[7]....
        /*0210*/ 	.word	0x0000c8d0


	//   ....[8]....
        /*0214*/ 	.word	0x0000d880


	//   ....[9]....
        /*0218*/ 	.word	0x0000de50


	//----- nvinfo : EIATTR_REG_RECONFIG
	.align		4
.L_76:
        /*021c*/ 	.byte	0x01, 0x54
	.zero		2


	//----- nvinfo : EIATTR_VRC_CTA_INIT_COUNT
	.align		4
        /*0220*/ 	.byte	0x02, 0x4a
        /*0222*/ 	.byte	0x80
	.zero		1


	//----- nvinfo : EIATTR_MBARRIER_INSTR_OFFSETS
	.align		4
        /*0224*/ 	.byte	0x04, 0x39
        /*0226*/ 	.short	(.L_78 - .L_77)


	//   ....[0]....
.L_77:
        /*0228*/ 	.word	0x00000350
        /*022c*/ 	.word	0x000000ff
        /*0230*/ 	.word	0x00000140
        /*0234*/ 	.short	0x0100
        /*0236*/ 	.byte	0x06
	.zero		1


	//   ....[1]....
        /*0238*/ 	.word	0x00000410
        /*023c*/ 	.word	0x000000ff
        /*0240*/ 	.word	0x00000000
        /*0244*/ 	.short	0x0100
        /*0246*/ 	.byte	0x04
	.zero		1


	//   ....[2]....
        /*0248*/ 	.word	0x00000420
        /*024c*/ 	.word	0x000000ff
        /*0250*/ 	.word	0x00000008
        /*0254*/ 	.short	0x0100
        /*0256*/ 	.byte	0x04
	.zero		1


	//   ....[3]....
        /*0258*/ 	.word	0x00000430
        /*025c*/ 	.word	0x000000ff
        /*0260*/ 	.word	0x00000010
        /*0264*/ 	.short	0x0100
        /*0266*/ 	.byte	0x04
	.zero		1


	//   ....[4]....
        /*0268*/ 	.word	0x00000440
        /*026c*/ 	.word	0x000000ff
        /*0270*/ 	.word	0x00000018
        /*0274*/ 	.short	0x0100
        /*0276*/ 	.byte	0x04
	.zero		1


	//   ....[5]....
        /*0278*/ 	.word	0x00000520
        /*027c*/ 	.word	0x000000ff
        /*0280*/ 	.word	0x00000020
        /*0284*/ 	.short	0x0100
        /*0286*/ 	.byte	0x04
	.zero		1


	//   ....[6]....
        /*0288*/ 	.word	0x00000530
        /*028c*/ 	.word	0x000000ff
        /*0290*/ 	.word	0x00000028
        /*0294*/ 	.short	0x0100
        /*0296*/ 	.byte	0x04
	.zero		1


	//   ....[7]....
        /*0298*/ 	.word	0x00000540
        /*029c*/ 	.word	0x000000ff
        /*02a0*/ 	.word	0x00000030
        /*02a4*/ 	.short	0x0100
        /*02a6*/ 	.byte	0x04
	.zero		1


	//   ....[8]....
        /*02a8*/ 	.word	0x00000550
        /*02ac*/ 	.word	0x000000ff
        /*02b0*/ 	.word	0x00000038
        /*02b4*/ 	.short	0x0100
        /*02b6*/ 	.byte	0x04
	.zero		1


	//   ....[9]....
        /*02b8*/ 	.word	0x00000560
        /*02bc*/ 	.word	0x000000ff
        /*02c0*/ 	.word	0x00000040
        /*02c4*/ 	.short	0x0100
        /*02c6*/ 	.byte	0x04
	.zero		1


	//   ....[10]....
        /*02c8*/ 	.word	0x00000570
        /*02cc*/ 	.word	0x000000ff
        /*02d0*/ 	.word	0x00000048
        /*02d4*/ 	.short	0x0100
        /*02d6*/ 	.byte	0x04
	.zero		1


	//   ....[11]....
        /*02d8*/ 	.word	0x00000580
        /*02dc*/ 	.word	0x000000ff
        /*02e0*/ 	.word	0x00000050
        /*02e4*/ 	.short	0x0100
        /*02e6*/ 	.byte	0x04
	.zero		1


	//   ....[12]....
        /*02e8*/ 	.word	0x00000590
        /*02ec*/ 	.word	0x000000ff
        /*02f0*/ 	.word	0x00000058
        /*02f4*/ 	.short	0x0100
        /*02f6*/ 	.byte	0x04
	.zero		1


	//   ....[13]....
        /*02f8*/ 	.word	0x000005a0
        /*02fc*/ 	.word	0x000000ff
        /*0300*/ 	.word	0x00000060
        /*0304*/ 	.short	0x0100
        /*0306*/ 	.byte	0x04
	.zero		1


	//   ....[14]....
        /*0308*/ 	.word	0x000005b0
        /*030c*/ 	.word	0x000000ff
        /*0310*/ 	.word	0x00000068
        /*0314*/ 	.short	0x0100
        /*0316*/ 	.byte	0x04
	.zero		1


	//   ....[15]....
        /*0318*/ 	.word	0x000005c0
        /*031c*/ 	.word	0x000000ff
        /*0320*/ 	.word	0x00000070
        /*0324*/ 	.short	0x0100
        /*0326*/ 	.byte	0x04
	.zero		1


	//   ....[16]....
        /*0328*/ 	.word	0x000005d0
        /*032c*/ 	.word	0x000000ff
        /*0330*/ 	.word	0x00000078
        /*0334*/ 	.short	0x0100
        /*0336*/ 	.byte	0x04
	.zero		1


	//   ....[17]....
        /*0338*/ 	.word	0x000005e0
        /*033c*/ 	.word	0x000000ff
        /*0340*/ 	.word	0x00000080
        /*0344*/ 	.short	0x0100
        /*0346*/ 	.byte	0x04
	.zero		1


	//   ....[18]....
        /*0348*/ 	.word	0x000005f0
        /*034c*/ 	.word	0x000000ff
        /*0350*/ 	.word	0x00000088
        /*0354*/ 	.short	0x0100
        /*0356*/ 	.byte	0x04
	.zero		1


	//   ....[19]....
        /*0358*/ 	.word	0x00000600
        /*035c*/ 	.word	0x000000ff
        /*0360*/ 	.word	0x00000090
        /*0364*/ 	.short	0x0100
        /*0366*/ 	.byte	0x04
	.zero		1


	//   ....[20]....
        /*0368*/ 	.word	0x00000610
        /*036c*/ 	.word	0x000000ff
        /*0370*/ 	.word	0x00000098
        /*0374*/ 	.short	0x0100
        /*0376*/ 	.byte	0x04
	.zero		1


	//   ....[21]....
        /*0378*/ 	.word	0x000007b0
        /*037c*/ 	.word	0x000000ff
        /*0380*/ 	.word	0x000000a0
        /*0384*/ 	.short	0x0100
        /*0386*/ 	.byte	0x04
	.zero		1


	//   ....[22]....
        /*0388*/ 	.word	0x000007c0
        /*038c*/ 	.word	0x000000ff
        /*0390*/ 	.word	0x000000a8
        /*0394*/ 	.short	0x0100
        /*0396*/ 	.byte	0x04
	.zero		1


	//   ....[23]....
        /*0398*/ 	.word	0x000007d0
        /*039c*/ 	.word	0x000000ff
        /*03a0*/ 	.word	0x000000b0
        /*03a4*/ 	.short	0x0100
        /*03a6*/ 	.byte	0x04
	.zero		1


	//   ....[24]....
        /*03a8*/ 	.word	0x000007e0
        /*03ac*/ 	.word	0x000000ff
        /*03b0*/ 	.word	0x000000b8
        /*03b4*/ 	.short	0x0100
        /*03b6*/ 	.byte	0x04
	.zero		1


	//   ....[25]....
        /*03b8*/ 	.word	0x000007f0
        /*03bc*/ 	.word	0x000000ff
        /*03c0*/ 	.word	0x000000c0
        /*03c4*/ 	.short	0x0100
        /*03c6*/ 	.byte	0x04
	.zero		1


	//   ....[26]....
        /*03c8*/ 	.word	0x00000800
        /*03cc*/ 	.word	0x000000ff
        /*03d0*/ 	.word	0x000000c8
        /*03d4*/ 	.short	0x0100
        /*03d6*/ 	.byte	0x04
	.zero		1


	//   ....[27]....
        /*03d8*/ 	.word	0x00000810
        /*03dc*/ 	.word	0x000000ff
        /*03e0*/ 	.word	0x000000d0
        /*03e4*/ 	.short	0x0100
        /*03e6*/ 	.byte	0x04
	.zero		1


	//   ....[28]....
        /*03e8*/ 	.word	0x00000820
        /*03ec*/ 	.word	0x000000ff
        /*03f0*/ 	.word	0x000000d8
        /*03f4*/ 	.short	0x0100
        /*03f6*/ 	.byte	0x04
	.zero		1


	//   ....[29]....
        /*03f8*/ 	.word	0x00000830
        /*03fc*/ 	.word	0x000000ff
        /*0400*/ 	.word	0x000000e0
        /*0404*/ 	.short	0x0100
        /*0406*/ 	.byte	0x04
	.zero		1


	//   ....[30]....
        /*0408*/ 	.word	0x00000840
        /*040c*/ 	.word	0x000000ff
        /*0410*/ 	.word	0x000000e8
        /*0414*/ 	.short	0x0100
        /*0416*/ 	.byte	0x04
	.zero		1


	//   ....[31]....
        /*0418*/ 	.word	0x00000850
        /*041c*/ 	.word	0x000000ff
        /*0420*/ 	.word	0x000000f0
        /*0424*/ 	.short	0x0100
        /*0426*/ 	.byte	0x04
	.zero		1


	//   ....[32]....
        /*0428*/ 	.word	0x00000860
        /*042c*/ 	.word	0x000000ff
        /*0430*/ 	.word	0x000000f8
        /*0434*/ 	.short	0x0100
        /*0436*/ 	.byte	0x04
	.zero		1


	//   ....[33]....
        /*0438*/ 	.word	0x00000870
        /*043c*/ 	.word	0x000000ff
        /*0440*/ 	.word	0x00000100
        /*0444*/ 	.short	0x0100
        /*0446*/ 	.byte	0x04
	.zero		1


	//   ....[34]....
        /*0448*/ 	.word	0x00000880
        /*044c*/ 	.word	0x000000ff
        /*0450*/ 	.word	0x00000108
        /*0454*/ 	.short	0x0100
        /*0456*/ 	.byte	0x04
	.zero		1


	//   ....[35]....
        /*0458*/ 	.word	0x00000890
        /*045c*/ 	.word	0x000000ff
        /*0460*/ 	.word	0x00000110
        /*0464*/ 	.short	0x0100
        /*0466*/ 	.byte	0x04
	.zero		1


	//   ....[36]....
        /*0468*/ 	.word	0x000008a0
        /*046c*/ 	.word	0x000000ff
        /*0470*/ 	.word	0x00000118
        /*0474*/ 	.short	0x0100
        /*0476*/ 	.byte	0x04
	.zero		1


	//   ....[37]....
        /*0478*/ 	.word	0x00000d90
        /*047c*/ 	.word	0x000000ff
        /*0480*/ 	.word	0x00000050
        /*0484*/ 	.short	0x010a
        /*0486*/ 	.byte	0x16
	.zero		1


	//   ....[38]....
        /*0488*/ 	.word	0x00001190
        /*048c*/ 	.word	0x000000ff
        /*0490*/ 	.word	0x00000010
        /*0494*/ 	.short	0x010a
        /*0496*/ 	.byte	0x16
	.zero		1


	//   ....[39]....
        /*0498*/ 	.word	0x00001350
        /*049c*/ 	.word	0x000000ff
        /*04a0*/ 	.word	0x00000018
        /*04a4*/ 	.short	0x010a
        /*04a6*/ 	.byte	0x16
	.zero		1


	//   ....[40]....
        /*04a8*/ 	.word	0x00001540
        /*04ac*/ 	.word	0x000000ff
        /*04b0*/ 	.word	0x00000058
        /*04b4*/ 	.short	0x010a
        /*04b6*/ 	.byte	0x16
	.zero		1


	//   ....[41]....
        /*04b8*/ 	.word	0x00001790
        /*04bc*/ 	.word	0x000000ff
        /*04c0*/ 	.word	0x00000050
        /*04c4*/ 	.short	0x010a
        /*04c6*/ 	.byte	0x05
	.zero		1


	//   ....[42]....
        /*04c8*/ 	.word	0x00001900
        /*04cc*/ 	.word	0x000000ff
        /*04d0*/ 	.word	0x00000050
        /*04d4*/ 	.short	0x010a
        /*04d6*/ 	.byte	0x04
	.zero		1


	//   ....[43]....
        /*04d8*/ 	.word	0x00001c40
        /*04dc*/ 	.word	0x000000ff
        /*04e0*/ 	.word	0x00000050
        /*04e4*/ 	.short	0x010a
        /*04e6*/ 	.byte	0x05
	.zero		1


	//   ....[44]....
        /*04e8*/ 	.word	0x00001cc0
        /*04ec*/ 	.word	0x000000ff
        /*04f0*/ 	.word	0x00000018
        /*04f4*/ 	.short	0x010a
        /*04f6*/ 	.byte	0x04
	.zero		1


	//   ....[45]....
        /*04f8*/ 	.word	0x00001d40
        /*04fc*/ 	.word	0x000000ff
        /*0500*/ 	.word	0x00000018
        /*0504*/ 	.short	0x010a
        /*0506*/ 	.byte	0x04
	.zero		1


	//   ....[46]....
        /*0508*/ 	.word	0x00001e10
        /*050c*/ 	.word	0x000000ff
        /*0510*/ 	.word	0x00000140
        /*0514*/ 	.short	0x0100
        /*0516*/ 	.byte	0x06
	.zero		1


	//   ....[47]....
        /*0518*/ 	.word	0x000020c0
        /*051c*/ 	.word	0x00000006
        /*0520*/ 	.word	0x00000000
        /*0524*/ 	.short	0x010a
        /*0526*/ 	.byte	0xff
	.zero		1


	//   ....[48]....
        /*0528*/ 	.word	0x000020e0
        /*052c*/ 	.word	0x00000006
        /*0530*/ 	.word	0x00000000
        /*0534*/ 	.short	0x010a
        /*0536*/ 	.byte	0xff
	.zero		1


	//   ....[49]....
        /*0538*/ 	.word	0x00002300
        /*053c*/ 	.word	0x00000005
        /*0540*/ 	.word	0x00000000
        /*0544*/ 	.short	0x010a
        /*0546*/ 	.byte	0xff
	.zero		1


	//   ....[50]....
        /*0548*/ 	.word	0x00002320
        /*054c*/ 	.word	0x00000005
        /*0550*/ 	.word	0x00000000
        /*0554*/ 	.short	0x010a
        /*0556*/ 	.byte	0xff
	.zero		1


	//   ....[51]....
        /*0558*/ 	.word	0x00002420
        /*055c*/ 	.word	0x00000006
        /*0560*/ 	.word	0x00000000
        /*0564*/ 	.short	0x0101
        /*0566*/ 	.byte	0xff
	.zero		1


	//   ....[52]....
        /*0568*/ 	.word	0x000029c0
        /*056c*/ 	.word	0x000000ff
        /*0570*/ 	.word	0x00000000
        /*0574*/ 	.short	0x010a
        /*0576*/ 	.byte	0x17
	.zero		1


	//   ....[53]....
        /*0578*/ 	.word	0x000029e0
        /*057c*/ 	.word	0x000000ff
        /*0580*/ 	.word	0x00000020
        /*0584*/ 	.short	0x010a
        /*0586*/ 	.byte	0x17
	.zero		1


	//   ....[54]....
        /*0588*/ 	.word	0x00002e70
        /*058c*/ 	.word	0x000000ff
        /*0590*/ 	.word	0x00000008
        /*0594*/ 	.short	0x010a
        /*0596*/ 	.byte	0x17
	.zero		1


	//   ....[55]....
        /*0598*/ 	.word	0x00003460
        /*059c*/ 	.word	0x000000ff
        /*05a0*/ 	.word	0x00000000
        /*05a4*/ 	.short	0x010a
        /*05a6*/ 	.byte	0x3c
	.zero		1


	//   ....[56]....
        /*05a8*/ 	.word	0x000034c0
        /*05ac*/ 	.word	0x000000ff
        /*05b0*/ 	.word	0x00000090
        /*05b4*/ 	.short	0x010a
        /*05b6*/ 	.byte	0x17
	.zero		1


	//   ....[57]....
        /*05b8*/ 	.word	0x00003770
        /*05bc*/ 	.word	0x000000ff
        /*05c0*/ 	.word	0x000000a0
        /*05c4*/ 	.short	0x010a
        /*05c6*/ 	.byte	0x17
	.zero		1


	//   ....[58]....
        /*05c8*/ 	.word	0x00003930
        /*05cc*/ 	.word	0x000000ff
        /*05d0*/ 	.word	0x00000000
        /*05d4*/ 	.short	0x010a
        /*05d6*/ 	.byte	0x2b
	.zero		1


	//   ....[59]....
        /*05d8*/ 	.word	0x00003d60
        /*05dc*/ 	.word	0x000000ff
        /*05e0*/ 	.word	0x00000098
        /*05e4*/ 	.short	0x010a
        /*05e6*/ 	.byte	0x17
	.zero		1


	//   ....[60]....
        /*05e8*/ 	.word	0x00003f50
        /*05ec*/ 	.word	0x000000ff
        /*05f0*/ 	.word	0x000000a8
        /*05f4*/ 	.short	0x010a
        /*05f6*/ 	.byte	0x17
	.zero		1


	//   ....[61]....
        /*05f8*/ 	.word	0x00004330
        /*05fc*/ 	.word	0x000000ff
        /*0600*/ 	.word	0x00000020
        /*0604*/ 	.short	0x010a
        /*0606*/ 	.byte	0x11
	.zero		1


	//   ....[62]....
        /*0608*/ 	.word	0x00004350
        /*060c*/ 	.word	0x000000ff
        /*0610*/ 	.word	0x00000090
        /*0614*/ 	.short	0x010a
        /*0616*/ 	.byte	0x17
	.zero		1


	//   ....[63]....
        /*0618*/ 	.word	0x00004720
        /*061c*/ 	.word	0x000000ff
        /*0620*/ 	.word	0x000000a0
        /*0624*/ 	.short	0x010a
        /*0626*/ 	.byte	0x17
	.zero		1


	//   ....[64]....
        /*0628*/ 	.word	0x000048a0
        /*062c*/ 	.word	0x000000ff
        /*0630*/ 	.word	0x00000098
        /*0634*/ 	.short	0x010a
        /*0636*/ 	.byte	0x17
	.zero		1


	//   ....[65]....
        /*0638*/ 	.word	0x00004b30
        /*063c*/ 	.word	0x000000ff
        /*0640*/ 	.word	0x000000a8
        /*0644*/ 	.short	0x010a
        /*0646*/ 	.byte	0x17
	.zero		1


	//   ....[66]....
        /*0648*/ 	.word	0x00004d70
        /*064c*/ 	.word	0x000000ff
        /*0650*/ 	.word	0x00000000
        /*0654*/ 	.short	0x0101
        /*0656*/ 	.byte	0x04
	.zero		1


	//   ....[67]....
        /*0658*/ 	.word	0x00004d80
        /*065c*/ 	.word	0x000000ff
        /*0660*/ 	.word	0x00000140
        /*0664*/ 	.short	0x010a
        /*0666*/ 	.byte	0x17
	.zero		1


	//   ....[68]....
        /*0668*/ 	.word	0x00005080
        /*066c*/ 	.word	0x000000ff
        /*0670*/ 	.word	0x00000140
        /*0674*/ 	.short	0x0100
        /*0676*/ 	.byte	0x17
	.zero		1


	//   ....[69]....
        /*0678*/ 	.word	0x000054e0
        /*067c*/ 	.word	0x000000ff
        /*0680*/ 	.word	0x00000100
        /*0684*/ 	.short	0x010a
        /*0686*/ 	.byte	0x05
	.zero		1


	//   ....[70]....
        /*0688*/ 	.word	0x00005610
        /*068c*/ 	.word	0x000000ff
        /*0690*/ 	.word	0x00000108
        /*0694*/ 	.short	0x010a
        /*0696*/ 	.byte	0x05
	.zero		1


	//   ....[71]....
        /*0698*/ 	.word	0x000056d0
        /*069c*/ 	.word	0x000000ff
        /*06a0*/ 	.word	0x00000110
        /*06a4*/ 	.short	0x0101
        /*06a6*/ 	.byte	0x05
	.zero		1


	//   ....[72]....
        /*06a8*/ 	.word	0x000056f0
        /*06ac*/ 	.word	0x000000ff
        /*06b0*/ 	.word	0x00000118
        /*06b4*/ 	.short	0x0101
        /*06b6*/ 	.byte	0x05
	.zero		1


	//   ....[73]....
        /*06b8*/ 	.word	0x000058e0
        /*06bc*/ 	.word	0x000000ff
        /*06c0*/ 	.word	0x000000f0
        /*06c4*/ 	.short	0x010a
        /*06c6*/ 	.byte	0x15
	.zero		1


	//   ....[74]....
        /*06c8*/ 	.word	0x000059e0
        /*06cc*/ 	.word	0x000000ff
        /*06d0*/ 	.word	0x00000000
        /*06d4*/ 	.short	0x010a
        /*06d6*/ 	.byte	0x0e
	.zero		1


	//   ....[75]....
        /*06d8*/ 	.word	0x00007f90
        /*06dc*/ 	.word	0x000000ff
        /*06e0*/ 	.word	0x00000000
        /*06e4*/ 	.short	0x0101
        /*06e6*/ 	.byte	0x0f
	.zero		1


	//   ....[76]....
        /*06e8*/ 	.word	0x000083d0
        /*06ec*/ 	.word	0x000000ff
        /*06f0*/ 	.word	0x00000000
        /*06f4*/ 	.short	0x0101
        /*06f6*/ 	.byte	0x04
	.zero		1


	//   ....[77]....
        /*06f8*/ 	.word	0x00008400
        /*06fc*/ 	.word	0x000000ff
        /*0700*/ 	.word	0x00000000
        /*0704*/ 	.short	0x010a
        /*0706*/ 	.byte	0x0d
	.zero		1


	//   ....[78]....
        /*0708*/ 	.word	0x000085d0
        /*070c*/ 	.word	0x000000ff
        /*0710*/ 	.word	0x00000000
        /*0714*/ 	.short	0x010a
        /*0716*/ 	.byte	0x0e
	.zero		1


	//   ....[79]....
        /*0718*/ 	.word	0x0000a470
        /*071c*/ 	.word	0x000000ff
        /*0720*/ 	.word	0x00000000
        /*0724*/ 	.short	0x0101
        /*0726*/ 	.byte	0x0f
	.zero		1


	//   ....[80]....
        /*0728*/ 	.word	0x0000a7a0
        /*072c*/ 	.word	0x000000ff
        /*0730*/ 	.word	0x00000000
        /*0734*/ 	.short	0x0101
        /*0736*/ 	.byte	0x0c
	.zero		1


	//   ....[81]....
        /*0738*/ 	.word	0x0000a7b0
        /*073c*/ 	.word	0x000000ff
        /*0740*/ 	.word	0x00000000
        /*0744*/ 	.short	0x010a
        /*0746*/ 	.byte	0x0d
	.zero		1


	//   ....[82]....
        /*0748*/ 	.word	0x0000ae50
        /*074c*/ 	.word	0x000000ff
        /*0750*/ 	.word	0x00000080
        /*0754*/ 	.short	0x010a
        /*0756*/ 	.byte	0x07
	.zero		1


	//   ....[83]....
        /*0758*/ 	.word	0x0000c640
        /*075c*/ 	.word	0x000000ff
        /*0760*/ 	.word	0x00000000
        /*0764*/ 	.short	0x0101
        /*0766*/ 	.byte	0x0f
	.zero		1


	//   ....[84]....
        /*0768*/ 	.word	0x0000c8f0
        /*076c*/ 	.word	0x000000ff
        /*0770*/ 	.word	0x00000000
        /*0774*/ 	.short	0x0101
        /*0776*/ 	.byte	0x0e
	.zero		1


	//   ....[85]....
        /*0778*/ 	.word	0x0000c900
        /*077c*/ 	.word	0x000000ff
        /*0780*/ 	.word	0x000000f0
        /*0784*/ 	.short	0x010a
        /*0786*/ 	.byte	0x07
	.zero		1


	//   ....[86]....
        /*0788*/ 	.word	0x0000cef0
        /*078c*/ 	.word	0x000000ff
        /*0790*/ 	.word	0x000000f0
        /*0794*/ 	.short	0x010a
        /*0796*/ 	.byte	0x04
	.zero		1


	//   ....[87]....
        /*0798*/ 	.word	0x0000cfe0
        /*079c*/ 	.word	0x000000ff
        /*07a0*/ 	.word	0x00000140
        /*07a4*/ 	.short	0x0100
        /*07a6*/ 	.byte	0x06
	.zero		1


	//   ....[88]....
        /*07a8*/ 	.word	0x0000d0e0
        /*07ac*/ 	.word	0x000000ff
        /*07b0*/ 	.word	0x00000140
        /*07b4*/ 	.short	0x0100
        /*07b6*/ 	.byte	0x06
	.zero		1


	//   ....[89]....
        /*07b8*/ 	.word	0x0000d4f0
        /*07bc*/ 	.word	0x000000ff
        /*07c0*/ 	.word	0x00000000
        /*07c4*/ 	.short	0x0101
        /*07c6*/ 	.byte	0x09
	.zero		1


	//   ....[90]....
        /*07c8*/ 	.word	0x0000d520
        /*07cc*/ 	.word	0x000000ff
        /*07d0*/ 	.word	0x00000000
        /*07d4*/ 	.short	0x0101
        /*07d6*/ 	.byte	0x0c
	.zero		1


	//   ....[91]....
        /*07d8*/ 	.word	0x0000d750
        /*07dc*/ 	.word	0x000000ff
        /*07e0*/ 	.word	0x000000f0
        /*07e4*/ 	.short	0x0101
        /*07e6*/ 	.byte	0x07
	.zero		1


	//   ....[92]....
        /*07e8*/ 	.word	0x0000dde0
        /*07ec*/ 	.word	0x000000ff
        /*07f0*/ 	.word	0x00000000
        /*07f4*/ 	.short	0x0101
        /*07f6*/ 	.byte	0x09
	.zero		1


	//   ....[93]....
        /*07f8*/ 	.word	0x0000de10
        /*07fc*/ 	.word	0x000000ff
        /*0800*/ 	.word	0x000000f8
        /*0804*/ 	.short	0x0101
        /*0806*/ 	.byte	0x07
	.zero		1


	//   ....[94]....
        /*0808*/ 	.word	0x0000e3b0
        /*080c*/ 	.word	0x000000ff
        /*0810*/ 	.word	0x00000000
        /*0814*/ 	.short	0x0101
        /*0816*/ 	.byte	0x0c
	.zero		1


	//   ....[95]....
        /*0818*/ 	.word	0x0000e3c0
        /*081c*/ 	.word	0x000000ff
        /*0820*/ 	.word	0x000000f0
        /*0824*/ 	.short	0x0101
        /*0826*/ 	.byte	0x07
	.zero		1


	//   ....[96]....
        /*0828*/ 	.word	0x0000e3e0
        /*082c*/ 	.word	0x000000ff
        /*0830*/ 	.word	0x000000f8
        /*0834*/ 	.short	0x0101
        /*0836*/ 	.byte	0x07
	.zero		1


	//   ....[97]....
        /*0838*/ 	.word	0x0000e460
        /*083c*/ 	.word	0x000000ff
        /*0840*/ 	.word	0x000000f0
        /*0844*/ 	.short	0x0101
        /*0846*/ 	.byte	0x07
	.zero		1


	//   ....[98]....
        /*0848*/ 	.word	0x0000e470
        /*084c*/ 	.word	0x000000ff
        /*0850*/ 	.word	0x000000c0
        /*0854*/ 	.short	0x010a
        /*0856*/ 	.byte	0x07
	.zero		1


	//   ....[99]....
        /*0858*/ 	.word	0x0000e4d0
        /*085c*/ 	.word	0x000000ff
        /*0860*/ 	.word	0x00000110
        /*0864*/ 	.short	0x010a
        /*0866*/ 	.byte	0x07
	.zero		1


	//   ....[100]....
        /*0868*/ 	.word	0x0000ef70
        /*086c*/ 	.word	0x000000ff
        /*0870*/ 	.word	0x00000000
        /*0874*/ 	.short	0x0101
        /*0876*/ 	.byte	0x09
	.zero		1


	//   ....[101]....
        /*0878*/ 	.word	0x0000ef80
        /*087c*/ 	.word	0x000000ff
        /*0880*/ 	.word	0x00000100
        /*0884*/ 	.short	0x0101
        /*0886*/ 	.byte	0x07
	.zero		1


	//   ....[102]....
        /*0888*/ 	.word	0x0000efc0
        /*088c*/ 	.word	0x000000ff
        /*0890*/ 	.word	0x000000f8
        /*0894*/ 	.short	0x0101
        /*0896*/ 	.byte	0x07
	.zero		1


	//   ....[103]....
        /*0898*/ 	.word	0x0000efd0
        /*089c*/ 	.word	0x000000ff
        /*08a0*/ 	.word	0x000000c8
        /*08a4*/ 	.short	0x010a
        /*08a6*/ 	.byte	0x07
	.zero		1


	//   ....[104]....
        /*08a8*/ 	.word	0x0000eff0
        /*08ac*/ 	.word	0x000000ff
        /*08b0*/ 	.word	0x00000118
        /*08b4*/ 	.short	0x010a
        /*08b6*/ 	.byte	0x07
	.zero		1


	//   ....[105]....
        /*08b8*/ 	.word	0x0000fdc0
        /*08bc*/ 	.word	0x000000ff
        /*08c0*/ 	.word	0x00000000
        /*08c4*/ 	.short	0x0101
        /*08c6*/ 	.byte	0x0c
	.zero		1


	//   ....[106]....
        /*08c8*/ 	.word	0x0000fe00
        /*08cc*/ 	.word	0x000000ff
        /*08d0*/ 	.word	0x00000108
        /*08d4*/ 	.short	0x0101
        /*08d6*/ 	.byte	0x07
	.zero		1


	//   ....[107]....
        /*08d8*/ 	.word	0x0000fe50
        /*08dc*/ 	.word	0x000000ff
        /*08e0*/ 	.word	0x00000118
        /*08e4*/ 	.short	0x010a
        /*08e6*/ 	.byte	0x07
	.zero		1


	//   ....[108]....
        /*08e8*/ 	.word	0x0000ff30
        /*08ec*/ 	.word	0x000000ff
        /*08f0*/ 	.word	0x00000140
        /*08f4*/ 	.short	0x0100
        /*08f6*/ 	.byte	0x06
	.zero		1


	//   ....[109]....
        /*08f8*/ 	.word	0x00010010
        /*08fc*/ 	.word	0x000000ff
        /*0900*/ 	.word	0x00000140
        /*0904*/ 	.short	0x0100
        /*0906*/ 	.byte	0x06
	.zero		1


	//   ....[110]....
        /*0908*/ 	.word	0x00010080
        /*090c*/ 	.word	0x00000004
        /*0910*/ 	.word	0x00000050
        /*0914*/ 	.short	0x010a
        /*0916*/ 	.byte	0xff
	.zero		1


	//   ....[111]....
        /*0918*/ 	.word	0x00010100
        /*091c*/ 	.word	0x00000004
        /*0920*/ 	.word	0x00000010
        /*0924*/ 	.short	0x010a
        /*0926*/ 	.byte	0xff
	.zero		1


	//   ....[112]....
        /*0928*/ 	.word	0x00010180
        /*092c*/ 	.word	0x00000004
        /*0930*/ 	.word	0x00000018
        /*0934*/ 	.short	0x010a
        /*0936*/ 	.byte	0xff
	.zero		1


	//   ....[113]....
        /*0938*/ 	.word	0x00010200
        /*093c*/ 	.word	0x00000004
        /*0940*/ 	.word	0x00000058
        /*0944*/ 	.short	0x010a
        /*0946*/ 	.byte	0xff
	.zero		1


	//   ....[114]....
        /*0948*/ 	.word	0x00010270
        /*094c*/ 	.word	0x00000004
        /*0950*/ 	.word	0x00000050
        /*0954*/ 	.short	0x010a
        /*0956*/ 	.byte	0xff
	.zero		1


	//   ....[115]....
        /*0958*/ 	.word	0x000102f0
        /*095c*/ 	.word	0x00000004
        /*0960*/ 	.word	0x00000050
        /*0964*/ 	.short	0x010a
        /*0966*/ 	.byte	0xff
	.zero		1


	//   ....[116]....
        /*0968*/ 	.word	0x00010360
        /*096c*/ 	.word	0x00000004
        /*0970*/ 	.word	0x00000050
        /*0974*/ 	.short	0x010a
        /*0976*/ 	.byte	0xff
	.zero		1


	//   ....[117]....
        /*0978*/ 	.word	0x000103d0
        /*097c*/ 	.word	0x00000004
        /*0980*/ 	.word	0x00000018
        /*0984*/ 	.short	0x010a
        /*0986*/ 	.byte	0xff
	.zero		1


	//   ....[118]....
        /*0988*/ 	.word	0x00010440
        /*098c*/ 	.word	0x00000004
        /*0990*/ 	.word	0x00000018
        /*0994*/ 	.short	0x010a
        /*0996*/ 	.byte	0xff
	.zero		1


	//   ....[119]....
        /*0998*/ 	.word	0x000104a0
        /*099c*/ 	.word	0x00000006
        /*09a0*/ 	.word	0x00000000
        /*09a4*/ 	.short	0x010a
        /*09a6*/ 	.byte	0xff
	.zero		1


	//   ....[120]....
        /*09a8*/ 	.word	0x00010500
        /*09ac*/ 	.word	0x00000005
        /*09b0*/ 	.word	0x00000000
        /*09b4*/ 	.short	0x010a
        /*09b6*/ 	.byte	0xff
	.zero		1


	//   ....[121]....
        /*09b8*/ 	.word	0x00010560
        /*09bc*/ 	.word	0x00000004
        /*09c0*/ 	.word	0x00000000
        /*09c4*/ 	.short	0x010a
        /*09c6*/ 	.byte	0xff
	.zero		1


	//   ....[122]....
        /*09c8*/ 	.word	0x000105c0
        /*09cc*/ 	.word	0x00000004
        /*09d0*/ 	.word	0x00000020
        /*09d4*/ 	.short	0x010a
        /*09d6*/ 	.byte	0xff
	.zero		1


	//   ....[123]....
        /*09d8*/ 	.word	0x00010620
        /*09dc*/ 	.word	0x00000004
        /*09e0*/ 	.word	0x00000008
        /*09e4*/ 	.short	0x010a
        /*09e6*/ 	.byte	0xff
	.zero		1


	//   ....[124]....
        /*09e8*/ 	.word	0x000106a0
        /*09ec*/ 	.word	0x00000010
        /*09f0*/ 	.word	0x00000000
        /*09f4*/ 	.short	0x010a
        /*09f6*/ 	.byte	0xff
	.zero		1


	//   ....[125]....
        /*09f8*/ 	.word	0x00010720
        /*09fc*/ 	.word	0x00000010
        /*0a00*/ 	.word	0x00000090
        /*0a04*/ 	.short	0x010a
        /*0a06*/ 	.byte	0xff
	.zero		1


	//   ....[126]....
        /*0a08*/ 	.word	0x000107a0
        /*0a0c*/ 	.word	0x00000010
        /*0a10*/ 	.word	0x000000a0
        /*0a14*/ 	.short	0x010a
        /*0a16*/ 	.byte	0xff
	.zero		1


	//   ....[127]....
        /*0a18*/ 	.word	0x00010820
        /*0a1c*/ 	.word	0x00000010
        /*0a20*/ 	.word	0x00000000
        /*0a24*/ 	.short	0x010a
        /*0a26*/ 	.byte	0xff
	.zero		1


	//   ....[128]....
        /*0a28*/ 	.word	0x000108a0
        /*0a2c*/ 	.word	0x00000010
        /*0a30*/ 	.word	0x00000098
        /*0a34*/ 	.short	0x010a
        /*0a36*/ 	.byte	0xff
	.zero		1


	//   ....[129]....
        /*0a38*/ 	.word	0x00010920
        /*0a3c*/ 	.word	0x00000010
        /*0a40*/ 	.word	0x000000a8
        /*0a44*/ 	.short	0x010a
        /*0a46*/ 	.byte	0xff
	.zero		1


	//   ....[130]....
        /*0a48*/ 	.word	0x000109c0
        /*0a4c*/ 	.word	0x00000004
        /*0a50*/ 	.word	0x00000020
        /*0a54*/ 	.short	0x010a
        /*0a56*/ 	.byte	0xff
	.zero		1


	//   ....[131]....
        /*0a58*/ 	.word	0x00010a40
        /*0a5c*/ 	.word	0x00000004
        /*0a60*/ 	.word	0x00000090
        /*0a64*/ 	.short	0x010a
        /*0a66*/ 	.byte	0xff
	.zero		1


	//   ....[132]....
        /*0a68*/ 	.word	0x00010ac0
        /*0a6c*/ 	.word	0x00000004
        /*0a70*/ 	.word	0x000000a0
        /*0a74*/ 	.short	0x010a
        /*0a76*/ 	.byte	0xff
	.zero		1


	//   ....[133]....
        /*0a78*/ 	.word	0x00010b40
        /*0a7c*/ 	.word	0x00000004
        /*0a80*/ 	.word	0x00000098
        /*0a84*/ 	.short	0x010a
        /*0a86*/ 	.byte	0xff
	.zero		1


	//   ....[134]....
        /*0a88*/ 	.word	0x00010bd0
        /*0a8c*/ 	.word	0x00000003
        /*0a90*/ 	.word	0x000000a8
        /*0a94*/ 	.short	0x010a
        /*0a96*/ 	.byte	0xff
	.zero		1


	//   ....[135]....
        /*0a98*/ 	.word	0x00010c30
        /*0a9c*/ 	.word	0x00000003
        /*0aa0*/ 	.word	0x00000140
        /*0aa4*/ 	.short	0x010a
        /*0aa6*/ 	.byte	0xff
	.zero		1


	//   ....[136]....
        /*0aa8*/ 	.word	0x00010c90
        /*0aac*/ 	.word	0x00000003
        /*0ab0*/ 	.word	0x00000100
        /*0ab4*/ 	.short	0x010a
        /*0ab6*/ 	.byte	0xff
	.zero		1


	//   ....[137]....
        /*0ab8*/ 	.word	0x00010cf0
        /*0abc*/ 	.word	0x00000003
        /*0ac0*/ 	.word	0x00000108
        /*0ac4*/ 	.short	0x010a
        /*0ac6*/ 	.byte	0xff
	.zero		1


	//   ....[138]....
        /*0ac8*/ 	.word	0x00010d70
        /*0acc*/ 	.word	0x00000003
        /*0ad0*/ 	.word	0x00000000
        /*0ad4*/ 	.short	0x010a
        /*0ad6*/ 	.byte	0xff
	.zero		1


	//   ....[139]....
        /*0ad8*/ 	.word	0x00010dd0
        /*0adc*/ 	.word	0x00000003
        /*0ae0*/ 	.word	0x00000000
        /*0ae4*/ 	.short	0x010a
        /*0ae6*/ 	.byte	0xff
	.zero		1


	//   ....[140]....
        /*0ae8*/ 	.word	0x00010e30
        /*0aec*/ 	.word	0x00000004
        /*0af0*/ 	.word	0x00000000
        /*0af4*/ 	.short	0x010a
        /*0af6*/ 	.byte	0xff
	.zero		1


	//   ....[141]....
        /*0af8*/ 	.word	0x00010eb0
        /*0afc*/ 	.word	0x00000004
        /*0b00*/ 	.word	0x00000000
        /*0b04*/ 	.short	0x010a
        /*0b06*/ 	.byte	0xff
	.zero		1


	//   ....[142]....
        /*0b08*/ 	.word	0x00010f30
        /*0b0c*/ 	.word	0x00000004
        /*0b10*/ 	.word	0x00000000
        /*0b14*/ 	.short	0x010a
        /*0b16*/ 	.byte	0xff
	.zero		1


	//   ....[143]....
        /*0b18*/ 	.word	0x00010fc0
        /*0b1c*/ 	.word	0x00000004
        /*0b20*/ 	.word	0x00000000
        /*0b24*/ 	.short	0x010a
        /*0b26*/ 	.byte	0xff
	.zero		1


	//   ....[144]....
        /*0b28*/ 	.word	0x00011050
        /*0b2c*/ 	.word	0x00000004
        /*0b30*/ 	.word	0x00000000
        /*0b34*/ 	.short	0x010a
        /*0b36*/ 	.byte	0xff
	.zero		1


	//   ....[145]....
        /*0b38*/ 	.word	0x000110e0
        /*0b3c*/ 	.word	0x00000002
        /*0b40*/ 	.word	0x00000000
        /*0b44*/ 	.short	0x010a
        /*0b46*/ 	.byte	0xff
	.zero		1


	//   ....[146]....
        /*0b48*/ 	.word	0x00011140
        /*0b4c*/ 	.word	0x00000004
        /*0b50*/ 	.word	0x000000c0
        /*0b54*/ 	.short	0x010a
        /*0b56*/ 	.byte	0xff
	.zero		1


	//   ....[147]....
        /*0b58*/ 	.word	0x000111c0
        /*0b5c*/ 	.word	0x00000004
        /*0b60*/ 	.word	0x00000110
        /*0b64*/ 	.short	0x010a
        /*0b66*/ 	.byte	0xff
	.zero		1


	//   ....[148]....
        /*0b68*/ 	.word	0x00011220
        /*0b6c*/ 	.word	0x00000004
        /*0b70*/ 	.word	0x000000c8
        /*0b74*/ 	.short	0x010a
        /*0b76*/ 	.byte	0xff
	.zero		1


	//   ....[149]....
        /*0b78*/ 	.word	0x000112a0
        /*0b7c*/ 	.word	0x00000004
        /*0b80*/ 	.word	0x00000118
        /*0b84*/ 	.short	0x010a
        /*0b86*/ 	.byte	0xff
	.zero		1


	//   ....[150]....
        /*0b88*/ 	.word	0x00011310
        /*0b8c*/ 	.word	0x00000000
        /*0b90*/ 	.word	0x00000118
        /*0b94*/ 	.short	0x010a
        /*0b96*/ 	.byte	0xff
	.zero		1


	//----- nvinfo : EIATTR_NUM_MBARRIERS
	.align		4
.L_78:
        /*0b98*/ 	.byte	0x03, 0x38
        /*0b9a*/ 	.short	0x002b


	//----- nvinfo : EIATTR_EXIT_INSTR_OFFSETS
	.align		4
        /*0b9c*/ 	.byte	0x04, 0x1c
        /*0b9e*/ 	.short	(.L_80 - .L_79)


	//   ....[0]....
.L_79:
        /*0ba0*/ 	.word	0x00010040


	//----- nvinfo : EIATTR_REQNTID
	.align		4
.L_80:
        /*0ba4*/ 	.byte	0x04, 0x10
        /*0ba6*/ 	.short	(.L_82 - .L_81)
.L_81:
        /*0ba8*/ 	.word	0x00000200
        /*0bac*/ 	.word	0x00000001
        /*0bb0*/ 	.word	0x00000001


	//----- nvinfo : EIATTR_CRS_STACK_SIZE
	.align		4
.L_82:
        /*0bb4*/ 	.byte	0x04, 0x1e
        /*0bb6*/ 	.short	(.L_84 - .L_83)
.L_83:
        /*0bb8*/ 	.word	0x00000000


	//----- nvinfo : EIATTR_CBANK_PARAM_SIZE
	.align		4
.L_84:
        /*0bbc*/ 	.byte	0x03, 0x19
        /*0bbe*/ 	.short	0x02e8


	//----- nvinfo : EIATTR_PARAM_CBANK
	.align		4
        /*0bc0*/ 	.byte	0x04, 0x0a
        /*0bc2*/ 	.short	(.L_86 - .L_85)
	.align		4
.L_85:
        /*0bc4*/ 	.word	index@(.nv.constant0.kernel_cutlass_kernel_flash_attncuteflash_fwd_sm100FlashAttentionForwardSm100_object_at__tensor0000o12811101213_tensor0000o12811101213_tensor0000o12810111213_tensor0000o12811101213_tensor_0)
        /*0bc8*/ 	.short	0x0380
        /*0bca*/ 	.short	0x02e8


	//----- nvinfo : EIATTR_SW_WAR
	.align		4
.L_86:
        /*0bcc*/ 	.byte	0x04, 0x36
        /*0bce*/ 	.short	(.L_88 - .L_87)
.L_87:
        /*0bd0*/ 	.word	0x00000008
.L_88:


//--------------------- .nv.compat                --------------------------
	.section	.nv.compat,"",@"SHT_CUDA_COMPAT_INFO"
	.align	4
        /*0000*/ 	.byte	0x02, 0x02, 0x02, 0x00, 0x02, 0x05, 0x05, 0x00, 0x02, 0x03, 0x01, 0x00, 0x02, 0x06, 0x01, 0x00


//--------------------- .nv.callgraph             --------------------------
	.section	.nv.callgraph,"",@"SHT_CUDA_CALLGRAPH"
	.align	4
	.sectionentsize	8
	.align		4
        /*0000*/ 	.word	0x00000000
	.align		4
        /*0004*/ 	.word	0xffffffff
	.align		4
        /*0008*/ 	.word	0x00000000
	.align		4
        /*000c*/ 	.word	0xfffffffe
	.align		4
        /*0010*/ 	.word	0x00000000
	.align		4
        /*0014*/ 	.word	0xfffffffd
	.align		4
        /*0018*/ 	.word	0x00000000
	.align		4
        /*001c*/ 	.word	0xfffffffc


//--------------------- .text.kernel_cutlass_kernel_flash_attncuteflash_fwd_sm100FlashAttentionForwardSm100_object_at__tensor0000o12811101213_tensor0000o12811101213_tensor0000o12810111213_tensor0000o12811101213_tensor_0 --------------------------
	.section	.text.kernel_cutlass_kernel_flash_attncuteflash_fwd_sm100FlashAttentionForwardSm100_object_at__tensor0000o12811101213_tensor0000o12811101213_tensor0000o12810111213_tensor0000o12811101213_tensor_0,"ax",@progbits
	.align	128
        .global         kernel_cutlass_kernel_flash_attncuteflash_fwd_sm100FlashAttentionForwardSm100_object_at__tensor0000o12811101213_tensor0000o12811101213_tensor0000o12810111213_tensor0000o12811101213_tensor_0
        .type           kernel_cutlass_kernel_flash_attncuteflash_fwd_sm100FlashAttentionForwardSm100_object_at__tensor0000o12811101213_tensor0000o12811101213_tensor0000o12810111213_tensor0000o12811101213_tensor_0,@function
        .size           kernel_cutlass_kernel_flash_attncuteflash_fwd_sm100FlashAttentionForwardSm100_object_at__tensor0000o12811101213_tensor0000o12811101213_tensor0000o12810111213_tensor0000o12811101213_tensor_0,(.L_x_181 - kernel_cutlass_kernel_flash_attncuteflash_fwd_sm100FlashAttentionForwardSm100_object_at__tensor0000o12811101213_tensor0000o12811101213_tensor0000o12810111213_tensor0000o12811101213_tensor_0)
        .other          kernel_cutlass_kernel_flash_attncuteflash_fwd_sm100FlashAttentionForwardSm100_object_at__tensor0000o12811101213_tensor0000o12811101213_tensor0000o12810111213_tensor0000o12811101213_tensor_0,@"STO_CUDA_ENTRY STV_DEFAULT"
kernel_cutlass_kernel_flash_attncuteflash_fwd_sm100FlashAttentionForwardSm100_object_at__tensor0000o12811101213_tensor0000o12811101213_tensor0000o12810111213_tensor0000o12811101213_tensor_0:
.text.kernel_cutlass_kernel_flash_attncuteflash_fwd_sm100FlashAttentionForwardSm100_object_at__tensor0000o12811101213_tensor0000o12811101213_tensor0000o12810111213_tensor0000o12811101213_tensor_0:
[----:B------:R-:W1:Y:S01]  /*0000*/  LDC R1, c[0x0][0x37c] ;  /* 0x0000df00ff017b82 */ /* 0x000e620000000800 */
[----:B------:R-:W2:Y:S07]  /*0010*/  S2R R2, SR_TID.X ;  /* 0x0000000000027919 */ /* 0x000eae0000002100 */
[----:B------:R-:W3:Y:S01]  /*0020*/  S2UR UR22, SR_CgaCtaId ;  /* 0x00000000001679c3 */ /* 0x000ee20000008800 */
[----:B------:R-:W4:Y:S01]  /*0030*/  LDCU UR7, c[0x0][0x36c] ;  /* 0x00006d80ff0777ac */ /* 0x000f220008000800 */
[----:B------:R-:W-:-:S06]  /*0040*/  UMOV UR9, 0x1 ;  /* 0x0000000100097882 */ /* 0x000fcc0000000000 */
[----:B------:R-:W5:Y:S01]  /*0050*/  S2UR UR6, SR_CTAID.X ;  /* 0x00000000000679c3 */ /* 0x000f620000002500 */
[----:B----4-:R-:W-:Y:S02]  /*0060*/  UISETP.EQ.U32.AND UP4, UPT, UR7, 0x1, UPT ;  /* 0x000000010700788c */ /* 0x010fe4000bf82070 */
[----:B---3--:R-:W-:-:S04]  /*0070*/  ULEA.HI UR5, UR22, UR22, URZ, 0x1 ;  /* 0x0000001616057291 */ /* 0x008fc8000f8f08ff */
[----:B------:R-:W-:Y:S02]  /*0080*/  ULOP3.LUT UR4, UR5, 0xfffffffe, URZ, 0xc0, !UPT ;  /* 0xfffffffe05047892 */ /* 0x000fe4000f8ec0ff */
[----:B------:R-:W-:Y:S01]  /*0090*/  USHF.R.U32.HI UR5, URZ, 0x1, UR5 ;  /* 0x00000001ff057899 */ /* 0x000fe20008011605 */
[----:B--2---:R-:W-:Y:S01]  /*00a0*/  SHF.R.U32.HI R0, RZ, 0x5, R2 ;  /* 0x00000005ff007819 */ /* 0x004fe20000011602 */
[----:B------:R-:W-:Y:S02]  /*00b0*/  UISETP.NE.AND UP0, UPT, UR22, UR4, UPT ;  /* 0x000000041600728c */ /* 0x000fe4000bf05270 */
[----:B-----5:R-:W-:Y:S01]  /*00c0*/  ULOP3.LUT UR6, UR6, 0x1, URZ, 0xc0, !UPT ;  /* 0x0000000106067892 */ /* 0x020fe2000f8ec0ff */
[----:B------:R-:W-:Y:S01]  /*00d0*/  R2UR UR71, R0 ;  /* 0x00000000004772ca */ /* 0x000fe200000e0000 */
[----:B------:R-:W-:-:S04]  /*00e0*/  UISETP.LT.AND UP0, UPT, UR22, URZ, UP0 ;  /* 0x000000ff1600728c */ /* 0x000fc80008701270 */
[----:B------:R-:W-:Y:S01]  /*00f0*/  IMAD.U32 R0, RZ, RZ, UR6 ;  /* 0x00000006ff007e24 */ /* 0x000fe2000f8e00ff */
[----:B------:R-:W-:Y:S02]  /*0100*/  UIADD3 UR6, UPT, UPT, -UR4, UR22, URZ ;  /* 0x0000001604067290 */ /* 0x000fe4000fffe1ff */
[----:B------:R-:W-:Y:S02]  /*0110*/  UIADD3 UR4, UPT, UPT, UR5, -0x1, URZ ;  /* 0xffffffff05047890 */ /* 0x000fe4000fffe0ff */
[----:B------:R-:W-:Y:S02]  /*0120*/  ULOP3.LUT UR7, UR6, 0x1, URZ, 0x3c, !UPT ;  /* 0x0000000106077892 */ /* 0x000fe4000f8e3cff */
[----:B------:R-:W-:Y:S02]  /*0130*/  USHF.L.U32 UR8, UR9, UR6, URZ ;  /* 0x0000000609087299 */ /* 0x000fe400080006ff */
[----:B------:R-:W-:Y:S02]  /*0140*/  UISETP.NE.AND UP6, UPT, UR71, URZ, UPT ;  /* 0x000000ff4700728c */ /* 0x000fe4000bfc5270 */
[----:B------:R-:W-:-:S02]  /*0150*/  USHF.L.U32 UR6, UR9, UR7, URZ ;  /* 0x0000000709067299 */ /* 0x000fc400080006ff */
[----:B------:R-:W-:Y:S02]  /*0160*/  @!UP0 UIADD3 UR4, UPT, UPT, UR5, URZ, URZ ;  /* 0x000000ff05048290 */ /* 0x000fe4000fffe0ff */
[----:B------:R-:W-:Y:S02]  /*0170*/  ULOP3.LUT UR5, UR6, UR8, URZ, 0xfc, !UPT ;  /* 0x0000000806057292 */ /* 0x000fe4000f8efcff */
[----:B------:R-:W-:Y:S02]  /*0180*/  UIADD3 UR4, UPT, UPT, UR4, UR4, URZ ;  /* 0x0000000404047290 */ /* 0x000fe4000fffe0ff */
[----:B------:R-:W-:Y:S02]  /*0190*/  UISETP.NE.AND UP5, UPT, UR71, 0xc, UPT ;  /* 0x0000000c4700788c */ /* 0x000fe4000bfa5270 */
[----:B------:R-:W-:Y:S02]  /*01a0*/  MOV R3, UR5 ;  /* 0x0000000500037c02 */ /* 0x000fe40008000f00 */
[----:B------:R-:W-:Y:S01]  /*01b0*/  IMAD.U32 R0, RZ, RZ, UR4 ;  /* 0x00000004ff007e24 */ /* 0x000fe2000f8e00ff */
[----:B-1----:R-:W-:Y:S06]  /*01c0*/  BRA.U UP6, `(.L_x_0) ;  /* 0x0000000106387547 */ /* 0x002fec000b800000 */
[----:B------:R-:W1:Y:S02]  /*01d0*/  LDCU.64 UR4, c[0x0][0x348] ;  /* 0x00006900ff0477ac */ /* 0x000e640008000a00 */
[----:B-1----:R-:W-:Y:S02]  /*01e0*/  UIADD3 UR10, UP3, UPT, UR4, 0x80, URZ ;  /* 0x00000080040a7890 */ /* 0x002fe4000ff7e0ff */
[----:B------:R-:W-:Y:S02]  /*01f0*/  UIADD3 UR8, UP2, UPT, UR4, 0x100, URZ ;  /* 0x0000010004087890 */ /* 0x000fe4000ff5e0ff */
[----:B------:R-:W-:Y:S02]  /*0200*/  UIADD3 UR6, UP1, UPT, UR4, 0x180, URZ ;  /* 0x0000018004067890 */ /* 0x000fe4000ff3e0ff */
[----:B------:R-:W-:Y:S02]  /*0210*/  UIADD3 UR4, UP0, UPT, UR4, 0x200, URZ ;  /* 0x0000020004047890 */ /* 0x000fe4000ff1e0ff */
[----:B------:R-:W-:-:S02]  /*0220*/  UIADD3.X UR11, UPT, UPT, URZ, UR5, URZ, UP3, !UPT ;  /* 0x00000005ff0b7290 */ /* 0x000fc40009ffe4ff */
[----:B------:R-:W-:Y:S02]  /*0230*/  UIADD3.X UR9, UPT, UPT, URZ, UR5, URZ, UP2, !UPT ;  /* 0x00000005ff097290 */ /* 0x000fe400097fe4ff */
[----:B------:R-:W-:Y:S02]  /*0240*/  UIADD3.X UR7, UPT, UPT, URZ, UR5, URZ, UP1, !UPT ;  /* 0x00000005ff077290 */ /* 0x000fe40008ffe4ff */
[----:B------:R-:W-:-:S03]  /*0250*/  UIADD3.X UR5, UPT, UPT, URZ, UR5, URZ, UP0, !UPT ;  /* 0x00000005ff057290 */ /* 0x000fc600087fe4ff */
[----:B------:R1:W-:Y:S02]  /*0260*/  UTMACCTL.PF [UR10] ;  /* 0x000000000a0079b9 */ /* 0x0003e40008040000 */
[----:B------:R1:W-:Y:S02]  /*0270*/  UTMACCTL.PF [UR8] ;  /* 0x00000000080079b9 */ /* 0x0003e40008040000 */
[----:B------:R1:W-:Y:S02]  /*0280*/  UTMACCTL.PF [UR6] ;  /* 0x00000000060079b9 */ /* 0x0003e40008040000 */
[----:B------:R1:W-:Y:S02]  /*0290*/  UTMACCTL.PF [UR4] ;  /* 0x00000000040079b9 */ /* 0x0003e40008040000 */
[----:B-1----:R-:W-:Y:S01]  /*02a0*/  NOP ;  /* 0x0000000000007918 */ /* 0x002fe20000000000 */
.L_x_0:
[----:B------:R-:W-:Y:S05]  /*02b0*/  BRA.U UP5, `(.L_x_1) ;  /* 0x00000001052c7547 */ /* 0x000fea000b800000 */
[----:B------:R-:W1:Y:S01]  /*02c0*/  S2UR UR6, SR_CgaCtaId ;  /* 0x00000000000679c3 */ /* 0x000e620000008800 */
[----:B------:R-:W-:Y:S01]  /*02d0*/  UMOV UR4, 0x400 ;  /* 0x0000040000047882 */ /* 0x000fe20000000000 */
[----:B------:R-:W-:Y:S01]  /*02e0*/  UMOV UR5, 0x20 ;  /* 0x0000002000057882 */ /* 0x000fe20000000000 */
[----:B------:R-:W-:Y:S01]  /*02f0*/  ELECT P0, URZ, PT ;  /* 0x0000000000ff782f */ /* 0x000fe20003800000 */
[----:B-1----:R-:W-:Y:S02]  /*0300*/  ULEA UR6, UR6, UR4, 0x18 ;  /* 0x0000000406067291 */ /* 0x002fe4000f8ec0ff */
[----:B------:R-:W-:-:S04]  /*0310*/  UIADD3 UR4, UPT, UPT, -UR5, 0x100000, URZ ;  /* 0x0010000005047890 */ /* 0x000fc8000fffe1ff */
[----:B------:R-:W-:Y:S02]  /*0320*/  USHF.L.U32 UR5, UR4, 0xb, URZ ;  /* 0x0000000b04057899 */ /* 0x000fe400080006ff */
[----:B------:R-:W-:Y:S01]  /*0330*/  USHF.L.U32 UR4, UR4, 0x1, URZ ;  /* 0x0000000104047899 */ /* 0x000fe200080006ff */
[----:B------:R-:W1:Y:S11]  /*0340*/  FENCE.VIEW.ASYNC.S ;  /* 0x00000000000073c6 */ /* 0x000e760000000000 */
[----:B-1----:R1:W2:Y:S01]  /*0350*/  SYNCS.EXCH.64 URZ, [UR6+0x140], UR4 ;  /* 0x0001400406ff75b2 */ /* 0x0022a20008000100 */
[----:B------:R-:W-:Y:S01]  /*0360*/  NOP ;  /* 0x0000000000007918 */ /* 0x000fe20000000000 */
.L_x_1:
[----:B------:R-:W-:Y:S01]  /*0370*/  NOP ;  /* 0x0000000000007918 */ /* 0x000fe20000000000 */
[----:B------:R-:W-:Y:S05]  /*0380*/  BRA.U UP6, `(.L_x_2) ;  /* 0x0000000106347547 */ /* 0x000fea000b800000 */
[----:B-1----:R-:W1:Y:S01]  /*0390*/  S2UR UR4, SR_CgaCtaId ;  /* 0x00000000000479c3 */ /* 0x002e620000008800 */
[----:B------:R-:W-:Y:S01]  /*03a0*/  UMOV UR5, 0x400 ;  /* 0x0000040000057882 */ /* 0x000fe20000000000 */
[----:B------:R-:W-:Y:S02]  /*03b0*/  UMOV UR6, 0x1 ;  /* 0x0000000100067882 */ /* 0x000fe40000000000 */
[----:B------:R-:W-:-:S04]  /*03c0*/  UIADD3 UR6, UPT, UPT, -UR6, 0x100000, URZ ;  /* 0x0010000006067890 */ /* 0x000fc8000fffe1ff */
[----:B------:R-:W-:Y:S02]  /*03d0*/  USHF.L.U32 UR7, UR6, 0xb, URZ ;  /* 0x0000000b06077899 */ /* 0x000fe400080006ff */
[----:B------:R-:W-:Y:S02]  /*03e0*/  USHF.L.U32 UR6, UR6, 0x1, URZ ;  /* 0x0000000106067899 */ /* 0x000fe400080006ff */
[----:B-1----:R-:W-:Y:S01]  /*03f0*/  ULEA UR4, UR4, UR5, 0x18 ;  /* 0x0000000504047291 */ /* 0x002fe2000f8ec0ff */
[----:B------:R-:W1:Y:S11]  /*0400*/  FENCE.VIEW.ASYNC.S ;  /* 0x00000000000073c6 */ /* 0x000e760000000000 */
[----:B-1----:R3:W4:Y:S01]  /*0410*/  SYNCS.EXCH.64 URZ, [UR4], UR6 ;  /* 0x0000000604ff75b2 */ /* 0x0027220008000100 */
[----:B------:R3:W5:Y:S01]  /*0420*/  SYNCS.EXCH.64 URZ, [UR4+0x8], UR6 ;  /* 0x0000080604ff75b2 */ /* 0x0007620008000100 */
[----:B------:R3:W1:Y:S01]  /*0430*/  SYNCS.EXCH.64 URZ, [UR4+0x10], UR6 ;  /* 0x0000100604ff75b2 */ /* 0x0006620008000100 */
[----:B------:R3:W2:Y:S02]  /*0440*/  SYNCS.EXCH.64 URZ, [UR4+0x18], UR6 ;  /* 0x0000180604ff75b2 */ /* 0x0006a40008000100 */
[----:B---3--:R-:W-:Y:S01]  /*0450*/  NOP ;  /* 0x0000000000007918 */ /* 0x008fe20000000000 */
.L_x_2:
[----:B------:R-:W-:Y:S05]  /*0460*/  BRA.U UP6, `(.L_x_3) ;  /* 0x0000000106707547 */ /* 0x000fea000b800000 */
[----:B-1----:R-:W-:Y:S01]  /*0470*/  UMOV UR4, 0x400 ;  /* 0x0000040000047882 */ /* 0x002fe20000000000 */
[----:B------:R-:W-:Y:S01]  /*0480*/  UMOV UR6, 0x1 ;  /* 0x0000000100067882 */ /* 0x000fe20000000000 */
[----:B------:R-:W-:Y:S02]  /*0490*/  ULEA UR4, UR22, UR4, 0x18 ;  /* 0x0000000416047291 */ /* 0x000fe4000f8ec0ff */
[----:B------:R-:W-:-:S04]  /*04a0*/  UIADD3 UR6, UPT, UPT, -UR6, 0x100000, URZ ;  /* 0x0010000006067890 */ /* 0x000fc8000fffe1ff */
[----:B------:R-:W-:Y:S02]  /*04b0*/  USHF.L.U32 UR7, UR6, 0xb, URZ ;  /* 0x0000000b06077899 */ /* 0x000fe400080006ff */
[----:B------:R-:W-:Y:S01]  /*04c0*/  USHF.L.U32 UR6, UR6, 0x1, URZ ;  /* 0x0000000106067899 */ /* 0x000fe200080006ff */
[----:B------:R-:W-:Y:S02]  /*04d0*/  UMOV UR8, 0x200 ;  /* 0x0000020000087882 */ /* 0x000fe40000000000 */
[----:B------:R-:W-:-:S04]  /*04e0*/  UIADD3 UR8, UPT, UPT, -UR8, 0x100000, URZ ;  /* 0x0010000008087890 */ /* 0x000fc8000fffe1ff */
[----:B------:R-:W-:Y:S02]  /*04f0*/  USHF.L.U32 UR9, UR8, 0xb, URZ ;  /* 0x0000000b08097899 */ /* 0x000fe400080006ff */
[----:B------:R-:W-:Y:S01]  /*0500*/  USHF.L.U32 UR8, UR8, 0x1, URZ ;  /* 0x0000000108087899 */ /* 0x000fe200080006ff */
[----:B------:R-:W1:Y:S02]  /*0510*/  FENCE.VIEW.ASYNC.S ;  /* 0x00000000000073c6 */ /* 0x000e640000000000 */
[----:B-1----:R3:W1:Y:S01]  /*0520*/  SYNCS.EXCH.64 URZ, [UR4+0x20], UR6 ;  /* 0x0000200604ff75b2 */ /* 0x0026620008000100 */
[----:B------:R3:W5:Y:S01]  /*0530*/  SYNCS.EXCH.64 URZ, [UR4+0x28], UR6 ;  /* 0x0000280604ff75b2 */ /* 0x0007620008000100 */
[----:B------:R3:W4:Y:S01]  /*0540*/  SYNCS.EXCH.64 URZ, [UR4+0x30], UR6 ;  /* 0x0000300604ff75b2 */ /* 0x0007220008000100 */
[----:B------:R3:W2:Y:S01]  /*0550*/  SYNCS.EXCH.64 URZ, [UR4+0x38], UR6 ;  /* 0x0000380604ff75b2 */ /* 0x0006a20008000100 */
[----:B------:R3:W1:Y:S01]  /*0560*/  SYNCS.EXCH.64 URZ, [UR4+0x40], UR6 ;  /* 0x0000400604ff75b2 */ /* 0x0006620008000100 */
        /* <DEDUP_REMOVED lines=10> */
[----:B------:R3:W1:Y:S02]  /*0610*/  SYNCS.EXCH.64 URZ, [UR4+0x98], UR8 ;  /* 0x0000980804ff75b2 */ /* 0x0006640008000100 */
[----:B---3--:R-:W-:Y:S01]  /*0620*/  NOP ;  /* 0x0000000000007918 */ /* 0x008fe20000000000 */
.L_x_3:
[----:B------:R-:W-:Y:S05]  /*0630*/  BRA.U UP6, `(.L_x_4) ;  /* 0x0000000106a07547 */ /* 0x000fea000b800000 */
[----:B-1----:R-:W-:Y:S01]  /*0640*/  UMOV UR4, 0x400 ;  /* 0x0000040000047882 */ /* 0x002fe20000000000 */
[----:B------:R-:W-:Y:S01]  /*0650*/  UMOV UR14, 0x8 ;  /* 0x00000008000e7882 */ /* 0x000fe20000000000 */
[----:B------:R-:W-:Y:S01]  /*0660*/  UMOV UR8, 0x1 ;  /* 0x0000000100087882 */ /* 0x000fe20000000000 */
[----:B------:R-:W-:Y:S02]  /*0670*/  ULEA UR4, UR22, UR4, 0x18 ;  /* 0x0000000416047291 */ /* 0x000fe4000f8ec0ff */
[----:B------:R-:W-:-:S04]  /*0680*/  UIADD3 UR14, UPT, UPT, -UR14, 0x100000, URZ ;  /* 0x001000000e0e7890 */ /* 0x000fc8000fffe1ff */
[----:B------:R-:W-:Y:S02]  /*0690*/  USHF.L.U32 UR15, UR14, 0xb, URZ ;  /* 0x0000000b0e0f7899 */ /* 0x000fe400080006ff */
[----:B------:R-:W-:Y:S01]  /*06a0*/  USHF.L.U32 UR14, UR14, 0x1, URZ ;  /* 0x000000010e0e7899 */ /* 0x000fe200080006ff */
[----:B------:R-:W-:Y:S01]  /*06b0*/  UMOV UR12, 0x100 ;  /* 0x00000100000c7882 */ /* 0x000fe20000000000 */
        /* <DEDUP_REMOVED lines=10> */
[----:B------:R-:W-:Y:S02]  /*0760*/  USHF.L.U32 UR6, UR6, 0x1, URZ ;  /* 0x0000000106067899 */ /* 0x000fe400080006ff */
        /* <DEDUP_REMOVED lines=21> */
.L_x_4:
[----:B------:R-:W-:Y:S01]  /*08c0*/  NOP ;  /* 0x0000000000007918 */ /* 0x000fe20000000000 */
[----:B------:R-:W-:Y:S05]  /*08d0*/  BRA.U !UP4, `(.L_x_5) ;  /* 0x000000010c087547 */ /* 0x000fea000b800000 */
[----:B-12-45:R-:W-:Y:S01]  /*08e0*/  UCGABAR_ARV ;  /* 0x00000000000079c7 */ /* 0x036fe20008000000 */
[----:B------:R-:W-:Y:S05]  /*08f0*/  BRA `(.L_x_6) ;  /* 0x0000000000047947 */ /* 0x000fea0003800000 */
.L_x_5:
[----:B-12-45:R-:W-:Y:S01]  /*0900*/  NOP ;  /* 0x0000000000007918 */ /* 0x036fe20000000000 */
.L_x_6:
[----:B------:R-:W-:Y:S05]  /*0910*/  BRA.U !UP4, `(.L_x_7) ;  /* 0x000000010c0c7547 */ /* 0x000fea000b800000 */
[----:B------:R-:W-:Y:S01]  /*0920*/  UCGABAR_WAIT ;  /* 0x0000000000007dc7 */ /* 0x000fe20008000000 */
[----:B------:R-:W-:Y:S01]  /*0930*/  CCTL.IVALL ;  /* 0x00000000ff00798f */ /* 0x000fe20002000000 */
[----:B------:R-:W-:Y:S05]  /*0940*/  BRA `(.L_x_8) ;  /* 0x0000000000047947 */ /* 0x000fea0003800000 */
.L_x_7:
[----:B------:R-:W-:Y:S06]  /*0950*/  BAR.SYNC.DEFER_BLOCKING 0x0 ;  /* 0x0000000000007b1d */ /* 0x000fec0000010000 */
.L_x_8:
[----:B------:R-:W-:Y:S01]  /*0960*/  UISETP.NE.AND UP0, UPT, UR71, 0xe, UPT ;  /* 0x0000000e4700788c */ /* 0x000fe2000bf05270 */
[----:B------:R-:W-:Y:S08]  /*0970*/  BSSY.RECONVERGENT B1, `(.L_x_9) ;  /* 0x0000474000017945 */ /* 0x000ff00003800200 */
[----:B------:R-:W-:Y:S05]  /*0980*/  BRA.U !UP0, `(.L_x_10) ;  /* 0x0000000108147547 */ /* 0x000fea000b800000 */
[----:B------:R-:W-:-:S09]  /*0990*/  UISETP.NE.AND UP0, UPT, UR71, 0xf, UPT ;  /* 0x0000000f4700788c */ /* 0x000fd2000bf05270 */
[----:B------:R-:W-:Y:S05]  /*09a0*/  BRA.U UP0, `(.L_x_11) ;  /* 0x0000001100f07547 */ /* 0x000fea000b800000 */
[----:B------:R-:W-:-:S08]  /*09b0*/  NOP ;  /* 0x0000000000007918 */ /* 0x000fd00000000000 */
[----:B------:R-:W1:-:S00]  /*09c0*/  USETMAXREG.DEALLOC.CTAPOOL 0x30 ;  /* 0x00000030000079c8 */ /* 0x000e4000080e0500 */
[----:B-1----:R-:W-:Y:S05]  /*09d0*/  BRA `(.L_x_12) ;  /* 0x0000004400b07947 */ /* 0x002fea0003800000 */
.L_x_10:
[----:B------:R-:W-:-:S08]  /*09e0*/  NOP ;  /* 0x0000000000007918 */ /* 0x000fd00000000000 */
[----:B------:R-:W1:-:S00]  /*09f0*/  USETMAXREG.DEALLOC.CTAPOOL 0x30 ;  /* 0x00000030000079c8 */ /* 0x000e4000080e0500 */
[----:B------:R-:W2:Y:S01]  /*0a00*/  S2UR UR11, SR_CTAID.X ;  /* 0x00000000000b79c3 */ /* 0x000ea20000002500 */
[----:B------:R-:W2:Y:S01]  /*0a10*/  LDCU UR4, c[0x0][0x640] ;  /* 0x0000c800ff0477ac */ /* 0x000ea20008000800 */
[----:B-1----:R-:W-:Y:S01]  /*0a20*/  HFMA2 R7, -RZ, RZ, 0, 5.9604644775390625e-08 ;  /* 0x00000001ff077431 */ /* 0x002fe200000001ff */
[----:B------:R-:W-:Y:S01]  /*0a30*/  MOV R5, 0x1 ;  /* 0x0000000100057802 */ /* 0x000fe20000000f00 */
[----:B------:R-:W1:Y:S01]  /*0a40*/  LDCU.U8 UR8, c[0x0][0x644] ;  /* 0x0000c880ff0877ac */ /* 0x000e620008000000 */
[----:B------:R-:W3:Y:S01]  /*0a50*/  LDCU.U8 UR7, c[0x0][0x645] ;  /* 0x0000c8a0ff0777ac */ /* 0x000ee20008000000 */
[----:B------:R-:W4:Y:S01]  /*0a60*/  LDCU UR6, c[0x0][0x654] ;  /* 0x0000ca80ff0677ac */ /* 0x000f220008000800 */
[----:B------:R-:W5:Y:S01]  /*0a70*/  LDCU.U8 UR14, c[0x0][0x638] ;  /* 0x0000c700ff0e77ac */ /* 0x000f620008000000 */
[----:B------:R-:W5:Y:S01]  /*0a80*/  LDCU.U8 UR15, c[0x0][0x650] ;  /* 0x0000ca00ff0f77ac */ /* 0x000f620008000000 */
[----:B--2---:R-:W-:Y:S01]  /*0a90*/  UIMAD.WIDE.U32 UR4, UR11, UR4, URZ ;  /* 0x000000040b0472a5 */ /* 0x004fe2000f8e00ff */
[----:B------:R-:W2:Y:S03]  /*0aa0*/  LDCU.U8 UR12, c[0x0][0x639] ;  /* 0x0000c720ff0c77ac */ /* 0x000ea60008000000 */
[----:B------:R-:W-:Y:S01]  /*0ab0*/  UIADD3 UR4, UPT, UPT, -UR5, UR11, URZ ;  /* 0x0000000b05047290 */ /* 0x000fe2000fffe1ff */
[----:B------:R-:W2:Y:S03]  /*0ac0*/  LDCU.U8 UR13, c[0x0][0x651] ;  /* 0x0000ca20ff0d77ac */ /* 0x000ea60008000000 */
[----:B-1----:R-:W-:Y:S01]  /*0ad0*/  USHF.R.U32.HI UR4, URZ, UR8, UR4 ;  /* 0x00000008ff047299 */ /* 0x002fe20008011604 */
[----:B------:R-:W1:Y:S03]  /*0ae0*/  LDCU.64 UR8, c[0x0][0x630] ;  /* 0x0000c600ff0877ac */ /* 0x000e660008000a00 */
[----:B------:R-:W-:Y:S01]  /*0af0*/  UIADD3 UR4, UPT, UPT, UR5, UR4, URZ ;  /* 0x0000000405047290 */ /* 0x000fe2000fffe0ff */
[----:B------:R-:W1:Y:S03]  /*0b00*/  LDCU.U8 UR16, c[0x0][0x62c] ;  /* 0x0000c580ff1077ac */ /* 0x000e660008000000 */
[----:B---3--:R-:W-:Y:S01]  /*0b10*/  USHF.R.U32.HI UR10, URZ, UR7, UR4 ;  /* 0x00000007ff0a7299 */ /* 0x008fe20008011604 */
[----:B------:R-:W3:Y:S03]  /*0b20*/  LDCU UR7, c[0x0][0x63c] ;  /* 0x0000c780ff0777ac */ /* 0x000ee60008000800 */
[----:B----4-:R-:W-:-:S02]  /*0b30*/  UISETP.GE.AND UP0, UPT, UR10, UR6, UPT ;  /* 0x000000060a00728c */ /* 0x010fc4000bf06270 */
[----:B------:R-:W-:Y:S02]  /*0b40*/  UIADD3 UR4, UPT, UPT, -UR10, URZ, URZ ;  /* 0x000000ff0a047290 */ /* 0x000fe4000fffe1ff */
[----:B-----5:R-:W-:Y:S01]  /*0b50*/  USEL UR6, UR14, UR15, !UP0 ;  /* 0x0000000f0e067287 */ /* 0x020fe2000c000000 */
[----:B------:R-:W4:Y:S03]  /*0b60*/  LDCU.U8 UR15, c[0x0][0x62d] ;  /* 0x0000c5a0ff0f77ac */ /* 0x000f260008000000 */
[----:B------:R-:W-:-:S03]  /*0b70*/  ULOP3.LUT UR6, UR6, 0xff, URZ, 0xc0, !UPT ;  /* 0x000000ff06067892 */ /* 0x000fc6000f8ec0ff */
[----:B-1----:R-:W1:Y:S01]  /*0b80*/  @UP0 LDCU UR9, c[0x0][0x64c] ;  /* 0x0000c980ff0907ac */ /* 0x002e620008000800 */
[----:B---3--:R-:W-:Y:S01]  /*0b90*/  UIMAD UR7, UR4, UR7, UR11 ;  /* 0x00000007040772a4 */ /* 0x008fe2000f8e020b */
[----:B------:R-:W3:Y:S03]  /*0ba0*/  @UP0 LDCU UR8, c[0x0][0x648] ;  /* 0x0000c900ff0807ac */ /* 0x000ee60008000800 */
[----:B-1----:R-:W-:Y:S02]  /*0bb0*/  UIMAD.WIDE.U32 UR4, UR7, UR9, URZ ;  /* 0x00000009070472a5 */ /* 0x002fe4000f8e00ff */
[----:B--2---:R-:W-:Y:S02]  /*0bc0*/  USEL UR9, UR12, UR13, !UP0 ;  /* 0x0000000d0c097287 */ /* 0x004fe4000c000000 */
[----:B------:R-:W-:Y:S01]  /*0bd0*/  UIADD3 UR4, UPT, UPT, UR7, -UR5, URZ ;  /* 0x8000000507047290 */ /* 0x000fe2000fffe0ff */
[----:B------:R-:W1:Y:S03]  /*0be0*/  LDCU.64 UR12, c[0x0][0x620] ;  /* 0x0000c400ff0c77ac */ /* 0x000e660008000a00 */
[----:B------:R-:W-:-:S02]  /*0bf0*/  USHF.R.U32.HI UR4, URZ, UR6, UR4 ;  /* 0x00000006ff047299 */ /* 0x000fc40008011604 */
[----:B------:R-:W-:Y:S02]  /*0c00*/  ULOP3.LUT UR6, UR9, 0xff, URZ, 0xc0, !UPT ;  /* 0x000000ff09067892 */ /* 0x000fe4000f8ec0ff */
[----:B------:R-:W-:Y:S01]  /*0c10*/  UIADD3 UR4, UPT, UPT, UR5, UR4, URZ ;  /* 0x0000000405047290 */ /* 0x000fe2000fffe0ff */
[----:B------:R-:W2:Y:S03]  /*0c20*/  LDCU UR5, c[0x0][0x628] ;  /* 0x0000c500ff0577ac */ /* 0x000ea60008000800 */
[----:B------:R-:W-:-:S04]  /*0c30*/  USHF.R.U32.HI UR14, URZ, UR6, UR4 ;  /* 0x00000006ff0e7299 */ /* 0x000fc80008011604 */
[----:B------:R-:W-:-:S04]  /*0c40*/  UIADD3 UR4, UPT, UPT, -UR14, URZ, URZ ;  /* 0x000000ff0e047290 */ /* 0x000fc8000fffe1ff */
[----:B---3--:R-:W-:-:S04]  /*0c50*/  UIMAD UR4, UR8, UR4, UR7 ;  /* 0x00000004080472a4 */ /* 0x008fc8000f8e0207 */
[----:B-1----:R-:W-:-:S04]  /*0c60*/  UIMAD UR6, UR10, UR12, UR4 ;  /* 0x0000000c0a0672a4 */ /* 0x002fc8000f8e0204 */
[----:B--2---:R-:W-:-:S07]  /*0c70*/  UIMAD.WIDE.U32 UR4, UR6, UR5, URZ ;  /* 0x00000005060472a5 */ /* 0x004fce000f8e00ff */
[----:B------:R-:W-:Y:S02]  /*0c80*/  UMOV UR4, UR5 ;  /* 0x0000000500047c82 */ /* 0x000fe40008000000 */
[----:B------:R-:W-:Y:S02]  /*0c90*/  UIADD3 UR29, UPT, UPT, UR6, -UR4, URZ ;  /* 0x80000004061d7290 */ /* 0x000fe4000fffe0ff */
[----:B------:R-:W1:Y:S02]  /*0ca0*/  LDCU UR5, c[0x0][0x60c] ;  /* 0x0000c180ff0577ac */ /* 0x000e640008000800 */
[----:B------:R-:W-:-:S04]  /*0cb0*/  USHF.R.U32.HI UR29, URZ, UR16, UR29 ;  /* 0x00000010ff1d7299 */ /* 0x000fc8000801161d */
[----:B------:R-:W-:-:S03]  /*0cc0*/  UIADD3 UR29, UPT, UPT, UR4, UR29, URZ ;  /* 0x0000001d041d7290 */ /* 0x000fc6000fffe0ff */
[----:B------:R-:W-:Y:S01]  /*0cd0*/  UMOV UR4, URZ ;  /* 0x000000ff00047c82 */ /* 0x000fe20008000000 */
[----:B----4-:R-:W-:-:S04]  /*0ce0*/  USHF.R.U32.HI UR29, URZ, UR15, UR29 ;  /* 0x0000000fff1d7299 */ /* 0x010fc8000801161d */
[----:B------:R-:W-:Y:S02]  /*0cf0*/  UIADD3 UR28, UPT, UPT, -UR29, URZ, URZ ;  /* 0x000000ff1d1c7290 */ /* 0x000fe4000fffe1ff */
[----:B-1----:R-:W-:Y:S02]  /*0d00*/  UISETP.GE.AND UP0, UPT, UR11, UR5, UPT ;  /* 0x000000050b00728c */ /* 0x002fe4000bf06270 */
[----:B------:R-:W-:-:S07]  /*0d10*/  UIMAD UR28, UR28, UR13, UR6 ;  /* 0x0000000d1c1c72a4 */ /* 0x000fce000f8e0206 */
[----:B------:R-:W-:Y:S05]  /*0d20*/  BRA.U UP0, `(.L_x_13) ;  /* 0x0000000d00547547 */ /* 0x000fea000b800000 */
[----:B------:R-:W-:Y:S01]  /*0d30*/  UMOV UR4, 0x400 ;  /* 0x0000040000047882 */ /* 0x000fe20000000000 */
[----:B------:R-:W-:Y:S01]  /*0d40*/  MOV R5, 0x80000000 ;  /* 0x8000000000057802 */ /* 0x000fe20000000f00 */
[----:B------:R-:W-:Y:S01]  /*0d50*/  ULEA UR22, UR22, UR4, 0x18 ;  /* 0x0000000416167291 */ /* 0x000fe2000f8ec0ff */
[----:B------:R-:W1:Y:S01]  /*0d60*/  S2UR UR5, SR_CTAID.X ;  /* 0x00000000000579c3 */ /* 0x000e620000002500 */
[----:B------:R-:W2:Y:S01]  /*0d70*/  LDCU UR15, c[0x0][0x614] ;  /* 0x0000c280ff0f77ac */ /* 0x000ea20008000800 */
[----:B------:R-:W3:Y:S06]  /*0d80*/  LDCU UR9, c[0x0][0x38c] ;  /* 0x00007180ff0977ac */ /* 0x000eec0008000800 */
[----:B------:R-:W4:Y:S01]  /*0d90*/  SYNCS.PHASECHK.TRANS64.TRYWAIT P0, [UR22+0x50], R5 ;  /* 0x00005005ff0075a7 */ /* 0x000f220008001116 */
[----:B------:R-:W5:Y:S01]  /*0da0*/  LDCU UR4, c[0x0][0x380] ;  /* 0x00007000ff0477ac */ /* 0x000f620008000800 */
[----:B------:R-:W-:Y:S01]  /*0db0*/  UMOV UR20, 0x0 ;  /* 0x0000000000147882 */ /* 0x000fe20000000000 */
[----:B------:R-:W-:Y:S01]  /*0dc0*/  UMOV UR21, 0x1 ;  /* 0x0000000100157882 */ /* 0x000fe20000000000 */
[----:B------:R-:W5:Y:S01]  /*0dd0*/  LDCU.64 UR16, c[0x0][0x348] ;  /* 0x00006900ff1077ac */ /* 0x000f620008000a00 */
[----:B------:R-:W5:Y:S01]  /*0de0*/  LDCU.64 UR18, c[0x0][0x348] ;  /* 0x00006900ff1277ac */ /* 0x000f620008000a00 */
[----:B---3--:R-:W-:-:S02]  /*0df0*/  UIADD3 UR7, UPT, UPT, -UR9, URZ, URZ ;  /* 0x000000ff09077290 */ /* 0x008fc4000fffe1ff */
[----:B-1----:R-:W-:Y:S02]  /*0e00*/  ULOP3.LUT UR11, UR5, 0x1, URZ, 0xc0, !UPT ;  /* 0x00000001050b7892 */ /* 0x002fe4000f8ec0ff */
[----:B--2---:R-:W-:Y:S02]  /*0e10*/  UIADD3 UR5, UPT, UPT, -UR14, UR15, URZ ;  /* 0x0000000f0e057290 */ /* 0x004fe4000fffe1ff */
[----:B-----5:R-:W-:Y:S02]  /*0e20*/  UIADD3 UR4, UPT, UPT, UR9, -UR4, URZ ;  /* 0x8000000409047290 */ /* 0x020fe4000fffe0ff */
[----:B------:R-:W-:Y:S02]  /*0e30*/  UIADD3 UR10, UPT, UPT, UR9, -0x1, URZ ;  /* 0xffffffff090a7890 */ /* 0x000fe4000fffe0ff */
[----:B------:R-:W-:Y:S02]  /*0e40*/  ULEA UR4, UR5, UR4, 0x8 ;  /* 0x0000000405047291 */ /* 0x000fe4000f8e40ff */
[----:B------:R-:W-:-:S02]  /*0e50*/  USHF.R.S32.HI UR7, URZ, 0x1f, UR7 ;  /* 0x0000001fff077899 */ /* 0x000fc40008011407 */
[----:B------:R-:W-:Y:S02]  /*0e60*/  UIADD3 UR6, UPT, UPT, -UR4, URZ, URZ ;  /* 0x000000ff04067290 */ /* 0x000fe4000fffe1ff */
[----:B------:R-:W-:Y:S02]  /*0e70*/  UIADD3 UR5, UPT, UPT, UR4, -0x1, URZ ;  /* 0xffffffff04057890 */ /* 0x000fe4000fffe0ff */
[----:B------:R-:W-:Y:S02]  /*0e80*/  USHF.R.S32.HI UR6, URZ, 0x1f, UR6 ;  /* 0x0000001fff067899 */ /* 0x000fe40008011406 */
[----:B------:R-:W-:Y:S02]  /*0e90*/  UISETP.GT.AND UP0, UPT, UR9, URZ, UPT ;  /* 0x000000ff0900728c */ /* 0x000fe4000bf04270 */
[----:B------:R-:W-:Y:S02]  /*0ea0*/  UISETP.GT.AND UP1, UPT, UR4, URZ, UPT ;  /* 0x000000ff0400728c */ /* 0x000fe4000bf24270 */
[----:B------:R-:W-:-:S02]  /*0eb0*/  USHF.R.S32.HI UR8, URZ, 0x1f, UR10 ;  /* 0x0000001fff087899 */ /* 0x000fc4000801140a */
[----:B------:R-:W-:Y:S02]  /*0ec0*/  ULEA.HI UR9, UR7, -UR9, URZ, 0x7 ;  /* 0x8000000907097291 */ /* 0x000fe4000f8f38ff */
[----:B------:R-:W-:Y:S02]  /*0ed0*/  ULEA.HI UR4, UR6, -UR4, URZ, 0x7 ;  /* 0x8000000406047291 */ /* 0x000fe4000f8f38ff */
[----:B------:R-:W-:Y:S02]  /*0ee0*/  USHF.R.S32.HI UR7, URZ, 0x1f, UR5 ;  /* 0x0000001fff077899 */ /* 0x000fe40008011405 */
[----:B------:R-:W-:Y:S02]  /*0ef0*/  ULEA.HI UR10, UR8, UR10, URZ, 0x7 ;  /* 0x0000000a080a7291 */ /* 0x000fe4000f8f38ff */
[----:B------:R-:W-:Y:S02]  /*0f00*/  USHF.R.S32.HI UR4, URZ, 0x7, UR4 ;  /* 0x00000007ff047899 */ /* 0x000fe40008011404 */
[----:B------:R-:W-:-:S02]  /*0f10*/  USHF.R.S32.HI UR8, URZ, 0x7, UR9 ;  /* 0x00000007ff087899 */ /* 0x000fc40008011409 */
[----:B------:R-:W-:Y:S02]  /*0f20*/  ULEA.HI UR5, UR7, UR5, URZ, 0x7 ;  /* 0x0000000507057291 */ /* 0x000fe4000f8f38ff */
[----:B------:R-:W-:Y:S02]  /*0f30*/  UIADD3 UR6, UPT, UPT, -UR4, URZ, URZ ;  /* 0x000000ff04067290 */ /* 0x000fe4000fffe1ff */
[----:B------:R-:W-:Y:S02]  /*0f40*/  @UP0 UIMAD.WIDE UR12, UR10, 0x2000000, UR20 ;  /* 0x020000000a0c08a5 */ /* 0x000fe4000f8e0214 */
[----:B------:R-:W-:Y:S02]  /*0f50*/  ULEA.HI.SX32 UR5, UR5, 0x1, 0x19 ;  /* 0x0000000105057891 */ /* 0x000fe4000f8fcaff */
[----:B------:R-:W-:Y:S02]  /*0f60*/  UIADD3 UR4, UPT, UPT, -UR8, URZ, URZ ;  /* 0x000000ff08047290 */ /* 0x000fe4000fffe1ff */
[----:B------:R-:W-:-:S02]  /*0f70*/  UIADD3 UR25, UPT, UPT, UR22, 0x20, URZ ;  /* 0x0000002016197890 */ /* 0x000fc4000fffe0ff */
[----:B------:R-:W-:Y:S01]  /*0f80*/  UISETP.NE.AND UP3, UPT, UR11, URZ, UPT ;  /* 0x000000ff0b00728c */ /* 0x000fe2000bf65270 */
[----:B------:R-:W-:Y:S02]  /*0f90*/  @!UP1 UMOV UR5, UR6 ;  /* 0x0000000600059c82 */ /* 0x000fe40008000000 */
[----:B------:R-:W-:Y:S01]  /*0fa0*/  @UP0 UMOV UR4, UR13 ;  /* 0x0000000d00040c82 */ /* 0x000fe20008000000 */
[----:B------:R-:W-:Y:S02]  /*0fb0*/  ULOP3.LUT UR25, UR25, 0xfefffc20, URZ, 0xc0, !UPT ;  /* 0xfefffc2019197892 */ /* 0x000fe4000f8ec0ff */
[----:B------:R-:W-:Y:S02]  /*0fc0*/  UISETP.LT.AND UP0, UPT, UR5, UR4, UPT ;  /* 0x000000040500728c */ /* 0x000fe4000bf01270 */
[----:B------:R-:W-:Y:S02]  /*0fd0*/  USHF.L.U32 UR10, UR11, 0x6, URZ ;  /* 0x000000060b0a7899 */ /* 0x000fe400080006ff */
[----:B------:R-:W-:-:S02]  /*0fe0*/  USEL UR30, UR5, UR4, UP0 ;  /* 0x00000004051e7287 */ /* 0x000fc40008000000 */
[----:B------:R-:W-:Y:S02]  /*0ff0*/  UIADD3 UR6, UP2, UPT, UR16, 0x100, URZ ;  /* 0x0000010010067890 */ /* 0x000fe4000ff5e0ff */
[----:B------:R-:W-:Y:S02]  /*1000*/  USHF.L.U32 UR23, UR30, 0x7, URZ ;  /* 0x000000071e177899 */ /* 0x000fe400080006ff */
[----:B------:R-:W-:Y:S02]  /*1010*/  UIADD3 UR8, UP1, UPT, UR18, 0x100, URZ ;  /* 0x0000010012087890 */ /* 0x000fe4000ff3e0ff */
[----:B------:R-:W-:Y:S02]  /*1020*/  UIADD3 UR11, UPT, UPT, UR23, -0x80, URZ ;  /* 0xffffff80170b7890 */ /* 0x000fe4000fffe0ff */
[----:B------:R-:W-:Y:S01]  /*1030*/  UIADD3.X UR7, UPT, UPT, URZ, UR17, URZ, UP2, !UPT ;  /* 0x00000011ff077290 */ /* 0x000fe200097fe4ff */
[----:B------:R-:W-:Y:S01]  /*1040*/  UMOV UR26, URZ ;  /* 0x000000ff001a7c82 */ /* 0x000fe20008000000 */
[----:B------:R-:W-:-:S02]  /*1050*/  UIADD3.X UR4, UPT, UPT, URZ, UR19, URZ, UP1, !UPT ;  /* 0x00000013ff047290 */ /* 0x000fc40008ffe4ff */
[----:B------:R-:W-:Y:S02]  /*1060*/  UIADD3 UR24, UPT, UPT, UR22, 0x20c00, URZ ;  /* 0x00020c0016187890 */ /* 0x000fe4000fffe0ff */
[----:B------:R-:W-:Y:S02]  /*1070*/  UIADD3 UR16, UPT, UPT, UR22, 0x22c00, URZ ;  /* 0x00022c0016107890 */ /* 0x000fe4000fffe0ff */
[----:B------:R-:W-:Y:S01]  /*1080*/  UIADD3 UR27, UPT, UPT, UR10, UR11, URZ ;  /* 0x0000000b0a1b7290 */ /* 0x000fe2000fffe0ff */
[----:B------:R-:W-:Y:S01]  /*1090*/  UMOV UR18, 0x40 ;  /* 0x0000004000127882 */ /* 0x000fe20000000000 */
[----:B------:R-:W-:Y:S01]  /*10a0*/  UMOV UR20, UR28 ;  /* 0x0000001c00147c82 */ /* 0x000fe20008000000 */
[----:B------:R-:W-:Y:S01]  /*10b0*/  UMOV UR21, UR29 ;  /* 0x0000001d00157c82 */ /* 0x000fe20008000000 */
[----:B------:R-:W-:Y:S01]  /*10c0*/  UMOV UR17, UR25 ;  /* 0x0000001900117c82 */ /* 0x000fe20008000000 */
[----:B----4-:R-:W-:Y:S07]  /*10d0*/  @!P0 BRA `(.L_x_14) ;  /* 0x000000ec00dc8947 */ /* 0x010fee0003800000 */
.L_x_100:
[----:B------:R-:W-:Y:S05]  /*10e0*/  BRA.U UP3, `(.L_x_15) ;  /* 0x00000001030c7547 */ /* 0x000fea000b800000 */
[----:B------:R-:W-:-:S13]  /*10f0*/  ELECT P0, URZ, PT ;  /* 0x0000000000ff782f */ /* 0x000fda0003800000 */
[----:B-1----:R-:W-:-:S04]  /*1100*/  @P0 MOV R4, 0x8000 ;  /* 0x0000800000040802 */ /* 0x002fc80000000f00 */
[----:B------:R2:W-:Y:S03]  /*1110*/  @P0 SYNCS.ARRIVE.TRANS64 RZ, [UR22+0x20], R4 ;  /* 0x00002004ffff09a7 */ /* 0x0005e60008000016 */
.L_x_15:
[----:B------:R-:W-:Y:S01]  /*1120*/  UMOV UR5, UR4 ;  /* 0x0000000400057c82 */ /* 0x000fe20008000000 */
[----:B------:R-:W-:Y:S01]  /*1130*/  UMOV UR19, UR27 ;  /* 0x0000001b00137c82 */ /* 0x000fe20008000000 */
[----:B------:R-:W-:Y:S01]  /*1140*/  UMOV UR4, UR8 ;  /* 0x0000000800047c82 */ /* 0x000fe20008000000 */
[----:B------:R3:W-:Y:S01]  /*1150*/  UTMALDG.4D.2CTA [UR24], [UR6], desc[URZ] ;  /* 0x0000ff18060075b4 */ /* 0x0007e20008219000 */
[----:B------:R-:W4:Y:S01]  /*1160*/  S2UR UR12, SR_CTAID.X ;  /* 0x00000000000c79c3 */ /* 0x000f220000002500 */
[----:B------:R-:W5:Y:S01]  /*1170*/  LDCU.64 UR8, c[0x0][0x348] ;  /* 0x00006900ff0877ac */ /* 0x000f620008000a00 */
[----:B------:R1:W-:Y:S01]  /*1180*/  UTMALDG.4D.2CTA [UR16], [UR4], desc[URZ] ;  /* 0x0000ff10040075b4 */ /* 0x0003e20008219000 */
[----:B------:R-:W2:Y:S01]  /*1190*/  SYNCS.PHASECHK.TRANS64.TRYWAIT P0, [UR22+0x10], R5 ;  /* 0x00001005ff0075a7 */ /* 0x000ea20008001116 */
[----:B----4-:R-:W-:Y:S01]  /*11a0*/  ULOP3.LUT UR12, UR12, 0x1, URZ, 0xc0, !UPT ;  /* 0x000000010c0c7892 */ /* 0x010fe2000f8ec0ff */
[----:B---3--:R-:W3:Y:S01]  /*11b0*/  LDCU.64 UR6, c[0x0][0x348] ;  /* 0x00006900ff0677ac */ /* 0x008ee20008000a00 */
[----:B------:R-:W-:Y:S01]  /*11c0*/  ULOP3.LUT UR25, UR22, 0xfefffc00, URZ, 0xc0, !UPT ;  /* 0xfefffc0016197892 */ /* 0x000fe2000f8ec0ff */
[----:B------:R-:W-:Y:S01]  /*11d0*/  UMOV UR26, URZ ;  /* 0x000000ff001a7c82 */ /* 0x000fe20008000000 */
[----:B------:R-:W-:-:S02]  /*11e0*/  UIADD3 UR24, UPT, UPT, UR22, 0x10c00, URZ ;  /* 0x00010c0016187890 */ /* 0x000fc4000fffe0ff */
[----:B-1----:R-:W-:Y:S01]  /*11f0*/  ULOP3.LUT UR4, URZ, UR14, URZ, 0x33, !UPT ;  /* 0x0000000eff047292 */ /* 0x002fe2000f8e33ff */
[----:B------:R-:W-:Y:S01]  /*1200*/  UMOV UR18, 0x40 ;  /* 0x0000004000127882 */ /* 0x000fe20000000000 */
[----:B------:R-:W-:Y:S02]  /*1210*/  UIADD3 UR16, UPT, UPT, UR22, 0x14c00, URZ ;  /* 0x00014c0016107890 */ /* 0x000fe4000fffe0ff */
[----:B------:R-:W-:Y:S02]  /*1220*/  UIADD3 UR5, UPT, UPT, UR4, UR15, URZ ;  /* 0x0000000f04057290 */ /* 0x000fe4000fffe0ff */
[----:B-----5:R-:W-:Y:S02]  /*1230*/  UIADD3 UR4, UP0, UPT, UR8, 0x80, URZ ;  /* 0x0000008008047890 */ /* 0x020fe4000ff1e0ff */
[----:B------:R-:W-:Y:S02]  /*1240*/  ULEA UR27, UR5, UR12, 0x2 ;  /* 0x0000000c051b7291 */ /* 0x000fe4000f8e10ff */
[----:B---3--:R-:W-:-:S02]  /*1250*/  UIADD3 UR6, UP1, UPT, UR6, 0x80, URZ ;  /* 0x0000008006067890 */ /* 0x008fc4000ff3e0ff */
[----:B------:R-:W-:Y:S02]  /*1260*/  USHF.L.U32 UR27, UR27, 0x7, URZ ;  /* 0x000000071b1b7899 */ /* 0x000fe400080006ff */
[----:B------:R-:W-:Y:S02]  /*1270*/  UIADD3.X UR7, UPT, UPT, URZ, UR7, URZ, UP1, !UPT ;  /* 0x00000007ff077290 */ /* 0x000fe40008ffe4ff */
[----:B------:R-:W-:Y:S01]  /*1280*/  UIADD3.X UR5, UPT, UPT, URZ, UR9, URZ, UP0, !UPT ;  /* 0x00000009ff057290 */ /* 0x000fe200087fe4ff */
[----:B------:R-:W-:Y:S01]  /*1290*/  UMOV UR20, UR28 ;  /* 0x0000001c00147c82 */ /* 0x000fe20008000000 */
[----:B------:R-:W-:Y:S01]  /*12a0*/  UMOV UR21, UR29 ;  /* 0x0000001d00157c82 */ /* 0x000fe20008000000 */
[----:B------:R-:W-:Y:S01]  /*12b0*/  UMOV UR17, UR25 ;  /* 0x0000001900117c82 */ /* 0x000fe20008000000 */
[----:B------:R-:W-:Y:S01]  /*12c0*/  UMOV UR19, UR27 ;  /* 0x0000001b00137c82 */ /* 0x000fe20008000000 */
[----:B--2---:R-:W-:Y:S06]  /*12d0*/  @!P0 BRA `(.L_x_16) ;  /* 0x000000ec007c8947 */ /* 0x004fec0003800000 */
.L_x_102:
[----:B------:R-:W-:Y:S05]  /*12e0*/  BRA.U UP3, `(.L_x_17) ;  /* 0x00000001030c7547 */ /* 0x000fea000b800000 */
[----:B------:R-:W-:-:S13]  /*12f0*/  ELECT P0, URZ, PT ;  /* 0x0000000000ff782f */ /* 0x000fda0003800000 */
[----:B-1----:R-:W-:-:S04]  /*1300*/  @P0 MOV R4, 0x10000 ;  /* 0x0001000000040802 */ /* 0x002fc80000000f00 */
[----:B------:R2:W-:Y:S03]  /*1310*/  @P0 SYNCS.ARRIVE.TRANS64 RZ, [UR22], R4 ;  /* 0x00000004ffff09a7 */ /* 0x0005e60008000016 */
.L_x_17:
[----:B------:R3:W-:Y:S01]  /*1320*/  UTMALDG.4D.2CTA [UR24], [UR6], desc[URZ] ;  /* 0x0000ff18060075b4 */ /* 0x0007e20008219000 */
[----:B------:R-:W4:Y:S01]  /*1330*/  LDCU.64 UR8, c[0x0][0x348] ;  /* 0x00006900ff0877ac */ /* 0x000f220008000a00 */
[----:B------:R5:W-:Y:S01]  /*1340*/  UTMALDG.4D.2CTA [UR16], [UR4], desc[URZ] ;  /* 0x0000ff10040075b4 */ /* 0x000be20008219000 */
[----:B------:R-:W1:Y:S01]  /*1350*/  SYNCS.PHASECHK.TRANS64.TRYWAIT P0, [UR22+0x18], R5 ;  /* 0x00001805ff0075a7 */ /* 0x000e620008001116 */
[----:B---3--:R-:W-:Y:S02]  /*1360*/  UIADD3 UR25, UPT, UPT, UR22, 0x8, URZ ;  /* 0x0000000816197890 */ /* 0x008fe4000fffe0ff */
[----:B----4-:R-:W-:Y:S02]  /*1370*/  UIADD3 UR7, UP0, UPT, UR8, 0x80, URZ ;  /* 0x0000008008077890 */ /* 0x010fe4000ff1e0ff */
[----:B------:R-:W-:Y:S01]  /*1380*/  ULOP3.LUT UR25, UR25, 0xfefffc08, URZ, 0xc0, !UPT ;  /* 0xfefffc0819197892 */ /* 0x000fe2000f8ec0ff */
[----:B------:R-:W-:Y:S01]  /*1390*/  UMOV UR26, URZ ;  /* 0x000000ff001a7c82 */ /* 0x000fe20008000000 */
[----:B------:R-:W-:Y:S01]  /*13a0*/  UIADD3.X UR6, UPT, UPT, URZ, UR9, URZ, UP0, !UPT ;  /* 0x00000009ff067290 */ /* 0x000fe200087fe4ff */
[----:B-----5:R-:W3:Y:S01]  /*13b0*/  LDCU.64 UR4, c[0x0][0x348] ;  /* 0x00006900ff0477ac */ /* 0x020ee20008000a00 */
[----:B------:R-:W-:-:S02]  /*13c0*/  UIADD3 UR24, UPT, UPT, UR22, 0x18c00, URZ ;  /* 0x00018c0016187890 */ /* 0x000fc4000fffe0ff */
[----:B------:R-:W-:Y:S02]  /*13d0*/  UIADD3 UR16, UPT, UPT, UR22, 0x1cc00, URZ ;  /* 0x0001cc0016107890 */ /* 0x000fe4000fffe0ff */
[----:B------:R-:W-:Y:S01]  /*13e0*/  UIADD3 UR27, UPT, UPT, UR27, 0x100, URZ ;  /* 0x000001001b1b7890 */ /* 0x000fe2000fffe0ff */
[----:B------:R-:W-:Y:S01]  /*13f0*/  UMOV UR18, 0x40 ;  /* 0x0000004000127882 */ /* 0x000fe20000000000 */
[----:B------:R-:W-:Y:S01]  /*1400*/  UMOV UR20, UR28 ;  /* 0x0000001c00147c82 */ /* 0x000fe20008000000 */
[----:B------:R-:W-:Y:S01]  /*1410*/  UMOV UR21, UR29 ;  /* 0x0000001d00157c82 */ /* 0x000fe20008000000 */
[----:B------:R-:W-:Y:S01]  /*1420*/  UMOV UR17, UR25 ;  /* 0x0000001900117c82 */ /* 0x000fe20008000000 */
[----:B---3--:R-:W-:-:S04]  /*1430*/  UIADD3 UR4, UP1, UPT, UR4, 0x80, URZ ;  /* 0x0000008004047890 */ /* 0x008fc8000ff3e0ff */
[----:B------:R-:W-:Y:S01]  /*1440*/  UIADD3.X UR5, UPT, UPT, URZ, UR5, URZ, UP1, !UPT ;  /* 0x00000005ff057290 */ /* 0x000fe20008ffe4ff */
[----:B-1----:R-:W-:Y:S11]  /*1450*/  @!P0 BRA `(.L_x_18) ;  /* 0x000000ec003c8947 */ /* 0x002ff60003800000 */
.L_x_104:
[----:B------:R-:W-:Y:S05]  /*1460*/  BRA.U UP3, `(.L_x_19) ;  /* 0x00000001030c7547 */ /* 0x000fea000b800000 */
[----:B------:R-:W-:-:S13]  /*1470*/  ELECT P0, URZ, PT ;  /* 0x0000000000ff782f */ /* 0x000fda0003800000 */
[----:B-12---:R-:W-:-:S04]  /*1480*/  @P0 MOV R4, 0x10000 ;  /* 0x0001000000040802 */ /* 0x006fc80000000f00 */
[----:B------:R3:W-:Y:S03]  /*1490*/  @P0 SYNCS.ARRIVE.TRANS64 RZ, [UR22+0x8], R4 ;  /* 0x00000804ffff09a7 */ /* 0x0007e60008000016 */
.L_x_19:
[----:B------:R4:W-:Y:S01]  /*14a0*/  UTMALDG.4D.2CTA [UR24], [UR4], desc[URZ] ;  /* 0x0000ff18040075b4 */ /* 0x0009e20008219000 */
[----:B------:R-:W-:Y:S01]  /*14b0*/  UMOV UR19, UR27 ;  /* 0x0000001b00137c82 */ /* 0x000fe20008000000 */
[----:B------:R-:W-:Y:S02]  /*14c0*/  UIADD3 UR9, UPT, UPT, UR22, 0x28, URZ ;  /* 0x0000002816097890 */ /* 0x000fe4000fffe0ff */
[----:B------:R-:W-:Y:S02]  /*14d0*/  UIADD3 UR8, UPT, UPT, UR22, 0x24c00, URZ ;  /* 0x00024c0016087890 */ /* 0x000fe4000fffe0ff */
[----:B------:R-:W-:Y:S01]  /*14e0*/  ULOP3.LUT UR9, UR9, 0xfefffc28, URZ, 0xc0, !UPT ;  /* 0xfefffc2809097892 */ /* 0x000fe2000f8ec0ff */
[----:B------:R-:W-:Y:S01]  /*14f0*/  UMOV UR12, UR28 ;  /* 0x0000001c000c7c82 */ /* 0x000fe20008000000 */
[----:B------:R-:W-:Y:S01]  /*1500*/  UMOV UR13, UR29 ;  /* 0x0000001d000d7c82 */ /* 0x000fe20008000000 */
[----:B----4-:R-:W-:Y:S01]  /*1510*/  UMOV UR4, UR7 ;  /* 0x0000000700047c82 */ /* 0x010fe20008000000 */
[----:B------:R-:W-:-:S02]  /*1520*/  UMOV UR5, UR6 ;  /* 0x0000000600057c82 */ /* 0x000fc40008000000 */
[----:B------:R4:W-:Y:S01]  /*1530*/  UTMALDG.4D.2CTA [UR16], [UR4], desc[URZ] ;  /* 0x0000ff10040075b4 */ /* 0x0009e20008219000 */
[----:B------:R-:W5:Y:S01]  /*1540*/  SYNCS.PHASECHK.TRANS64.TRYWAIT P0, [UR22+0x58], R5 ;  /* 0x00005805ff0075a7 */ /* 0x000f620008001116 */
[----:B----4-:R-:W4:Y:S02]  /*1550*/  LDCU.64 UR4, c[0x0][0x348] ;  /* 0x00006900ff0477ac */ /* 0x010f240008000a00 */
[----:B----4-:R-:W-:-:S04]  /*1560*/  UIADD3 UR4, UP0, UPT, UR4, 0x180, URZ ;  /* 0x0000018004047890 */ /* 0x010fc8000ff1e0ff */
[----:B------:R-:W-:Y:S01]  /*1570*/  UIADD3.X UR5, UPT, UPT, URZ, UR5, URZ, UP0, !UPT ;  /* 0x00000005ff057290 */ /* 0x000fe200087fe4ff */
[----:B-----5:R-:W-:Y:S11]  /*1580*/  @!P0 BRA `(.L_x_20) ;  /* 0x000000ec00108947 */ /* 0x020ff60003800000 */
.L_x_106:
[----:B------:R-:W-:Y:S05]  /*1590*/  BRA.U UP3, `(.L_x_21) ;  /* 0x00000001030c7547 */ /* 0x000fea000b800000 */
[----:B------:R-:W-:-:S13]  /*15a0*/  ELECT P0, URZ, PT ;  /* 0x0000000000ff782f */ /* 0x000fda0003800000 */
[----:B-123--:R-:W-:-:S04]  /*15b0*/  @P0 MOV R4, 0x8000 ;  /* 0x0000800000040802 */ /* 0x00efc80000000f00 */
[----:B------:R4:W-:Y:S03]  /*15c0*/  @P0 SYNCS.ARRIVE.TRANS64 RZ, [UR22+0x28], R4 ;  /* 0x00002804ffff09a7 */ /* 0x0009e60008000016 */
.L_x_21:
[----:B------:R-:W-:Y:S01]  /*15d0*/  UISETP.GE.AND UP0, UPT, UR30, 0x2, UPT ;  /* 0x000000021e00788c */ /* 0x000fe2000bf06270 */
[----:B------:R-:W-:Y:S01]  /*15e0*/  HFMA2 R5, -RZ, RZ, 0, 5.9604644775390625e-08 ;  /* 0x00000001ff057431 */ /* 0x000fe200000001ff */
[----:B-1----:R-:W-:Y:S01]  /*15f0*/  MOV R7, RZ ;  /* 0x000000ff00077202 */ /* 0x002fe20000000f00 */
[----:B------:R1:W-:Y:S02]  /*1600*/  UTMALDG.4D.2CTA [UR8], [UR4], desc[URZ] ;  /* 0x0000ff08040075b4 */ /* 0x0003e40008219000 */
[----:B-1----:R-:W-:-:S04]  /*1610*/  UMOV UR4, 0x2 ;  /* 0x0000000200047882 */ /* 0x002fc80000000000 */
[----:B------:R-:W-:Y:S05]  /*1620*/  BRA.U !UP0, `(.L_x_13) ;  /* 0x0000000508147547 */ /* 0x000fea000b800000 */
[----:B------:R-:W1:Y:S01]  /*1630*/  S2UR UR6, SR_CTAID.X ;  /* 0x00000000000679c3 */ /* 0x000e620000002500 */
[----:B------:R-:W5:Y:S01]  /*1640*/  LDCU.64 UR4, c[0x0][0x348] ;  /* 0x00006900ff0477ac */ /* 0x000f620008000a00 */
[----:B------:R-:W-:Y:S01]  /*1650*/  MOV R5, 0x1 ;  /* 0x0000000100057802 */ /* 0x000fe20000000f00 */
[----:B------:R-:W-:Y:S02]  /*1660*/  UIADD3 UR14, UPT, UPT, -UR30, URZ, URZ ;  /* 0x000000ff1e0e7290 */ /* 0x000fe4000fffe1ff */
[----:B------:R-:W-:Y:S01]  /*1670*/  ULOP3.LUT UR15, UR23, UR10, URZ, 0xfc, !UPT ;  /* 0x0000000a170f7292 */ /* 0x000fe2000f8efcff */
[----:B------:R-:W-:Y:S01]  /*1680*/  UMOV UR26, URZ ;  /* 0x000000ff001a7c82 */ /* 0x000fe20008000000 */
[----:B------:R-:W-:Y:S01]  /*1690*/  UMOV UR18, 0x40 ;  /* 0x0000004000127882 */ /* 0x000fe20000000000 */
[----:B-----5:R-:W-:Y:S02]  /*16a0*/  UIADD3 UR30, UP0, UPT, UR4, 0x180, URZ ;  /* 0x00000180041e7890 */ /* 0x020fe4000ff1e0ff */
[----:B------:R-:W-:-:S02]  /*16b0*/  UIADD3 UR34, UP2, UPT, UR4, 0x100, URZ ;  /* 0x0000010004227890 */ /* 0x000fc4000ff5e0ff */
[----:B------:R-:W-:Y:S02]  /*16c0*/  UIADD3 UR32, UP1, UPT, UR4, 0x100, URZ ;  /* 0x0000010004207890 */ /* 0x000fe4000ff3e0ff */
[----:B-1----:R-:W-:Y:S02]  /*16d0*/  ULOP3.LUT UR6, UR6, 0x1, URZ, 0xc0, !UPT ;  /* 0x0000000106067892 */ /* 0x002fe4000f8ec0ff */
[----:B------:R-:W-:Y:S02]  /*16e0*/  UIADD3.X UR31, UPT, UPT, URZ, UR5, URZ, UP0, !UPT ;  /* 0x00000005ff1f7290 */ /* 0x000fe400087fe4ff */
[----:B------:R-:W-:Y:S02]  /*16f0*/  UIADD3.X UR35, UPT, UPT, URZ, UR5, URZ, UP2, !UPT ;  /* 0x00000005ff237290 */ /* 0x000fe400097fe4ff */
[----:B------:R-:W-:Y:S02]  /*1700*/  UIADD3.X UR33, UPT, UPT, URZ, UR5, URZ, UP1, !UPT ;  /* 0x00000005ff217290 */ /* 0x000fe40008ffe4ff */
[----:B------:R-:W-:Y:S01]  /*1710*/  UISETP.NE.AND UP0, UPT, UR6, URZ, UPT ;  /* 0x000000ff0600728c */ /* 0x000fe2000bf05270 */
[----:B------:R-:W-:-:S10]  /*1720*/  UMOV UR4, 0x2 ;  /* 0x0000000200047882 */ /* 0x000fd40000000000 */
.L_x_26:
[----:B------:R-:W-:Y:S01]  /*1730*/  ULEA UR5, UR4, UR22, 0x3 ;  /* 0x0000001604057291 */ /* 0x000fe2000f8e18ff */
[----:B------:R-:W-:Y:S01]  /*1740*/  SHF.L.U32 R8, R5, 0x1f, RZ ;  /* 0x0000001f05087819 */ /* 0x000fe200000006ff */
[----:B------:R-:W-:Y:S02]  /*1750*/  ULEA UR24, UR4, UR22, 0xe ;  /* 0x0000001604187291 */ /* 0x000fe4000f8e70ff */
[----:B------:R-:W-:Y:S02]  /*1760*/  ULEA UR16, UR4, UR22, 0xe ;  /* 0x0000001604107291 */ /* 0x000fe4000f8e70ff */
[----:B------:R-:W-:Y:S02]  /*1770*/  UIADD3 UR4, UPT, UPT, UR4, 0x1, URZ ;  /* 0x0000000104047890 */ /* 0x000fe4000fffe0ff */
[----:B------:R-:W-:Y:S01]  /*1780*/  UIADD3 UR25, UPT, UPT, UR5, 0x20, URZ ;  /* 0x0000002005197890 */ /* 0x000fe2000fffe0ff */
[----:B------:R-:W1:Y:S01]  /*1790*/  SYNCS.PHASECHK.TRANS64.TRYWAIT P0, [UR5+0x50], R8 ;  /* 0x00005008ff0075a7 */ /* 0x000e620008001105 */
[----:B------:R-:W-:-:S02]  /*17a0*/  UISETP.NE.AND UP1, UPT, UR4, 0x6, UPT ;  /* 0x000000060400788c */ /* 0x000fc4000bf25270 */
[----:B------:R-:W-:Y:S02]  /*17b0*/  UIADD3 UR27, UPT, UPT, UR15, -0x100, URZ ;  /* 0xffffff000f1b7890 */ /* 0x000fe4000fffe0ff */
[----:B------:R-:W-:Y:S02]  /*17c0*/  UIADD3 UR24, UPT, UPT, UR24, 0x20c00, URZ ;  /* 0x00020c0018187890 */ /* 0x000fe4000fffe0ff */
[----:B------:R-:W-:Y:S02]  /*17d0*/  UIADD3 UR16, UPT, UPT, UR16, 0x22c00, URZ ;  /* 0x00022c0010107890 */ /* 0x000fe4000fffe0ff */
[----:B------:R-:W-:Y:S02]  /*17e0*/  USEL UR6, UR4, URZ, UP1 ;  /* 0x000000ff04067287 */ /* 0x000fe40008800000 */
[----:B------:R-:W-:Y:S02]  /*17f0*/  USEL UR7, URZ, 0x1, UP1 ;  /* 0x00000001ff077887 */ /* 0x000fe40008800000 */
[----:B------:R-:W-:Y:S01]  /*1800*/  ULOP3.LUT UR25, UR25, 0xfefffff8, URZ, 0xc0, !UPT ;  /* 0xfefffff819197892 */ /* 0x000fe2000f8ec0ff */
[----:B-1---5:R-:W-:Y:S11]  /*1810*/  @!P0 BRA `(.L_x_22) ;  /* 0x000000e8008c8947 */ /* 0x022ff60003800000 */
.L_x_108:
[----:B------:R-:W-:Y:S01]  /*1820*/  LOP3.LUT R5, R5, UR7, RZ, 0x3c, !PT ;  /* 0x0000000705057c12 */ /* 0x000fe2000f8e3cff */
[----:B------:R-:W-:Y:S01]  /*1830*/  ULEA UR4, UR6, UR22, 0x3 ;  /* 0x0000001606047291 */ /* 0x000fe2000f8e18ff */
[----:B------:R-:W-:Y:S02]  /*1840*/  UMOV UR20, UR28 ;  /* 0x0000001c00147c82 */ /* 0x000fe40008000000 */
[----:B------:R-:W-:Y:S01]  /*1850*/  SHF.L.U32 R6, R5, 0x1f, RZ ;  /* 0x0000001f05067819 */ /* 0x000fe200000006ff */
[----:B------:R-:W-:Y:S01]  /*1860*/  UMOV UR21, UR29 ;  /* 0x0000001d00157c82 */ /* 0x000fe20008000000 */
[----:B------:R-:W-:Y:S01]  /*1870*/  UMOV UR19, UR27 ;  /* 0x0000001b00137c82 */ /* 0x000fe20008000000 */
[----:B------:R-:W-:Y:S01]  /*1880*/  UMOV UR17, UR25 ;  /* 0x0000001900117c82 */ /* 0x000fe20008000000 */
[----:B------:R-:W-:Y:S05]  /*1890*/  BRA.U UP3, `(.L_x_23) ;  /* 0x00000001030c7547 */ /* 0x000fea000b800000 */
[----:B------:R-:W-:-:S13]  /*18a0*/  ELECT P0, URZ, PT ;  /* 0x0000000000ff782f */ /* 0x000fda0003800000 */
[----:B-1234-:R-:W-:-:S04]  /*18b0*/  @P0 MOV R4, 0x8000 ;  /* 0x0000800000040802 */ /* 0x01efc80000000f00 */
[----:B------:R5:W-:Y:S03]  /*18c0*/  @P0 SYNCS.ARRIVE.TRANS64 RZ, [UR5+0x20], R4 ;  /* 0x00002004ffff09a7 */ /* 0x000be60008000005 */
.L_x_23:
[----:B------:R1:W-:Y:S01]  /*18d0*/  UTMALDG.4D.2CTA [UR24], [UR34], desc[URZ] ;  /* 0x0000ff18220075b4 */ /* 0x0003e20008219000 */
[----:B------:R-:W-:Y:S01]  /*18e0*/  UPLOP3.LUT UP3, UPT, UPT, UPT, UP0, 0x80, 0x8 ;  /* 0x000000000008789c */ /* 0x000fe20003f6f000 */
[----:B------:R1:W-:Y:S01]  /*18f0*/  UTMALDG.4D.2CTA [UR16], [UR32], desc[URZ] ;  /* 0x0000ff10200075b4 */ /* 0x0003e20008219000 */
[----:B------:R-:W2:Y:S02]  /*1900*/  SYNCS.PHASECHK.TRANS64.TRYWAIT P0, [UR4+0x50], R6 ;  /* 0x00005006ff0075a7 */ /* 0x000ea40008001104 */
[----:B-12---:R-:W-:Y:S07]  /*1910*/  @!P0 BRA `(.L_x_24) ;  /* 0x000000e800688947 */ /* 0x006fee0003800000 */
.L_x_110:
[----:B------:R-:W-:Y:S05]  /*1920*/  BRA.U UP3, `(.L_x_25) ;  /* 0x00000001030c7547 */ /* 0x000fea000b800000 */
[----:B------:R-:W-:-:S13]  /*1930*/  ELECT P0, URZ, PT ;  /* 0x0000000000ff782f */ /* 0x000fda0003800000 */
[----:B-1-345:R-:W-:-:S04]  /*1940*/  @P0 MOV R4, 0x8000 ;  /* 0x0000800000040802 */ /* 0x03afc80000000f00 */
[----:B------:R2:W-:Y:S03]  /*1950*/  @P0 SYNCS.ARRIVE.TRANS64 RZ, [UR4+0x20], R4 ;  /* 0x00002004ffff09a7 */ /* 0x0005e60008000004 */
.L_x_25:
[----:B------:R-:W-:Y:S02]  /*1960*/  UIADD3 UR9, UPT, UPT, UR4, 0x20, URZ ;  /* 0x0000002004097890 */ /* 0x000fe4000fffe0ff */
[----:B------:R-:W-:Y:S02]  /*1970*/  ULEA UR8, UR6, UR22, 0xe ;  /* 0x0000001606087291 */ /* 0x000fe4000f8e70ff */
[----:B------:R-:W-:Y:S02]  /*1980*/  UIADD3 UR11, UPT, UPT, UR23, -0x100, URZ ;  /* 0xffffff00170b7890 */ /* 0x000fe4000fffe0ff */
[----:B------:R-:W-:Y:S02]  /*1990*/  ULOP3.LUT UR9, UR9, 0xfefffff8, URZ, 0xc0, !UPT ;  /* 0xfefffff809097892 */ /* 0x000fe4000f8ec0ff */
[----:B------:R-:W-:Y:S01]  /*19a0*/  UIADD3 UR8, UPT, UPT, UR8, 0x20c00, URZ ;  /* 0x00020c0008087890 */ /* 0x000fe2000fffe0ff */
[----:B------:R-:W-:Y:S01]  /*19b0*/  UMOV UR12, UR28 ;  /* 0x0000001c000c7c82 */ /* 0x000fe20008000000 */
[----:B------:R-:W-:Y:S01]  /*19c0*/  UMOV UR13, UR29 ;  /* 0x0000001d000d7c82 */ /* 0x000fe20008000000 */
[----:B------:R-:W-:-:S02]  /*19d0*/  UIADD3 UR4, UPT, UPT, UR6, 0x1, URZ ;  /* 0x0000000106047890 */ /* 0x000fc4000fffe0ff */
[----:B------:R-:W-:Y:S02]  /*19e0*/  UIADD3 UR14, UPT, UPT, UR14, 0x1, URZ ;  /* 0x000000010e0e7890 */ /* 0x000fe4000fffe0ff */
[----:B------:R-:W-:Y:S02]  /*19f0*/  UISETP.NE.AND UP1, UPT, UR4, 0x6, UPT ;  /* 0x000000060400788c */ /* 0x000fe4000bf25270 */
[----:B------:R1:W-:Y:S01]  /*1a00*/  UTMALDG.4D.2CTA [UR8], [UR30], desc[URZ] ;  /* 0x0000ff081e0075b4 */ /* 0x0003e20008219000 */
[----:B------:R-:W-:Y:S02]  /*1a10*/  UIADD3 UR15, UPT, UPT, UR15, -0x80, URZ ;  /* 0xffffff800f0f7890 */ /* 0x000fe4000fffe0ff */
[----:B------:R-:W-:Y:S02]  /*1a20*/  USEL UR4, UR4, URZ, UP1 ;  /* 0x000000ff04047287 */ /* 0x000fe40008800000 */
[----:B------:R-:W-:Y:S02]  /*1a30*/  USEL UR5, URZ, 0x1, UP1 ;  /* 0x00000001ff057887 */ /* 0x000fe40008800000 */
[----:B------:R-:W-:-:S02]  /*1a40*/  UISETP.NE.AND UP1, UPT, UR14, -0x1, UPT ;  /* 0xffffffff0e00788c */ /* 0x000fc4000bf25270 */
[----:B------:R-:W-:Y:S02]  /*1a50*/  UIADD3 UR23, UPT, UPT, UR23, -0x80, URZ ;  /* 0xffffff8017177890 */ /* 0x000fe4000fffe0ff */
[----:B------:R-:W-:-:S05]  /*1a60*/  LOP3.LUT R5, R5, UR5, RZ, 0x3c, !PT ;  /* 0x0000000505057c12 */ /* 0x000fca000f8e3cff */
[----:B-1----:R-:W-:Y:S05]  /*1a70*/  BRA.U UP1, `(.L_x_26) ;  /* 0xfffffffd012c7547 */ /* 0x002fea000b83ffff */
.L_x_13:
[----:B------:R-:W-:Y:S01]  /*1a80*/  UIADD3 UR5, UPT, UPT, UR4, 0x2, URZ ;  /* 0x0000000204057890 */ /* 0x000fe2000fffe0ff */
[----:B------:R-:W-:Y:S01]  /*1a90*/  S2UR UR22, SR_CgaCtaId ;  /* 0x00000000001679c3 */ /* 0x000fe20000008800 */
[----:B------:R-:W-:-:S04]  /*1aa0*/  UISETP.NE.AND UP0, UPT, UR4, 0x5, UPT ;  /* 0x000000050400788c */ /* 0x000fc8000bf05270 */
[----:B------:R-:W-:-:S03]  /*1ab0*/  USEL UR5, UR5, 0x1, UP0 ;  /* 0x0000000105057887 */ /* 0x000fc60008000000 */
[----:B------:R-:W1:Y:S01]  /*1ac0*/  S2UR UR7, SR_CTAID.X ;  /* 0x00000000000779c3 */ /* 0x000e620000002500 */
[----:B------:R-:W-:Y:S02]  /*1ad0*/  UIADD3 UR6, UPT, UPT, UR5, 0x1, URZ ;  /* 0x0000000105067890 */ /* 0x000fe4000fffe0ff */
[----:B------:R-:W-:-:S04]  /*1ae0*/  UISETP.NE.AND UP1, UPT, UR5, 0x6, UPT ;  /* 0x000000060500788c */ /* 0x000fc8000bf25270 */
[----:B------:R-:W-:Y:S02]  /*1af0*/  USEL UR5, UR6, 0x1, UP1 ;  /* 0x0000000106057887 */ /* 0x000fe40008800000 */
[----:B------:R-:W-:Y:S02]  /*1b00*/  UISETP.EQ.XOR UP1, UPT, UR4, 0x5, !UP1 ;  /* 0x000000050400788c */ /* 0x000fe4000cf22a70 */
[----:B------:R-:W-:Y:S02]  /*1b10*/  UIADD3 UR6, UPT, UPT, UR5, 0x1, URZ ;  /* 0x0000000105067890 */ /* 0x000fe4000fffe0ff */
[----:B------:R-:W-:Y:S02]  /*1b20*/  UISETP.NE.AND UP0, UPT, UR5, 0x6, UPT ;  /* 0x000000060500788c */ /* 0x000fe4000bf05270 */
[----:B------:R-:W-:Y:S02]  /*1b30*/  UISETP.EQ.XOR UP1, UPT, UR5, 0x6, UP1 ;  /* 0x000000060500788c */ /* 0x000fe40008f22a70 */
[----:B------:R-:W-:-:S04]  /*1b40*/  USEL UR4, UR6, 0x1, UP0 ;  /* 0x0000000106047887 */ /* 0x000fc80008000000 */
[----:B------:R-:W-:Y:S02]  /*1b50*/  UIADD3 UR5, UPT, UPT, UR4, 0x1, URZ ;  /* 0x0000000104057890 */ /* 0x000fe4000fffe0ff */
[----:B------:R-:W-:Y:S02]  /*1b60*/  UISETP.NE.AND UP0, UPT, UR4, 0x6, UPT ;  /* 0x000000060400788c */ /* 0x000fe4000bf05270 */
[----:B------:R-:W-:Y:S02]  /*1b70*/  UISETP.EQ.XOR UP1, UPT, UR4, 0x6, UP1 ;  /* 0x000000060400788c */ /* 0x000fe40008f22a70 */
[----:B------:R-:W-:Y:S01]  /*1b80*/  USEL UR5, UR5, 0x1, UP0 ;  /* 0x0000000105057887 */ /* 0x000fe20008000000 */
[----:B------:R-:W-:Y:S01]  /*1b90*/  UMOV UR4, 0x400 ;  /* 0x0000040000047882 */ /* 0x000fe20000000000 */
[----:B-1----:R-:W-:Y:S02]  /*1ba0*/  ULOP3.LUT UR7, UR7, 0x1, URZ, 0xc0, !UPT ;  /* 0x0000000107077892 */ /* 0x002fe4000f8ec0ff */
[----:B------:R-:W-:-:S02]  /*1bb0*/  UISETP.EQ.XOR UP1, UPT, UR5, 0x6, UP1 ;  /* 0x000000060500788c */ /* 0x000fc40008f22a70 */
[----:B------:R-:W-:Y:S02]  /*1bc0*/  UISETP.NE.AND UP0, UPT, UR5, 0x6, UPT ;  /* 0x000000060500788c */ /* 0x000fe4000bf05270 */
[----:B------:R-:W-:Y:S02]  /*1bd0*/  USEL UR6, URZ, 0x1, !UP1 ;  /* 0x00000001ff067887 */ /* 0x000fe4000c800000 */
[----:B------:R-:W-:Y:S02]  /*1be0*/  ULEA UR4, UR22, UR4, 0x18 ;  /* 0x0000000416047291 */ /* 0x000fe4000f8ec0ff */
[----:B------:R-:W-:Y:S02]  /*1bf0*/  USEL UR5, UR5, URZ, UP0 ;  /* 0x000000ff05057287 */ /* 0x000fe40008000000 */
[----:B------:R-:W-:Y:S01]  /*1c00*/  LOP3.LUT R5, R5, UR6, RZ, 0x3c, !PT ;  /* 0x0000000605057c12 */ /* 0x000fe2000f8e3cff */
[----:B------:R-:W-:Y:S02]  /*1c10*/  UISETP.NE.AND UP0, UPT, UR7, URZ, UPT ;  /* 0x000000ff0700728c */ /* 0x000fe4000bf05270 */
[----:B------:R-:W-:Y:S01]  /*1c20*/  ULEA UR5, UR5, UR4, 0x3 ;  /* 0x0000000405057291 */ /* 0x000fe2000f8e18ff */
[----:B------:R-:W-:-:S08]  /*1c30*/  SHF.L.U32 R8, R5, 0x1f, RZ ;  /* 0x0000001f05087819 */ /* 0x000fd000000006ff */
[----:B------:R-:W1:Y:S02]  /*1c40*/  SYNCS.PHASECHK.TRANS64.TRYWAIT P0, [UR5+0x50], R8 ;  /* 0x00005008ff0075a7 */ /* 0x000e640008001105 */
[----:B-1----:R-:W-:Y:S05]  /*1c50*/  @!P0 BRA `(.L_x_27) ;  /* 0x000000e400b88947 */ /* 0x002fea0003800000 */
.L_x_112:
[----:B------:R-:W-:Y:S04]  /*1c60*/  BSSY.RECONVERGENT B0, `(.L_x_11) ;  /* 0x0000010000007945 */ /* 0x000fe80003800200 */
[----:B------:R-:W-:Y:S05]  /*1c70*/  BRA.U UP0, `(.L_x_28) ;  /* 0x00000001002c7547 */ /* 0x000fea000b800000 */
[----:B------:R-:W-:Y:S02]  /*1c80*/  ELECT P0, URZ, PT ;  /* 0x0000000000ff782f */ /* 0x000fe40003800000 */
[----:B------:R-:W-:-:S11]  /*1c90*/  SHF.L.U32 R6, R7, 0x1f, RZ ;  /* 0x0000001f07067819 */ /* 0x000fd600000006ff */
[----:B-12345:R-:W-:-:S04]  /*1ca0*/  @P0 IMAD.MOV.U32 R4, RZ, RZ, 0x8000 ;  /* 0x00008000ff040424 */ /* 0x03efc800078e00ff */
[----:B------:R1:W-:Y:S01]  /*1cb0*/  @P0 SYNCS.ARRIVE.TRANS64 RZ, [UR5+0x20], R4 ;  /* 0x00002004ffff09a7 */ /* 0x0003e20008000005 */
[----:B------:R-:W2:Y:S02]  /*1cc0*/  SYNCS.PHASECHK.TRANS64.TRYWAIT P0, [UR4+0x18], R6 ;  /* 0x00001806ff0075a7 */ /* 0x000ea40008001104 */
[----:B-12---:R-:W-:Y:S05]  /*1cd0*/  @!P0 BRA `(.L_x_29) ;  /* 0x000000e400b48947 */ /* 0x006fea0003800000 */
.L_x_114:
[----:B------:R-:W-:-:S13]  /*1ce0*/  ELECT P0, URZ, PT ;  /* 0x0000000000ff782f */ /* 0x000fda0003800000 */
[----:B------:R-:W-:Y:S05]  /*1cf0*/  @!P0 BRA `(.L_x_30) ;  /* 0x0000000000188947 */ /* 0x000fea0003800000 */
[----:B-1----:R-:W-:-:S04]  /*1d00*/  HFMA2 R4, -RZ, RZ, 5.9604644775390625e-08, 0 ;  /* 0x00010000ff047431 */ /* 0x002fc800000001ff */
[----:B------:R2:W-:Y:S01]  /*1d10*/  SYNCS.ARRIVE.TRANS64 RZ, [UR4+0x8], R4 ;  /* 0x00000804ffff79a7 */ /* 0x0005e20008000004 */
[----:B------:R-:W-:Y:S05]  /*1d20*/  BRA `(.L_x_30) ;  /* 0x00000000000c7947 */ /* 0x000fea0003800000 */
.L_x_28:
[----:B------:R-:W-:-:S04]  /*1d30*/  SHF.L.U32 R6, R7, 0x1f, RZ ;  /* 0x0000001f07067819 */ /* 0x000fc800000006ff */
[----:B------:R-:W1:Y:S02]  /*1d40*/  SYNCS.PHASECHK.TRANS64.TRYWAIT P0, [UR4+0x18], R6 ;  /* 0x00001806ff0075a7 */ /* 0x000e640008001104 */
[----:B-1----:R-:W-:Y:S05]  /*1d50*/  @!P0 BRA `(.L_x_31) ;  /* 0x000000e400b08947 */ /* 0x002fea0003800000 */
.L_x_30:
[----:B------:R-:W-:Y:S05]  /*1d60*/  BSYNC.RECONVERGENT B0 ;  /* 0x0000000000007941 */ /* 0x000fea0003800200 */
.L_x_11:
[----:B------:R-:W-:-:S09]  /*1d70*/  UISETP.NE.AND UP0, UPT, UR71, 0xc, UPT ;  /* 0x0000000c4700788c */ /* 0x000fd2000bf05270 */
[----:B------:R-:W-:Y:S05]  /*1d80*/  BRA.U UP0, `(.L_x_12) ;  /* 0x0000003100c47547 */ /* 0x000fea000b800000 */
[----:B------:R-:W-:Y:S01]  /*1d90*/  UMOV UR6, 0x400 ;  /* 0x0000040000067882 */ /* 0x000fe20000000000 */
[----:B------:R-:W-:Y:S01]  /*1da0*/  UMOV UR4, 0x20 ;  /* 0x0000002000047882 */ /* 0x000fe20000000000 */
[----:B------:R-:W-:Y:S02]  /*1db0*/  ULEA UR6, UR22, UR6, 0x18 ;  /* 0x0000000616067291 */ /* 0x000fe4000f8ec0ff */
[----:B------:R-:W-:-:S04]  /*1dc0*/  UIADD3 UR4, UPT, UPT, -UR4, 0x100000, URZ ;  /* 0x0010000004047890 */ /* 0x000fc8000fffe1ff */
[----:B------:R-:W-:Y:S02]  /*1dd0*/  USHF.L.U32 UR5, UR4, 0xb, URZ ;  /* 0x0000000b04057899 */ /* 0x000fe400080006ff */
[----:B------:R-:W-:Y:S01]  /*1de0*/  USHF.L.U32 UR4, UR4, 0x1, URZ ;  /* 0x0000000104047899 */ /* 0x000fe200080006ff */
[----:B------:R-:W-:Y:S01]  /*1df0*/  ELECT P0, URZ, PT ;  /* 0x0000000000ff782f */ /* 0x000fe20003800000 */
[----:B------:R-:W1:Y:S10]  /*1e00*/  FENCE.VIEW.ASYNC.S ;  /* 0x00000000000073c6 */ /* 0x000e740000000000 */
[----:B-1----:R1:W2:Y:S01]  /*1e10*/  SYNCS.EXCH.64 URZ, [UR6+0x140], UR4 ;  /* 0x0001400406ff75b2 */ /* 0x0022a20008000100 */
[----:B------:R-:W-:Y:S01]  /*1e20*/  NOP ;  /* 0x0000000000007918 */ /* 0x000fe20000000000 */
[----:B------:R-:W3:-:S00]  /*1e30*/  USETMAXREG.DEALLOC.CTAPOOL 0x30 ;  /* 0x00000030000079c8 */ /* 0x000ec000080e0500 */
[----:B--2---:R-:W-:Y:S01]  /*1e40*/  NOP ;  /* 0x0000000000007918 */ /* 0x004fe20000000000 */
[----:B-1----:R-:W-:Y:S01]  /*1e50*/  UMOV UR4, 0x40 ;  /* 0x0000004000047882 */ /* 0x002fe20000000000 */
[----:B------:R-:W-:Y:S01]  /*1e60*/  UMOV UR5, 0x400 ;  /* 0x0000040000057882 */ /* 0x000fe20000000000 */
[----:B------:R-:W-:Y:S02]  /*1e70*/  ULEA UR4, UR22, UR4, 0x18 ;  /* 0x0000000416047291 */ /* 0x000fe4000f8ec0ff */
[----:B------:R-:W-:-:S07]  /*1e80*/  ULEA UR5, UR22, UR5, 0x18 ;  /* 0x0000000516057291 */ /* 0x000fce000f8ec0ff */
[----:B---345:R-:W1:Y:S02]  /*1e90*/  LDS.U8 R4, [UR4] ;  /* 0x00000004ff047984 */ /* 0x038e640008000000 */
[----:B-1----:R-:W-:-:S13]  /*1ea0*/  ISETP.NE.AND P0, PT, R4, RZ, PT ;  /* 0x000000ff0400720c */ /* 0x002fda0003f05270 */
[----:B------:R-:W-:Y:S05]  /*1eb0*/  @P0 BRA `(.L_x_32) ;  /* 0x0000000400640947 */ /* 0x000fea0003800000 */
[----:B------:R-:W-:Y:S02]  /*1ec0*/  ULOP3.LUT UR4, UR22, 0x1, URZ, 0xc0, !UPT ;  /* 0x0000000116047892 */ /* 0x000fe4000f8ec0ff */
[----:B------:R-:W-:Y:S02]  /*1ed0*/  ULOP3.LUT UR6, UR22, 0x1, URZ, 0x3c, !UPT ;  /* 0x0000000116067892 */ /* 0x000fe4000f8e3cff */
[----:B------:R-:W-:-:S09]  /*1ee0*/  UISETP.NE.U32.AND UP0, UPT, UR4, 0x1, UPT ;  /* 0x000000010400788c */ /* 0x000fd2000bf05070 */
[----:B------:R-:W-:Y:S05]  /*1ef0*/  BRA.U !UP0, `(.L_x_33) ;  /* 0x0000000108d07547 */ /* 0x000fea000b800000 */
[----:B------:R-:W-:Y:S01]  /*1f00*/  ELECT P0, URZ, PT ;  /* 0x0000000000ff782f */ /* 0x000fe20003800000 */
[----:B------:R-:W-:-:S12]  /*1f10*/  BSSY B0, `(.L_x_33) ;  /* 0x0000032000007945 */ /* 0x000fd80003800000 */
[----:B------:R-:W-:Y:S05]  /*1f20*/  @!P0 BRA `(.L_x_34) ;  /* 0x0000000000c08947 */ /* 0x000fea0003800000 */
[----:B------:R-:W-:Y:S01]  /*1f30*/  UMOV UR4, 0x10 ;  /* 0x0000001000047882 */ /* 0x000fe20000000000 */
[----:B------:R-:W-:-:S04]  /*1f40*/  IMAD.U32 R6, RZ, RZ, UR22 ;  /* 0x00000016ff067e24 */ /* 0x000fc8000f8e00ff */
[----:B------:R-:W-:Y:S04]  /*1f50*/  DEPBAR.LE SB1, 0x36 ;  /* 0x00009d800000791a */ /* 0x000fe80000000000 */
[----:B------:R-:W1:Y:S02]  /*1f60*/  UTCATOMSWS.2CTA.FIND_AND_SET.ALIGN UP1, UR4, UR4 ;  /* 0x00000004000475e3 */ /* 0x000e640008220800 */
[----:B-1----:R-:W-:Y:S01]  /*1f70*/  PLOP3.LUT P0, PT, PT, PT, UP1, 0x80, 0x8 ;  /* 0x000000000008781c */ /* 0x002fe20003f0f018 */
[----:B------:R-:W-:-:S03]  /*1f80*/  IMAD.U32 R9, RZ, RZ, UR4 ;  /* 0x00000004ff097e24 */ /* 0x000fc6000f8e00ff */
[----:B------:R-:W-:-:S04]  /*1f90*/  SEL R4, RZ, 0xffffffff, !P0 ;  /* 0xffffffffff047807 */ /* 0x000fc80004000000 */
[----:B------:R-:W-:-:S13]  /*1fa0*/  ISETP.NE.AND P0, PT, R4, RZ, PT ;  /* 0x000000ff0400720c */ /* 0x000fda0003f05270 */
[----:B------:R-:W-:Y:S05]  /*1fb0*/  @P0 BRA `(.L_x_35) ;  /* 0x0000000000240947 */ /* 0x000fea0003800000 */
.L_x_36:
[----:B------:R-:W-:Y:S05]  /*1fc0*/  NANOSLEEP 0x64 ;  /* 0x000000640000795d */ /* 0x000fea0003800000 */
[----:B------:R-:W-:-:S05]  /*1fd0*/  UMOV UR4, 0x10 ;  /* 0x0000001000047882 */ /* 0x000fca0000000000 */
[----:B------:R-:W-:Y:S04]  /*1fe0*/  DEPBAR.LE SB1, 0x36 ;  /* 0x00009d800000791a */ /* 0x000fe80000000000 */
[----:B------:R-:W1:Y:S02]  /*1ff0*/  UTCATOMSWS.2CTA.FIND_AND_SET.ALIGN UP1, UR4, UR4 ;  /* 0x00000004000475e3 */ /* 0x000e640008220800 */
[----:B-1----:R-:W-:Y:S01]  /*2000*/  PLOP3.LUT P0, PT, PT, PT, UP1, 0x80, 0x8 ;  /* 0x000000000008781c */ /* 0x002fe20003f0f018 */
[----:B------:R-:W-:-:S03]  /*2010*/  IMAD.U32 R9, RZ, RZ, UR4 ;  /* 0x00000004ff097e24 */ /* 0x000fc6000f8e00ff */
[----:B------:R-:W-:-:S04]  /*2020*/  SEL R4, RZ, 0xffffffff, !P0 ;  /* 0xffffffffff047807 */ /* 0x000fc80004000000 */
[----:B------:R-:W-:-:S13]  /*2030*/  ISETP.NE.AND P0, PT, R4, RZ, PT ;  /* 0x000000ff0400720c */ /* 0x000fda0003f05270 */
[----:B------:R-:W-:Y:S05]  /*2040*/  @!P0 BRA `(.L_x_36) ;  /* 0xfffffffc00dc8947 */ /* 0x000fea000383ffff */
.L_x_35:
[----:B------:R-:W-:Y:S01]  /*2050*/  MOV R5, 0x60 ;  /* 0x0000006000057802 */ /* 0x000fe20000000f00 */
[----:B------:R-:W-:-:S03]  /*2060*/  IMAD.U32 R4, RZ, RZ, UR5 ;  /* 0x00000005ff047e24 */ /* 0x000fc6000f8e00ff */
[----:B------:R-:W-:Y:S02]  /*2070*/  LEA R8, R6, R5, 0x18 ;  /* 0x0000000506087211 */ /* 0x000fe400078ec0ff */
[----:B------:R-:W-:-:S03]  /*2080*/  MOV R5, 0x58 ;  /* 0x0000005800057802 */ /* 0x000fc60000000f00 */
[----:B------:R-:W1:Y:S01]  /*2090*/  LDS R10, [R8] ;  /* 0x00000000080a7984 */ /* 0x000e620000000800 */
[----:B------:R-:W-:Y:S01]  /*20a0*/  LEA R6, R6, R5, 0x18 ;  /* 0x0000000506067211 */ /* 0x000fe200078ec0ff */
[----:B-1----:R-:W-:-:S04]  /*20b0*/  IMAD.U32 R10, R10, -0x80000000, RZ ;  /* 0x800000000a0a7824 */ /* 0x002fc800078e00ff */
[----:B------:R-:W1:Y:S02]  /*20c0*/  SYNCS.PHASECHK.TRANS64.TRYWAIT P0, [R6+URZ], R10 ;  /* 0x0000000a060075a7 */ /* 0x000e6400080011ff */
[----:B-1----:R-:W-:Y:S05]  /*20d0*/  @P0 BRA `(.L_x_37) ;  /* 0x0000000000080947 */ /* 0x002fea0003800000 */
[----:B------:R-:W1:Y:S02]  /*20e0*/  SYNCS.PHASECHK.TRANS64.TRYWAIT P0, [R6+URZ], R10 ;  /* 0x0000000a060075a7 */ /* 0x000e6400080011ff */
[----:B-1----:R-:W-:Y:S05]  /*20f0*/  @!P0 BRA `(.L_x_38) ;  /* 0x000000e000e48947 */ /* 0x002fea0003800000 */
.L_x_37:
[----:B------:R-:W-:Y:S01]  /*2100*/  VIADD R4, R4, 0x148 ;  /* 0x0000014804047836 */ /* 0x000fe20000000000 */
[C---:B------:R-:W-:Y:S01]  /*2110*/  SHF.L.U32 R7, R9.reuse, 0x5, RZ ;  /* 0x0000000509077819 */ /* 0x040fe200000006ff */
[----:B------:R-:W-:Y:S01]  /*2120*/  IMAD.U32 R5, RZ, RZ, UR6 ;  /* 0x00000006ff057e24 */ /* 0x000fe2000f8e00ff */
[----:B------:R-:W-:Y:S01]  /*2130*/  IADD3 R10, PT, PT, R9, 0x10, RZ ;  /* 0x00000010090a7810 */ /* 0x000fe20007ffe0ff */
[----:B-1----:R-:W-:-:S03]  /*2140*/  IMAD.MOV.U32 R11, RZ, RZ, 0x1 ;  /* 0x00000001ff0b7424 */ /* 0x002fc600078e00ff */
[C---:B------:R-:W-:Y:S02]  /*2150*/  PRMT R4, R5.reuse, 0x654, R4 ;  /* 0x0000065405047816 */ /* 0x040fe40000000004 */
[----:B------:R-:W-:Y:S01]  /*2160*/  PRMT R5, R5, 0x654, R6 ;  /* 0x0000065405057816 */ /* 0x000fe20000000006 */
[----:B------:R-:W-:Y:S01]  /*2170*/  IMAD.MOV.U32 R6, RZ, RZ, 0x4 ;  /* 0x00000004ff067424 */ /* 0x000fe200078e00ff */
[----:B------:R-:W-:-:S03]  /*2180*/  SHF.L.U32 R13, R11, R10, RZ ;  /* 0x0000000a0b0d7219 */ /* 0x000fc600000006ff */
[----:B------:R1:W-:Y:S01]  /*2190*/  SYNCS.ARRIVE.TRANS64.RED RZ, [R5+URZ], R6 ;  /* 0x0000000605ff79a7 */ /* 0x0003e200080004ff */
[----:B------:R2:W-:Y:S04]  /*21a0*/  STS [UR5+0x148], R7 ;  /* 0x00014807ff007988 */ /* 0x0005e80008000805 */
[----:B------:R2:W-:Y:S01]  /*21b0*/  STAS [R4.64], R9 ;  /* 0x0000000904007dbd */ /* 0x0005e2000c0008ff */
[----:B------:R-:W-:Y:S02]  /*21c0*/  UMOV UR4, 0x50 ;  /* 0x0000005000047882 */ /* 0x000fe40000000000 */
[----:B------:R-:W-:Y:S01]  /*21d0*/  ULEA UR4, UR22, UR4, 0x18 ;  /* 0x0000000416047291 */ /* 0x000fe2000f8ec0ff */
[----:B-1----:R-:W-:-:S05]  /*21e0*/  IMAD.MOV.U32 R6, RZ, RZ, 0xffff ;  /* 0x0000ffffff067424 */ /* 0x002fca00078e00ff */
[----:B------:R-:W-:-:S04]  /*21f0*/  SHF.L.U32 R6, R6, R9, RZ ;  /* 0x0000000906067219 */ /* 0x000fc800000006ff */
[----:B------:R-:W-:-:S05]  /*2200*/  LOP3.LUT R6, R13, R6, RZ, 0xfc, !PT ;  /* 0x000000060d067212 */ /* 0x000fca00078efcff */
[----:B------:R2:W-:Y:S04]  /*2210*/  ATOMS.OR RZ, [UR4], R6 ;  /* 0x00000006ffff798c */ /* 0x0005e8000b000004 */
[----:B------:R2:W-:Y:S02]  /*2220*/  ATOMS.XOR RZ, [R8], R11 ;  /* 0x0000000b08ff738c */ /* 0x0005e40003800000 */
.L_x_34:
[----:B------:R-:W-:Y:S05]  /*2230*/  BSYNC B0 ;  /* 0x0000000000007941 */ /* 0x000fea0003800000 */
.L_x_33:
[----:B------:R-:W-:Y:S05]  /*2240*/  BRA.U UP0, `(.L_x_39) ;  /* 0x0000000100907547 */ /* 0x000fea000b800000 */
[----:B------:R-:W-:Y:S05]  /*2250*/  WARPSYNC.ALL ;  /* 0x0000000000007948 */ /* 0x000fea0003800000 */
[----:B------:R-:W-:Y:S01]  /*2260*/  NOP ;  /* 0x0000000000007918 */ /* 0x000fe20000000000 */
[----:B------:R-:W-:-:S13]  /*2270*/  ELECT P0, URZ, PT ;  /* 0x0000000000ff782f */ /* 0x000fda0003800000 */
[----:B------:R-:W-:Y:S05]  /*2280*/  @!P0 BRA `(.L_x_39) ;  /* 0x0000000000808947 */ /* 0x000fea0003800000 */
[----:B--2---:R-:W-:Y:S01]  /*2290*/  IMAD.U32 R5, RZ, RZ, UR22 ;  /* 0x00000016ff057e24 */ /* 0x004fe2000f8e00ff */
[----:B------:R-:W-:Y:S02]  /*22a0*/  MOV R4, 0x60 ;  /* 0x0000006000047802 */ /* 0x000fe40000000f00 */
[----:B------:R-:W-:Y:S02]  /*22b0*/  MOV R6, 0x58 ;  /* 0x0000005800067802 */ /* 0x000fe40000000f00 */
[C---:B------:R-:W-:Y:S02]  /*22c0*/  LEA R7, R5.reuse, R4, 0x18 ;  /* 0x0000000405077211 */ /* 0x040fe400078ec0ff */
[----:B------:R-:W-:-:S03]  /*22d0*/  LEA R5, R5, R6, 0x18 ;  /* 0x0000000605057211 */ /* 0x000fc600078ec0ff */
[----:B------:R-:W1:Y:S02]  /*22e0*/  LDS R4, [R7] ;  /* 0x0000000007047984 */ /* 0x000e640000000800 */
[----:B-1----:R-:W-:-:S04]  /*22f0*/  IMAD.U32 R8, R4, -0x80000000, RZ ;  /* 0x8000000004087824 */ /* 0x002fc800078e00ff */
[----:B------:R-:W1:Y:S02]  /*2300*/  SYNCS.PHASECHK.TRANS64.TRYWAIT P0, [R5+URZ], R8 ;  /* 0x00000008050075a7 */ /* 0x000e6400080011ff */
[----:B-1----:R-:W-:Y:S05]  /*2310*/  @P0 BRA `(.L_x_40) ;  /* 0x0000000000080947 */ /* 0x002fea0003800000 */
[----:B------:R-:W1:Y:S02]  /*2320*/  SYNCS.PHASECHK.TRANS64.TRYWAIT P0, [R5+URZ], R8 ;  /* 0x00000008050075a7 */ /* 0x000e6400080011ff */
[----:B-1----:R-:W-:Y:S05]  /*2330*/  @!P0 BRA `(.L_x_41) ;  /* 0x000000e0006c8947 */ /* 0x002fea0003800000 */
.L_x_40:
[----:B------:R-:W2:Y:S01]  /*2340*/  LDS R8, [UR5+0x148] ;  /* 0x00014805ff087984 */ /* 0x000ea20008000800 */
[----:B-1----:R-:W-:Y:S02]  /*2350*/  IMAD.MOV.U32 R9, RZ, RZ, 0xffff ;  /* 0x0000ffffff097424 */ /* 0x002fe400078e00ff */
[----:B------:R-:W-:-:S03]  /*2360*/  IMAD.MOV.U32 R4, RZ, RZ, 0x1 ;  /* 0x00000001ff047424 */ /* 0x000fc600078e00ff */
[----:B--2---:R-:W-:Y:S02]  /*2370*/  SHF.L.U32 R9, R9, R8, RZ ;  /* 0x0000000809097219 */ /* 0x004fe400000006ff */
[C---:B------:R-:W-:Y:S01]  /*2380*/  IADD3 R11, PT, PT, R8.reuse, 0x10, RZ ;  /* 0x00000010080b7810 */ /* 0x040fe20007ffe0ff */
[----:B------:R-:W-:-:S03]  /*2390*/  IMAD.SHL.U32 R8, R8, 0x20, RZ ;  /* 0x0000002008087824 */ /* 0x000fc600078e00ff */
[----:B------:R-:W-:Y:S02]  /*23a0*/  SHF.L.U32 R6, R4, R11, RZ ;  /* 0x0000000b04067219 */ /* 0x000fe400000006ff */
[----:B------:R1:W-:Y:S01]  /*23b0*/  STS [UR5+0x148], R8 ;  /* 0x00014808ff007988 */ /* 0x0003e20008000805 */
[----:B------:R-:W-:Y:S01]  /*23c0*/  UMOV UR4, 0x50 ;  /* 0x0000005000047882 */ /* 0x000fe20000000000 */
[----:B------:R-:W-:Y:S01]  /*23d0*/  LOP3.LUT R9, R6, R9, RZ, 0xfc, !PT ;  /* 0x0000000906097212 */ /* 0x000fe200078efcff */
[----:B------:R-:W-:Y:S01]  /*23e0*/  ULEA UR4, UR22, UR4, 0x18 ;  /* 0x0000000416047291 */ /* 0x000fe2000f8ec0ff */
[----:B------:R-:W-:-:S04]  /*23f0*/  MOV R6, UR6 ;  /* 0x0000000600067c02 */ /* 0x000fc80008000f00 */
[----:B------:R-:W-:-:S04]  /*2400*/  PRMT R6, R6, 0x654, R5 ;  /* 0x0000065406067816 */ /* 0x000fc80000000005 */
[----:B------:R1:W-:Y:S01]  /*2410*/  ATOMS.OR RZ, [UR4], R9 ;  /* 0x00000009ffff798c */ /* 0x0003e2000b000004 */
[----:B------:R1:W-:Y:S03]  /*2420*/  SYNCS.ARRIVE.TRANS64.RED.A1T0 RZ, [R6+URZ], RZ ;  /* 0x000000ff06ff79a7 */ /* 0x0003e600081004ff */
[----:B------:R1:W-:Y:S01]  /*2430*/  ATOMS.XOR RZ, [R7], R4 ;  /* 0x0000000407ff738c */ /* 0x0003e20003800000 */
[----:B------:R-:W-:Y:S05]  /*2440*/  BRA `(.L_x_39) ;  /* 0x0000000000107947 */ /* 0x000fea0003800000 */
.L_x_32:
[----:B------:R-:W-:-:S05]  /*2450*/  MOV R4, 0xffffffff ;  /* 0xffffffff00047802 */ /* 0x000fca0000000f00 */
[----:B------:R1:W-:Y:S02]  /*2460*/  STS [UR5+0x148], R4 ;  /* 0x00014804ff007988 */ /* 0x0003e40008000805 */
[----:B-1----:R-:W-:Y:S02]  /*2470*/  MOV R4, 0x2490 ;  /* 0x0000249000047802 */ /* 0x002fe40000000f00 */
[----:B------:R-:W-:Y:S05]  /*2480*/  CALL.REL.NOINC `($__internal_1_$__cuda_sm10x_tcgen05_guardrail_trap_phase_invalid_during_alloc) ;  /* 0x000000ec00c07944 */ /* 0x000fea0003c00000 */
.L_x_39:
[----:B------:R-:W-:Y:S05]  /*2490*/  WARPSYNC.ALL ;  /* 0x0000000000007948 */ /* 0x000fea0003800000 */
[----:B------:R-:W-:Y:S01]  /*24a0*/  NOP ;  /* 0x0000000000007918 */ /* 0x000fe20000000000 */
[----:B------:R-:W3:Y:S01]  /*24b0*/  S2UR UR11, SR_CTAID.X ;  /* 0x00000000000b79c3 */ /* 0x000ee20000002500 */
[----:B------:R-:W3:Y:S01]  /*24c0*/  LDCU UR4, c[0x0][0x640] ;  /* 0x0000c800ff0477ac */ /* 0x000ee20008000800 */
[----:B------:R-:W4:Y:S06]  /*24d0*/  LDCU.U8 UR7, c[0x0][0x644] ;  /* 0x0000c880ff0777ac */ /* 0x000f2c0008000000 */
[----:B------:R-:W5:Y:S01]  /*24e0*/  S2UR UR24, SR_CgaCtaId ;  /* 0x00000000001879c3 */ /* 0x000f620000008800 */
[----:B------:R-:W1:Y:S01]  /*24f0*/  LDCU UR6, c[0x0][0x654] ;  /* 0x0000ca80ff0677ac */ /* 0x000e620008000800 */
[----:B------:R-:W-:Y:S01]  /*2500*/  UMOV UR23, 0x400 ;  /* 0x0000040000177882 */ /* 0x000fe20000000000 */
[----:B------:R-:W2:Y:S01]  /*2510*/  LDCU.U8 UR10, c[0x0][0x638] ;  /* 0x0000c700ff0a77ac */ /* 0x000ea20008000000 */
[----:B------:R-:W2:Y:S01]  /*2520*/  LDCU.U8 UR14, c[0x0][0x650] ;  /* 0x0000ca00ff0e77ac */ /* 0x000ea20008000000 */
[----:B------:R-:W1:Y:S01]  /*2530*/  LDCU UR8, c[0x0][0x634] ;  /* 0x0000c680ff0877ac */ /* 0x000e620008000800 */
[----:B---3--:R-:W-:Y:S01]  /*2540*/  UIMAD.WIDE.U32 UR4, UR11, UR4, URZ ;  /* 0x000000040b0472a5 */ /* 0x008fe2000f8e00ff */
[----:B------:R-:W3:Y:S03]  /*2550*/  LDCU.U8 UR15, c[0x0][0x651] ;  /* 0x0000ca20ff0f77ac */ /* 0x000ee60008000000 */
[----:B------:R-:W-:-:S02]  /*2560*/  UIADD3 UR4, UPT, UPT, -UR5, UR11, URZ ;  /* 0x0000000b05047290 */ /* 0x000fc4000fffe1ff */
[----:B-----5:R-:W-:Y:S01]  /*2570*/  ULEA UR23, UR24, UR23, 0x18 ;  /* 0x0000001718177291 */ /* 0x020fe2000f8ec0ff */
[----:B------:R-:W-:Y:S01]  /*2580*/  BAR.SYNC.DEFER_BLOCKING 0x2, 0x1a0 ;  /* 0x0086800000007b1d */ /* 0x000fe20000010000 */
[----:B----4-:R-:W-:-:S04]  /*2590*/  USHF.R.U32.HI UR4, URZ, UR7, UR4 ;  /* 0x00000007ff047299 */ /* 0x010fc80008011604 */
[----:B------:R-:W-:Y:S01]  /*25a0*/  UIADD3 UR4, UPT, UPT, UR5, UR4, URZ ;  /* 0x0000000405047290 */ /* 0x000fe2000fffe0ff */
[----:B------:R-:W4:Y:S01]  /*25b0*/  LDCU.U8 UR7, c[0x0][0x645] ;  /* 0x0000c8a0ff0777ac */ /* 0x000f220008000000 */
[----:B------:R-:W-:-:S04]  /*25c0*/  UIADD3 UR5, UPT, UPT, UR23, 0x18c00, URZ ;  /* 0x00018c0017057890 */ /* 0x000fc8000fffe0ff */
[----:B------:R-:W-:-:S04]  /*25d0*/  USHF.R.U32.HI UR5, URZ, 0x4, UR5 ;  /* 0x00000004ff057899 */ /* 0x000fc80008011605 */
[----:B------:R-:W-:-:S04]  /*25e0*/  ULOP3.LUT UR9, UR5, 0x3fc0, URZ, 0xc0, !UPT ;  /* 0x00003fc005097892 */ /* 0x000fc8000f8ec0ff */
[----:B------:R-:W-:Y:S01]  /*25f0*/  ULOP3.LUT UR9, UR9, 0x10000, URZ, 0xfc, !UPT ;  /* 0x0001000009097892 */ /* 0x000fe2000f8efcff */
[----:B-12---:R-:W1:Y:S01]  /*2600*/  LDS R4, [UR23+0x148] ;  /* 0x00014817ff047984 */ /* 0x006e620008000800 */
[----:B----4-:R-:W-:Y:S01]  /*2610*/  USHF.R.U32.HI UR4, URZ, UR7, UR4 ;  /* 0x00000007ff047299 */ /* 0x010fe20008011604 */
[----:B------:R-:W2:Y:S03]  /*2620*/  LDCU UR7, c[0x0][0x63c] ;  /* 0x0000c780ff0777ac */ /* 0x000ea60008000800 */
[----:B------:R-:W-:Y:S01]  /*2630*/  IMAD.U32 R5, RZ, RZ, UR9 ;  /* 0x00000009ff057e24 */ /* 0x000fe2000f8e00ff */
[----:B------:R-:W-:Y:S02]  /*2640*/  UISETP.GE.AND UP0, UPT, UR4, UR6, UPT ;  /* 0x000000060400728c */ /* 0x000fe4000bf06270 */
[----:B------:R-:W-:Y:S02]  /*2650*/  UIADD3 UR4, UPT, UPT, -UR4, URZ, URZ ;  /* 0x000000ff04047290 */ /* 0x000fe4000fffe1ff */
[----:B------:R-:W-:Y:S01]  /*2660*/  R2UR UR58, R5 ;  /* 0x00000000053a72ca */ /* 0x000fe200000e0000 */
[----:B------:R-:W-:Y:S01]  /*2670*/  USEL UR6, UR10, UR14, !UP0 ;  /* 0x0000000e0a067287 */ /* 0x000fe2000c000000 */
[----:B------:R-:W3:Y:S01]  /*2680*/  LDCU.U8 UR14, c[0x0][0x639] ;  /* 0x0000c720ff0e77ac */ /* 0x000ee20008000000 */
[----:B------:R-:W4:Y:S04]  /*2690*/  LDCU UR10, c[0x0][0x60c] ;  /* 0x0000c180ff0a77ac */ /* 0x000f280008000800 */
[----:B------:R-:W5:Y:S01]  /*26a0*/  @UP0 LDCU UR8, c[0x0][0x64c] ;  /* 0x0000c980ff0807ac */ /* 0x000f620008000800 */
[----:B--2---:R-:W-:-:S04]  /*26b0*/  UIMAD UR7, UR4, UR7, UR11 ;  /* 0x00000007040772a4 */ /* 0x004fc8000f8e020b */
[----:B-----5:R-:W-:Y:S02]  /*26c0*/  UIMAD.WIDE.U32 UR4, UR7, UR8, URZ ;  /* 0x00000008070472a5 */ /* 0x020fe4000f8e00ff */
[----:B------:R-:W-:Y:S02]  /*26d0*/  ULOP3.LUT UR8, UR6, 0xff, URZ, 0xc0, !UPT ;  /* 0x000000ff06087892 */ /* 0x000fe4000f8ec0ff */
[----:B------:R-:W-:Y:S02]  /*26e0*/  UIADD3 UR4, UPT, UPT, UR7, -UR5, URZ ;  /* 0x8000000507047290 */ /* 0x000fe4000fffe0ff */
[----:B---3--:R-:W-:Y:S02]  /*26f0*/  USEL UR6, UR14, UR15, !UP0 ;  /* 0x0000000f0e067287 */ /* 0x008fe4000c000000 */
[----:B------:R-:W-:Y:S02]  /*2700*/  USHF.R.U32.HI UR4, URZ, UR8, UR4 ;  /* 0x00000008ff047299 */ /* 0x000fe40008011604 */
[----:B----4-:R-:W-:-:S02]  /*2710*/  UISETP.GE.AND UP0, UPT, UR11, UR10, UPT ;  /* 0x0000000a0b00728c */ /* 0x010fc4000bf06270 */
[----:B------:R-:W-:Y:S01]  /*2720*/  UIADD3 UR4, UPT, UPT, UR5, UR4, URZ ;  /* 0x0000000405047290 */ /* 0x000fe2000fffe0ff */
[----:B-1----:R-:W-:Y:S01]  /*2730*/  R2UR UR5, R4 ;  /* 0x00000000040572ca */ /* 0x002fe200000e0000 */
[----:B------:R-:W-:-:S04]  /*2740*/  ULOP3.LUT UR6, UR6, 0xff, URZ, 0xc0, !UPT ;  /* 0x000000ff06067892 */ /* 0x000fc8000f8ec0ff */
[----:B------:R-:W-:-:S08]  /*2750*/  USHF.R.U32.HI UR4, URZ, UR6, UR4 ;  /* 0x00000006ff047299 */ /* 0x000fd00008011604 */
[----:B------:R-:W-:Y:S01]  /*2760*/  IMAD.U32 R17, RZ, RZ, UR5 ;  /* 0x00000005ff117e24 */ /* 0x000fe2000f8e00ff */
[----:B------:R-:W-:Y:S06]  /*2770*/  BRA.U UP0, `(.L_x_42) ;  /* 0x00000025004c7547 */ /* 0x000fec000b800000 */
[----:B------:R-:W1:Y:S01]  /*2780*/  LDCU UR5, c[0x0][0x614] ;  /* 0x0000c280ff0577ac */ /* 0x000e620008000800 */
[----:B------:R-:W2:Y:S01]  /*2790*/  S2UR UR11, SR_CTAID.X ;  /* 0x00000000000b79c3 */ /* 0x000ea20000002500 */
[----:B------:R-:W3:Y:S01]  /*27a0*/  LDCU UR9, c[0x0][0x38c] ;  /* 0x00007180ff0977ac */ /* 0x000ee20008000800 */
[----:B------:R-:W4:Y:S01]  /*27b0*/  LDCU UR6, c[0x0][0x380] ;  /* 0x00007000ff0677ac */ /* 0x000f220008000800 */
[----:B------:R-:W-:Y:S01]  /*27c0*/  UMOV UR14, 0x0 ;  /* 0x00000000000e7882 */ /* 0x000fe20000000000 */
[----:B------:R-:W-:Y:S01]  /*27d0*/  UMOV UR15, 0x1 ;  /* 0x00000001000f7882 */ /* 0x000fe20000000000 */
[----:B-1----:R-:W-:Y:S02]  /*27e0*/  UIADD3 UR5, UPT, UPT, -UR4, UR5, URZ ;  /* 0x0000000504057290 */ /* 0x002fe4000fffe1ff */
[----:B---3--:R-:W-:Y:S02]  /*27f0*/  UISETP.GT.AND UP0, UPT, UR9, URZ, UPT ;  /* 0x000000ff0900728c */ /* 0x008fe4000bf04270 */
[----:B------:R-:W-:-:S02]  /*2800*/  UIADD3 UR10, UPT, UPT, UR9, -0x1, URZ ;  /* 0xffffffff090a7890 */ /* 0x000fc4000fffe0ff */
[----:B----4-:R-:W-:Y:S02]  /*2810*/  UIADD3 UR4, UPT, UPT, UR9, -UR6, URZ ;  /* 0x8000000609047290 */ /* 0x010fe4000fffe0ff */
[----:B------:R-:W-:Y:S02]  /*2820*/  UIADD3 UR6, UPT, UPT, -UR9, URZ, URZ ;  /* 0x000000ff09067290 */ /* 0x000fe4000fffe1ff */
[----:B------:R-:W-:Y:S02]  /*2830*/  ULEA UR4, UR5, UR4, 0x8 ;  /* 0x0000000405047291 */ /* 0x000fe4000f8e40ff */
[----:B------:R-:W-:Y:S02]  /*2840*/  USHF.R.S32.HI UR5, URZ, 0x1f, UR6 ;  /* 0x0000001fff057899 */ /* 0x000fe40008011406 */
[----:B------:R-:W-:Y:S02]  /*2850*/  UIADD3 UR6, UPT, UPT, -UR4, URZ, URZ ;  /* 0x000000ff04067290 */ /* 0x000fe4000fffe1ff */
[----:B------:R-:W-:-:S02]  /*2860*/  ULEA.HI UR9, UR5, -UR9, URZ, 0x7 ;  /* 0x8000000905097291 */ /* 0x000fc4000f8f38ff */
[----:B------:R-:W-:Y:S02]  /*2870*/  USHF.R.S32.HI UR5, URZ, 0x1f, UR6 ;  /* 0x0000001fff057899 */ /* 0x000fe40008011406 */
[----:B------:R-:W-:Y:S02]  /*2880*/  UIADD3 UR7, UPT, UPT, UR4, -0x1, URZ ;  /* 0xffffffff04077890 */ /* 0x000fe4000fffe0ff */
[----:B------:R-:W-:Y:S02]  /*2890*/  UISETP.GT.AND UP1, UPT, UR4, URZ, UPT ;  /* 0x000000ff0400728c */ /* 0x000fe4000bf24270 */
[----:B------:R-:W-:Y:S02]  /*28a0*/  USHF.R.S32.HI UR8, URZ, 0x1f, UR10 ;  /* 0x0000001fff087899 */ /* 0x000fe4000801140a */
[----:B------:R-:W-:Y:S02]  /*28b0*/  ULEA.HI UR4, UR5, -UR4, URZ, 0x7 ;  /* 0x8000000405047291 */ /* 0x000fe4000f8f38ff */
[----:B------:R-:W-:-:S02]  /*28c0*/  USHF.R.S32.HI UR6, URZ, 0x1f, UR7 ;  /* 0x0000001fff067899 */ /* 0x000fc40008011407 */
[----:B------:R-:W-:Y:S02]  /*28d0*/  ULEA.HI UR10, UR8, UR10, URZ, 0x7 ;  /* 0x0000000a080a7291 */ /* 0x000fe4000f8f38ff */
[----:B------:R-:W-:Y:S02]  /*28e0*/  USHF.R.S32.HI UR4, URZ, 0x7, UR4 ;  /* 0x00000007ff047899 */ /* 0x000fe40008011404 */
[----:B------:R-:W-:Y:S02]  /*28f0*/  USHF.R.S32.HI UR8, URZ, 0x7, UR9 ;  /* 0x00000007ff087899 */ /* 0x000fe40008011409 */
[----:B------:R-:W-:Y:S02]  /*2900*/  ULEA.HI UR5, UR6, UR7, URZ, 0x7 ;  /* 0x0000000706057291 */ /* 0x000fe4000f8f38ff */
[----:B------:R-:W-:Y:S02]  /*2910*/  UIADD3 UR6, UPT, UPT, -UR4, URZ, URZ ;  /* 0x000000ff04067290 */ /* 0x000fe4000fffe1ff */
[----:B------:R-:W-:-:S02]  /*2920*/  @UP0 UIMAD.WIDE UR12, UR10, 0x2000000, UR14 ;  /* 0x020000000a0c08a5 */ /* 0x000fc4000f8e020e */
[----:B------:R-:W-:Y:S02]  /*2930*/  ULEA.HI.SX32 UR5, UR5, 0x1, 0x19 ;  /* 0x0000000105057891 */ /* 0x000fe4000f8fcaff */
[----:B------:R-:W-:Y:S02]  /*2940*/  UIADD3 UR4, UPT, UPT, -UR8, URZ, URZ ;  /* 0x000000ff08047290 */ /* 0x000fe4000fffe1ff */
[----:B--2---:R-:W-:-:S03]  /*2950*/  ULOP3.LUT UR11, UR11, 0x1, URZ, 0xc0, !UPT ;  /* 0x000000010b0b7892 */ /* 0x004fc6000f8ec0ff */
[----:B------:R-:W-:Y:S02]  /*2960*/  @!UP1 UMOV UR5, UR6 ;  /* 0x0000000600059c82 */ /* 0x000fe40008000000 */
[----:B------:R-:W-:Y:S02]  /*2970*/  @UP0 UMOV UR4, UR13 ;  /* 0x0000000d00040c82 */ /* 0x000fe40008000000 */
[----:B------:R-:W-:-:S04]  /*2980*/  UISETP.LT.AND UP0, UPT, UR5, UR4, UPT ;  /* 0x000000040500728c */ /* 0x000fc8000bf01270 */
[----:B------:R-:W-:Y:S02]  /*2990*/  USEL UR63, UR5, UR4, UP0 ;  /* 0x00000004053f7287 */ /* 0x000fe40008000000 */
[----:B------:R-:W-:-:S09]  /*29a0*/  UISETP.NE.AND UP0, UPT, UR11, URZ, UPT ;  /* 0x000000ff0b00728c */ /* 0x000fd2000bf05270 */
[----:B------:R-:W-:Y:S05]  /*29b0*/  BRA.U UP0, `(.L_x_42) ;  /* 0x0000002100bc7547 */ /* 0x000fea000b800000 */
[----:B------:R-:W1:Y:S02]  /*29c0*/  SYNCS.PHASECHK.TRANS64.TRYWAIT P0, [UR23], RZ ;  /* 0x000000ffff0075a7 */ /* 0x000e640008001117 */
[----:B-1----:R-:W-:Y:S05]  /*29d0*/  @!P0 BRA `(.L_x_43) ;  /* 0x000000d800dc8947 */ /* 0x002fea0003800000 */
.L_x_119:
[----:B------:R-:W2:Y:S01]  /*29e0*/  SYNCS.PHASECHK.TRANS64.TRYWAIT P0, [UR23+0x20], RZ ;  /* 0x000020ffff0075a7 */ /* 0x000ea20008001117 */
[----:B------:R-:W-:Y:S01]  /*29f0*/  UIADD3 UR4, UPT, UPT, UR23, 0x20c00, URZ ;  /* 0x00020c0017047890 */ /* 0x000fe2000fffe0ff */
[----:B-1----:R-:W-:Y:S01]  /*2a00*/  CS2R R4, SRZ ;  /* 0x0000000000047805 */ /* 0x002fe2000001ff00 */
[----:B------:R-:W-:Y:S02]  /*2a10*/  UIADD3 UR20, UPT, UPT, UR58, -0x800, URZ ;  /* 0xfffff8003a147890 */ /* 0x000fe4000fffe0ff */
[----:B------:R-:W-:Y:S02]  /*2a20*/  USHF.R.U32.HI UR4, URZ, 0x4, UR4 ;  /* 0x00000004ff047899 */ /* 0x000fe40008011604 */
[----:B------:R-:W-:Y:S01]  /*2a30*/  UIADD3 UR18, UPT, UPT, UR58, -0x7fe, URZ ;  /* 0xfffff8023a127890 */ /* 0x000fe2000fffe0ff */
[C---:B------:R-:W-:Y:S01]  /*2a40*/  R2UR UR40, R4.reuse ;  /* 0x00000000042872ca */ /* 0x040fe200000e0000 */
[----:B------:R-:W-:Y:S01]  /*2a50*/  ULOP3.LUT UR4, UR4, 0x3fc0, URZ, 0xc0, !UPT ;  /* 0x00003fc004047892 */ /* 0x000fe2000f8ec0ff */
[C---:B------:R-:W-:Y:S01]  /*2a60*/  R2UR UR45, R5.reuse ;  /* 0x00000000052d72ca */ /* 0x040fe200000e0000 */
[----:B------:R-:W-:Y:S01]  /*2a70*/  UIADD3 UR16, UPT, UPT, UR58, -0x7fc, URZ ;  /* 0xfffff8043a107890 */ /* 0x000fe2000fffe0ff */
[C---:B------:R-:W-:Y:S01]  /*2a80*/  R2UR UR44, R4.reuse ;  /* 0x00000000042c72ca */ /* 0x040fe200000e0000 */
[----:B------:R-:W-:Y:S01]  /*2a90*/  ULOP3.LUT UR4, UR4, 0x10000, URZ, 0xfc, !UPT ;  /* 0x0001000004047892 */ /* 0x000fe2000f8efcff */
[C---:B------:R-:W-:Y:S01]  /*2aa0*/  R2UR UR43, R5.reuse ;  /* 0x00000000052b72ca */ /* 0x040fe200000e0000 */
[----:B------:R-:W-:Y:S01]  /*2ab0*/  UIADD3 UR14, UPT, UPT, UR58, -0x7fa, URZ ;  /* 0xfffff8063a0e7890 */ /* 0x000fe2000fffe0ff */
[C---:B------:R-:W-:Y:S01]  /*2ac0*/  R2UR UR42, R4.reuse ;  /* 0x00000000042a72ca */ /* 0x040fe200000e0000 */
[----:B------:R-:W-:Y:S01]  /*2ad0*/  UIADD3 UR12, UPT, UPT, UR58, -0x400, URZ ;  /* 0xfffffc003a0c7890 */ /* 0x000fe2000fffe0ff */
[C---:B------:R-:W-:Y:S01]  /*2ae0*/  R2UR UR41, R4.reuse ;  /* 0x00000000042972ca */ /* 0x040fe200000e0000 */
[----:B------:R-:W-:Y:S01]  /*2af0*/  UIADD3 UR10, UPT, UPT, UR58, -0x3fe, URZ ;  /* 0xfffffc023a0a7890 */ /* 0x000fe2000fffe0ff */
[----:B------:R-:W-:Y:S01]  /*2b00*/  R2UR UR39, R5 ;  /* 0x00000000052772ca */ /* 0x000fe200000e0000 */
[----:B------:R-:W-:Y:S01]  /*2b10*/  UIADD3 UR8, UPT, UPT, UR58, -0x3fc, URZ ;  /* 0xfffffc043a087890 */ /* 0x000fe2000fffe0ff */
[----:B------:R-:W-:Y:S01]  /*2b20*/  R2UR UR38, R4 ;  /* 0x00000000042672ca */ /* 0x000fe200000e0000 */
[----:B------:R-:W-:Y:S01]  /*2b30*/  UIADD3 UR6, UPT, UPT, UR58, -0x3fa, URZ ;  /* 0xfffffc063a067890 */ /* 0x000fe2000fffe0ff */
[----:B------:R-:W-:Y:S01]  /*2b40*/  UMOV UR48, 0x0 ;  /* 0x0000000000307882 */ /* 0x000fe20000000000 */
        /* <DEDUP_REMOVED lines=15> */
[----:B------:R-:W-:Y:S01]  /*2c40*/  UIADD3 UR22, UPT, UPT, UR23, 0x80, URZ ;  /* 0x0000008017167890 */ /* 0x000fe2000fffe0ff */
[----:B------:R-:W-:Y:S01]  /*2c50*/  UMOV UR59, 0x3 ;  /* 0x00000003003b7882 */ /* 0x000fe20000000000 */
[----:B------:R-:W-:Y:S01]  /*2c60*/  UMOV UR21, 0x40004040 ;  /* 0x4000404000157882 */ /* 0x000fe20000000000 */
[----:B------:R-:W-:Y:S01]  /*2c70*/  UMOV UR19, 0x40004040 ;  /* 0x4000404000137882 */ /* 0x000fe20000000000 */
[----:B------:R-:W-:Y:S01]  /*2c80*/  UMOV UR17, 0x40004040 ;  /* 0x4000404000117882 */ /* 0x000fe20000000000 */
[----:B------:R-:W-:Y:S01]  /*2c90*/  UIADD3 UR34, UPT, UPT, UR4, 0x2, URZ ;  /* 0x0000000204227890 */ /* 0x000fe2000fffe0ff */
        /* <DEDUP_REMOVED lines=13> */
[----:B------:R-:W-:Y:S01]  /*2d70*/  UMOV UR33, 0x40004040 ;  /* 0x4000404000217882 */ /* 0x000fe20000000000 */
[----:B------:R-:W-:Y:S01]  /*2d80*/  UMOV UR31, 0x40004040 ;  /* 0x40004040001f7882 */ /* 0x000fe20000000000 */
[----:B------:R-:W-:Y:S01]  /*2d90*/  UMOV UR29, 0x40004040 ;  /* 0x40004040001d7882 */ /* 0x000fe20000000000 */
[----:B------:R-:W-:Y:S01]  /*2da0*/  UMOV UR27, 0x40004040 ;  /* 0x40004040001b7882 */ /* 0x000fe20000000000 */
[----:B------:R-:W-:Y:S01]  /*2db0*/  UMOV UR25, 0x40004040 ;  /* 0x4000404000197882 */ /* 0x000fe20000000000 */
[----:B--2---:R-:W-:Y:S05]  /*2dc0*/  @!P0 BRA `(.L_x_44) ;  /* 0x000000d400f88947 */ /* 0x004fea0003800000 */
.L_x_121:
[----:B------:R2:W-:Y:S01]  /*2dd0*/  UTCHMMA.2CTA gdesc[UR20], gdesc[UR4], tmem[UR40], tmem[UR48], idesc[UR49], !UPT ;  /* 0x00ff3004140075ea */ /* 0x0005e2000fa00028 */
[----:B------:R3:W-:Y:S01]  /*2de0*/  UTCHMMA.2CTA gdesc[UR18], gdesc[UR34], tmem[UR45], tmem[UR64], idesc[UR65], UPT ;  /* 0x00ff4022120075ea */ /* 0x0007e2000ba0002d */
[----:B------:R4:W-:Y:S01]  /*2df0*/  UTCHMMA.2CTA gdesc[UR16], gdesc[UR32], tmem[UR44], tmem[UR60], idesc[UR61], UPT ;  /* 0x00ff3c20100075ea */ /* 0x0009e2000ba0002c */
[----:B------:R5:W-:Y:S01]  /*2e00*/  UTCHMMA.2CTA gdesc[UR14], gdesc[UR30], tmem[UR43], tmem[UR56], idesc[UR57], UPT ;  /* 0x00ff381e0e0075ea */ /* 0x000be2000ba0002b */
[----:B------:R-:W-:Y:S01]  /*2e10*/  UTCHMMA.2CTA gdesc[UR12], gdesc[UR28], tmem[UR42], tmem[UR54], idesc[UR55], UPT ;  /* 0x00ff361c0c0075ea */ /* 0x000fe2000ba0002a */
[----:B------:R-:W-:Y:S01]  /*2e20*/  UMOV UR37, 0x40004040 ;  /* 0x4000404000257882 */ /* 0x000fe20000000000 */
[----:B------:R1:W-:Y:S01]  /*2e30*/  UTCHMMA.2CTA gdesc[UR10], gdesc[UR26], tmem[UR41], tmem[UR52], idesc[UR53], UPT ;  /* 0x00ff341a0a0075ea */ /* 0x0003e2000ba00029 */
[----:B------:R1:W-:Y:S01]  /*2e40*/  UTCHMMA.2CTA gdesc[UR8], gdesc[UR24], tmem[UR39], tmem[UR50], idesc[UR51], UPT ;  /* 0x00ff3218080075ea */ /* 0x0003e2000ba00027 */
[----:B------:R1:W-:Y:S01]  /*2e50*/  UTCHMMA.2CTA gdesc[UR6], gdesc[UR36], tmem[UR38], tmem[UR46], idesc[UR47], UPT ;  /* 0x00ff2e24060075ea */ /* 0x0003e2000ba00026 */
[----:B------:R1:W-:Y:S01]  /*2e60*/  UTCBAR.2CTA.MULTICAST [UR22], URZ, UR59 ;  /* 0x000000ff160073e9 */ /* 0x0003e2000820083b */
[----:B------:R-:W1:Y:S01]  /*2e70*/  SYNCS.PHASECHK.TRANS64.TRYWAIT P0, [UR23+0x8], RZ ;  /* 0x000008ffff0075a7 */ /* 0x000e620008001117 */
[----:B------:R-:W-:Y:S01]  /*2e80*/  R2UR UR62, R3 ;  /* 0x00000000033e72ca */ /* 0x000fe200000e0000 */
[----:B------:R-:W-:Y:S01]  /*2e90*/  IMAD.MOV.U32 R5, RZ, RZ, 0x80 ;  /* 0x00000080ff057424 */ /* 0x000fe200078e00ff */
[----:B------:R-:W-:Y:S01]  /*2ea0*/  UMOV UR72, 0x0 ;  /* 0x0000000000487882 */ /* 0x000fe20000000000 */
[----:B-1----:R-:W-:Y:S01]  /*2eb0*/  IMAD.MOV.U32 R4, RZ, RZ, 0x80 ;  /* 0x00000080ff047424 */ /* 0x002fe200078e00ff */
[----:B------:R-:W-:Y:S01]  /*2ec0*/  UMOV UR73, 0x10200010 ;  /* 0x1020001000497882 */ /* 0x000fe20000000000 */
[----:B------:R-:W-:Y:S01]  /*2ed0*/  UMOV UR68, 0x0 ;  /* 0x0000000000447882 */ /* 0x000fe20000000000 */
[----:B------:R-:W-:Y:S01]  /*2ee0*/  UMOV UR69, 0x10200010 ;  /* 0x1020001000457882 */ /* 0x000fe20000000000 */
[----:B--2---:R-:W-:Y:S01]  /*2ef0*/  UIADD3 UR48, UPT, UPT, UR58, 0x6, URZ ;  /* 0x000000063a307890 */ /* 0x004fe2000fffe0ff */
[C---:B---3--:R-:W-:Y:S01]  /*2f00*/  R2UR UR18, R5.reuse ;  /* 0x00000000051272ca */ /* 0x048fe200000e0000 */
[----:B----4-:R-:W-:Y:S01]  /*2f10*/  UIADD3 UR44, UPT, UPT, UR58, 0x402, URZ ;  /* 0x000004023a2c7890 */ /* 0x010fe2000fffe0ff */
[C---:B------:R-:W-:Y:S01]  /*2f20*/  R2UR UR16, R4.reuse ;  /* 0x00000000041072ca */ /* 0x040fe200000e0000 */
[----:B-----5:R-:W-:Y:S01]  /*2f30*/  UIADD3 UR56, UPT, UPT, UR58, 0x404, URZ ;  /* 0x000004043a387890 */ /* 0x020fe2000fffe0ff */
[C---:B------:R-:W-:Y:S01]  /*2f40*/  R2UR UR15, R5.reuse ;  /* 0x00000000050f72ca */ /* 0x040fe200000e0000 */
[----:B------:R-:W-:Y:S01]  /*2f50*/  UIADD3 UR52, UPT, UPT, UR58, 0x2, URZ ;  /* 0x000000023a347890 */ /* 0x000fe2000fffe0ff */
[C---:B------:R-:W-:Y:S01]  /*2f60*/  R2UR UR14, R4.reuse ;  /* 0x00000000040e72ca */ /* 0x040fe200000e0000 */
[----:B------:R-:W-:Y:S01]  /*2f70*/  UIADD3 UR50, UPT, UPT, UR58, 0x4, URZ ;  /* 0x000000043a327890 */ /* 0x000fe2000fffe0ff */
[C---:B------:R-:W-:Y:S01]  /*2f80*/  R2UR UR11, R5.reuse ;  /* 0x00000000050b72ca */ /* 0x040fe200000e0000 */
[----:B------:R-:W-:Y:S01]  /*2f90*/  UIADD3 UR46, UPT, UPT, UR58, 0x400, URZ ;  /* 0x000004003a2e7890 */ /* 0x000fe2000fffe0ff */
[C---:B------:R-:W-:Y:S01]  /*2fa0*/  R2UR UR13, R4.reuse ;  /* 0x00000000040d72ca */ /* 0x040fe200000e0000 */
[----:B------:R-:W-:Y:S01]  /*2fb0*/  UIADD3 UR54, UPT, UPT, UR58, 0x406, URZ ;  /* 0x000004063a367890 */ /* 0x000fe2000fffe0ff */
[----:B------:R-:W-:Y:S01]  /*2fc0*/  R2UR UR12, R5 ;  /* 0x00000000050c72ca */ /* 0x000fe200000e0000 */
        /* <DEDUP_REMOVED lines=13> */
[----:B------:R-:W-:Y:S01]  /*30a0*/  R2UR UR10, R4 ;  /* 0x00000000040a72ca */ /* 0x000fe200000e0000 */
[----:B------:R-:W-:Y:S01]  /*30b0*/  UIADD3 UR8, UPT, UPT, UR23, 0x50, URZ ;  /* 0x0000005017087890 */ /* 0x000fe2000fffe0ff */
[----:B------:R-:W-:Y:S01]  /*30c0*/  UMOV UR59, 0x40004040 ;  /* 0x40004040003b7882 */ /* 0x000fe20000000000 */
[----:B------:R-:W-:Y:S01]  /*30d0*/  ULOP3.LUT UR6, UR62, 0xffff, URZ, 0xc0, !UPT ;  /* 0x0000ffff3e067892 */ /* 0x000fe2000f8ec0ff */
[----:B------:R-:W-:Y:S01]  /*30e0*/  UMOV UR17, 0x3 ;  /* 0x0000000300117882 */ /* 0x000fe20000000000 */
[----:B------:R-:W-:Y:S01]  /*30f0*/  UMOV UR53, 0x40004040 ;  /* 0x4000404000357882 */ /* 0x000fe20000000000 */
[----:B------:R-:W-:Y:S01]  /*3100*/  UMOV UR51, 0x40004040 ;  /* 0x4000404000337882 */ /* 0x000fe20000000000 */
[----:B------:R-:W-:Y:S01]  /*3110*/  UMOV UR49, 0x40004040 ;  /* 0x4000404000317882 */ /* 0x000fe20000000000 */
[----:B------:R-:W-:Y:S01]  /*3120*/  UMOV UR47, 0x40004040 ;  /* 0x40004040002f7882 */ /* 0x000fe20000000000 */
[----:B------:R-:W-:Y:S01]  /*3130*/  UMOV UR45, 0x40004040 ;  /* 0x40004040002d7882 */ /* 0x000fe20000000000 */
[----:B------:R-:W-:Y:S05]  /*3140*/  @!P0 BRA `(.L_x_45) ;  /* 0x000000d400308947 */ /* 0x000fea0003800000 */
.L_x_123:
[----:B------:R2:W-:Y:S01]  /*3150*/  UTCHMMA.2CTA gdesc[UR58], gdesc[UR4], tmem[UR18], tmem[UR20], idesc[UR21], !UPT ;  /* 0x00ff14043a0075ea */ /* 0x0005e2000fa00012 */
[----:B------:R-:W-:Y:S01]  /*3160*/  UTCHMMA.2CTA gdesc[UR52], gdesc[UR34], tmem[UR16], tmem[UR72], idesc[UR73], UPT ;  /* 0x00ff4822340075ea */ /* 0x000fe2000ba00010 */
[----:B------:R-:W-:Y:S01]  /*3170*/  UTCHMMA.2CTA gdesc[UR50], gdesc[UR32], tmem[UR15], tmem[UR68], idesc[UR69], UPT ;  /* 0x00ff4420320075ea */ /* 0x000fe2000ba0000f */
[----:B------:R-:W-:Y:S01]  /*3180*/  UTCHMMA.2CTA gdesc[UR48], gdesc[UR30], tmem[UR14], tmem[UR64], idesc[UR65], UPT ;  /* 0x00ff401e300075ea */ /* 0x000fe2000ba0000e */
[----:B------:R-:W-:Y:S01]  /*3190*/  UMOV UR57, 0x40004040 ;  /* 0x4000404000397882 */ /* 0x000fe20000000000 */
[----:B------:R3:W-:Y:S01]  /*31a0*/  UTCHMMA.2CTA gdesc[UR46], gdesc[UR28], tmem[UR11], tmem[UR60], idesc[UR61], UPT ;  /* 0x00ff3c1c2e0075ea */ /* 0x0007e2000ba0000b */
[----:B------:R-:W-:Y:S01]  /*31b0*/  UMOV UR55, 0x40004040 ;  /* 0x4000404000377882 */ /* 0x000fe20000000000 */
[----:B------:R4:W-:Y:S01]  /*31c0*/  UTCHMMA.2CTA gdesc[UR44], gdesc[UR26], tmem[UR13], tmem[UR42], idesc[UR43], UPT ;  /* 0x00ff2a1a2c0075ea */ /* 0x0009e2000ba0000d */
[----:B------:R4:W-:Y:S01]  /*31d0*/  UTCHMMA.2CTA gdesc[UR56], gdesc[UR24], tmem[UR12], tmem[UR40], idesc[UR41], UPT ;  /* 0x00ff2818380075ea */ /* 0x0009e2000ba0000c */
[----:B------:R4:W-:Y:S01]  /*31e0*/  UTCHMMA.2CTA gdesc[UR54], gdesc[UR36], tmem[UR10], tmem[UR38], idesc[UR39], UPT ;  /* 0x00ff2624360075ea */ /* 0x0009e2000ba0000a */
[----:B------:R4:W-:Y:S01]  /*31f0*/  UTCBAR.2CTA.MULTICAST [UR9], URZ, UR17 ;  /* 0x000000ff090073e9 */ /* 0x0009e20008200811 */
[----:B------:R4:W-:Y:S01]  /*3200*/  UTCBAR.2CTA.MULTICAST [UR8], URZ, UR6 ;  /* 0x000000ff080073e9 */ /* 0x0009e20008200806 */
[----:B------:R-:W-:-:S02]  /*3210*/  UISETP.GE.AND UP0, UPT, UR63, 0x2, UPT ;  /* 0x000000023f00788c */ /* 0x000fc4000bf06270 */
[----:B------:R-:W-:Y:S01]  /*3220*/  UIADD3 UR67, UPT, UPT, UR23, 0x20, URZ ;  /* 0x0000002017437890 */ /* 0x000fe2000fffe0ff */
[----:B------:R-:W-:Y:S01]  /*3230*/  UMOV UR7, 0x1 ;  /* 0x0000000100077882 */ /* 0x000fe20000000000 */
[----:B------:R-:W-:Y:S01]  /*3240*/  UMOV UR66, URZ ;  /* 0x000000ff00427c82 */ /* 0x000fe20008000000 */
[----:B--2---:R-:W-:Y:S01]  /*3250*/  UMOV UR4, URZ ;  /* 0x000000ff00047c82 */ /* 0x004fe20008000000 */
[----:B---3--:R-:W-:-:S03]  /*3260*/  UMOV UR11, URZ ;  /* 0x000000ff000b7c82 */ /* 0x008fc60008000000 */
[----:B------:R-:W-:Y:S05]  /*3270*/  BRA.U !UP0, `(.L_x_46) ;  /* 0x0000000d08fc7547 */ /* 0x000fea000b800000 */
[----:B------:R-:W-:Y:S01]  /*3280*/  R2UR UR5, R3 ;  /* 0x00000000030572ca */ /* 0x000fe200000e0000 */
[----:B------:R-:W-:Y:S02]  /*3290*/  HFMA2 R13, -RZ, RZ, 0, 1.4781951904296875e-05 ;  /* 0x000000f8ff0d7431 */ /* 0x000fe400000001ff */
[----:B------:R-:W-:Y:S02]  /*32a0*/  IMAD.MOV.U32 R15, RZ, RZ, 0xf0 ;  /* 0x000000f0ff0f7424 */ /* 0x000fe400078e00ff */
[----:B------:R-:W-:Y:S02]  /*32b0*/  HFMA2 R9, -RZ, RZ, 0, 7.62939453125e-06 ;  /* 0x00000080ff097431 */ /* 0x000fe400000001ff */
[----:B------:R-:W-:Y:S02]  /*32c0*/  IMAD.MOV.U32 R14, RZ, RZ, 0x180 ;  /* 0x00000180ff0e7424 */ /* 0x000fe400078e00ff */
[----:B------:R-:W-:Y:S02]  /*32d0*/  HFMA2 R5, -RZ, RZ, 0, 7.62939453125e-06 ;  /* 0x00000080ff057431 */ /* 0x000fe400000001ff */
[----:B------:R-:W-:Y:S01]  /*32e0*/  IMAD.MOV.U32 R12, RZ, RZ, 0x180 ;  /* 0x00000180ff0c7424 */ /* 0x000fe200078e00ff */
[----:B------:R-:W-:Y:S01]  /*32f0*/  MOV R11, 0x80 ;  /* 0x00000080000b7802 */ /* 0x000fe20000000f00 */
[----:B------:R-:W-:Y:S01]  /*3300*/  IMAD.MOV.U32 R10, RZ, RZ, 0x80 ;  /* 0x00000080ff0a7424 */ /* 0x000fe200078e00ff */
[----:B------:R-:W-:Y:S01]  /*3310*/  MOV R7, 0x80 ;  /* 0x0000008000077802 */ /* 0x000fe20000000f00 */
[----:B------:R-:W-:Y:S01]  /*3320*/  IMAD.MOV.U32 R8, RZ, RZ, 0x80 ;  /* 0x00000080ff087424 */ /* 0x000fe200078e00ff */
[----:B-1----:R-:W-:Y:S01]  /*3330*/  MOV R4, 0x80 ;  /* 0x0000008000047802 */ /* 0x002fe20000000f00 */
[----:B------:R-:W-:Y:S01]  /*3340*/  IMAD.MOV.U32 R6, RZ, RZ, 0x80 ;  /* 0x00000080ff067424 */ /* 0x000fe200078e00ff */
[----:B------:R-:W-:Y:S01]  /*3350*/  UIADD3 UR63, UPT, UPT, -UR63, URZ, URZ ;  /* 0x000000ff3f3f7290 */ /* 0x000fe2000fffe1ff */
[----:B------:R-:W-:Y:S01]  /*3360*/  UMOV UR7, 0x1 ;  /* 0x0000000100077882 */ /* 0x000fe20000000000 */
[----:B------:R-:W-:Y:S01]  /*3370*/  UMOV UR11, URZ ;  /* 0x000000ff000b7c82 */ /* 0x000fe20008000000 */
[----:B------:R-:W-:Y:S01]  /*3380*/  UMOV UR4, URZ ;  /* 0x000000ff00047c82 */ /* 0x000fe20008000000 */
[----:B------:R-:W-:Y:S01]  /*3390*/  UMOV UR66, URZ ;  /* 0x000000ff00427c82 */ /* 0x000fe20008000000 */
[----:B------:R-:W-:-:S02]  /*33a0*/  ULOP3.LUT UR69, UR5, 0xffff, URZ, 0xc0, !UPT ;  /* 0x0000ffff05457892 */ /* 0x000fc4000f8ec0ff */
[----:B------:R-:W-:Y:S01]  /*33b0*/  ULOP3.LUT UR68, UR5, 0xffff, URZ, 0xc0, !UPT ;  /* 0x0000ffff05447892 */ /* 0x000fe2000f8ec0ff */
[----:B------:R-:W-:Y:S01]  /*33c0*/  UMOV UR76, 0x0 ;  /* 0x00000000004c7882 */ /* 0x000fe20000000000 */
[----:B------:R-:W-:Y:S01]  /*33d0*/  UMOV UR77, 0x10200010 ;  /* 0x10200010004d7882 */ /* 0x000fe20000000000 */
[----:B------:R-:W-:Y:S01]  /*33e0*/  UMOV UR74, 0x0 ;  /* 0x00000000004a7882 */ /* 0x000fe20000000000 */
[----:B------:R-:W-:Y:S01]  /*33f0*/  UMOV UR75, 0x10200010 ;  /* 0x10200010004b7882 */ /* 0x000fe20000000000 */
[----:B------:R-:W-:Y:S01]  /*3400*/  UMOV UR72, 0x0 ;  /* 0x0000000000487882 */ /* 0x000fe20000000000 */
[----:B------:R-:W-:-:S06]  /*3410*/  UMOV UR73, 0x10200010 ;  /* 0x1020001000497882 */ /* 0x000fcc0000000000 */
.L_x_53:
[----:B------:R-:W-:Y:S02]  /*3420*/  UISETP.NE.U32.AND UP0, UPT, UR4, URZ, UPT ;  /* 0x000000ff0400728c */ /* 0x000fe4000bf05070 */
[----:B------:R-:W-:Y:S02]  /*3430*/  USHF.L.U32 UR4, UR11, 0x1f, URZ ;  /* 0x0000001f0b047899 */ /* 0x000fe400080006ff */
[----:B------:R-:W-:Y:S04]  /*3440*/  ULEA UR60, UR7, UR67, 0x3 ;  /* 0x00000043073c7291 */ /* 0x000fe8000f8e18ff */
[----:B------:R-:W-:Y:S05]  /*3450*/  MOV R16, UR4 ;  /* 0x0000000400107c02 */ /* 0x000fea0008000f00 */
[----:B------:R-:W1:Y:S02]  /*3460*/  SYNCS.PHASECHK.TRANS64.TRYWAIT P0, [UR60], R16 ;  /* 0x00000010ff0075a7 */ /* 0x000e64000800113c */
[----:B-1-3--:R-:W-:Y:S05]  /*3470*/  @!P0 BRA `(.L_x_47) ;  /* 0x000000d0007c8947 */ /* 0x00afea0003800000 */
.L_x_125:
[----:B------:R-:W-:Y:S02]  /*3480*/  USHF.L.U32 UR22, UR66, 0x1f, URZ ;  /* 0x0000001f42167899 */ /* 0x000fe400080006ff */
[----:B------:R-:W-:Y:S04]  /*3490*/  ULEA UR4, UR7, UR23, 0xe ;  /* 0x0000001707047291 */ /* 0x000fe8000f8e70ff */
[----:B-1----:R-:W-:Y:S01]  /*34a0*/  MOV R16, UR22 ;  /* 0x0000001600107c02 */ /* 0x002fe20008000f00 */
[----:B------:R-:W-:Y:S03]  /*34b0*/  UIADD3 UR4, UPT, UPT, UR4, 0x20c00, URZ ;  /* 0x00020c0004047890 */ /* 0x000fe6000fffe0ff */
[----:B------:R-:W1:Y:S01]  /*34c0*/  SYNCS.PHASECHK.TRANS64.TRYWAIT P0, [UR23+0x90], R16 ;  /* 0x00009010ff0075a7 */ /* 0x000e620008001117 */
[----:B------:R-:W-:Y:S01]  /*34d0*/  USHF.R.U32.HI UR4, URZ, 0x4, UR4 ;  /* 0x00000004ff047899 */ /* 0x000fe20008011604 */
[----:B-1----:R-:W-:Y:S11]  /*34e0*/  @!P0 BRA `(.L_x_48) ;  /* 0x000000d000808947 */ /* 0x002ff60003800000 */
.L_x_127:
[----:B----4-:R-:W-:Y:S01]  /*34f0*/  ULOP3.LUT UR12, UR4, 0x3fc0, URZ, 0xc0, !UPT ;  /* 0x00003fc0040c7892 */ /* 0x010fe2000f8ec0ff */
[----:B------:R-:W-:Y:S01]  /*3500*/  IMAD.MOV.U32 R18, RZ, RZ, 0x40 ;  /* 0x00000040ff127424 */ /* 0x000fe200078e00ff */
[----:B------:R-:W-:Y:S01]  /*3510*/  UMOV UR8, 0x0 ;  /* 0x0000000000087882 */ /* 0x000fe20000000000 */
[----:B-1----:R-:W-:Y:S01]  /*3520*/  IMAD.MOV.U32 R16, RZ, RZ, 0x100 ;  /* 0x00000100ff107424 */ /* 0x002fe200078e00ff */
[----:B------:R-:W-:Y:S01]  /*3530*/  UMOV UR9, 0x10210010 ;  /* 0x1021001000097882 */ /* 0x000fe20000000000 */
[----:B------:R-:W-:Y:S01]  /*3540*/  IMAD.U32 R19, RZ, RZ, UR22 ;  /* 0x00000016ff137e24 */ /* 0x000fe2000f8e00ff */
[----:B------:R-:W-:Y:S01]  /*3550*/  R2UR UR5, R18 ;  /* 0x00000000120572ca */ /* 0x000fe200000e0000 */
[----:B------:R-:W-:Y:S01]  /*3560*/  UIADD3 UR40, UPT, UPT, UR12, 0x80, URZ ;  /* 0x000000800c287890 */ /* 0x000fe2000fffe0ff */
[----:B------:R-:W-:Y:S01]  /*3570*/  R2UR UR6, R16 ;  /* 0x00000000100672ca */ /* 0x000fe200000e0000 */
[----:B------:R-:W-:Y:S01]  /*3580*/  UIADD3 UR38, UPT, UPT, UR12, 0x100, URZ ;  /* 0x000001000c267890 */ /* 0x000fe2000fffe0ff */
[----:B------:R-:W-:Y:S01]  /*3590*/  IMAD.MOV.U32 R18, RZ, RZ, 0x48 ;  /* 0x00000048ff127424 */ /* 0x000fe200078e00ff */
[----:B------:R-:W-:Y:S01]  /*35a0*/  UMOV UR13, 0x40004040 ;  /* 0x40004040000d7882 */ /* 0x000fe20000000000 */
[----:B------:R-:W-:Y:S01]  /*35b0*/  UMOV UR14, 0x0 ;  /* 0x00000000000e7882 */ /* 0x000fe20000000000 */
[----:B------:R-:W-:Y:S01]  /*35c0*/  UMOV UR15, 0x10210010 ;  /* 0x10210010000f7882 */ /* 0x000fe20000000000 */
[----:B------:R-:W-:Y:S01]  /*35d0*/  UMOV UR41, 0x40004040 ;  /* 0x4000404000297882 */ /* 0x000fe20000000000 */
[----:B------:R-:W-:Y:S01]  /*35e0*/  R2UR UR4, R18 ;  /* 0x00000000120472ca */ /* 0x000fe200000e0000 */
[----:B------:R-:W-:Y:S01]  /*35f0*/  IMAD.MOV.U32 R18, RZ, RZ, 0x50 ;  /* 0x00000050ff127424 */ /* 0x000fe200078e00ff */
[----:B------:R-:W-:Y:S01]  /*3600*/  UMOV UR39, 0x40004040 ;  /* 0x4000404000277882 */ /* 0x000fe20000000000 */
[----:B------:R-:W-:Y:S02]  /*3610*/  UIADD3 UR36, UPT, UPT, UR12, 0x180, URZ ;  /* 0x000001800c247890 */ /* 0x000fe4000fffe0ff */
[----:B------:R-:W-:Y:S01]  /*3620*/  UIADD3 UR34, UPT, UPT, UR12, 0x200, URZ ;  /* 0x000002000c227890 */ /* 0x000fe2000fffe0ff */
[----:B------:R1:W-:Y:S01]  /*3630*/  UTCHMMA.2CTA tmem[UR5], gdesc[UR12], tmem[UR6], tmem[UR8], idesc[UR9], UP0 ;  /* 0x00ff080c050079ea */ /* 0x0003e20008200006 */
[----:B------:R-:W-:Y:S01]  /*3640*/  UIADD3 UR32, UPT, UPT, UR12, 0x280, URZ ;  /* 0x000002800c207890 */ /* 0x000fe2000fffe0ff */
[----:B------:R-:W-:Y:S01]  /*3650*/  UMOV UR37, 0x40004040 ;  /* 0x4000404000257882 */ /* 0x000fe20000000000 */
[----:B------:R-:W-:Y:S01]  /*3660*/  UMOV UR35, 0x40004040 ;  /* 0x4000404000237882 */ /* 0x000fe20000000000 */
[----:B------:R-:W-:Y:S01]  /*3670*/  UMOV UR33, 0x40004040 ;  /* 0x4000404000217882 */ /* 0x000fe20000000000 */
[----:B-1----:R-:W-:Y:S02]  /*3680*/  R2UR UR8, R16 ;  /* 0x00000000100872ca */ /* 0x002fe400000e0000 */
[----:B------:R-:W-:Y:S01]  /*3690*/  R2UR UR9, R18 ;  /* 0x00000000120972ca */ /* 0x000fe200000e0000 */
[----:B------:R-:W-:Y:S01]  /*36a0*/  IMAD.MOV.U32 R18, RZ, RZ, 0x58 ;  /* 0x00000058ff127424 */ /* 0x000fe200078e00ff */
[----:B------:R-:W-:Y:S04]  /*36b0*/  R2UR UR5, R16 ;  /* 0x00000000100572ca */ /* 0x000fe800000e0000 */
[----:B------:R-:W-:Y:S01]  /*36c0*/  R2UR UR6, R18 ;  /* 0x00000000120672ca */ /* 0x000fe200000e0000 */
[----:B------:R-:W-:Y:S04]  /*36d0*/  IMAD.MOV.U32 R18, RZ, RZ, 0x60 ;  /* 0x00000060ff127424 */ /* 0x000fe800078e00ff */
[----:B------:R1:W-:Y:S04]  /*36e0*/  UTCHMMA.2CTA tmem[UR4], gdesc[UR40], tmem[UR8], tmem[UR14], idesc[UR15], UPT ;  /* 0x00ff0e28040079ea */ /* 0x0003e8000ba00008 */
[----:B------:R2:W-:Y:S01]  /*36f0*/  UTCHMMA.2CTA tmem[UR9], gdesc[UR38], tmem[UR5], tmem[UR14], idesc[UR15], UPT ;  /* 0x00ff0e26090079ea */ /* 0x0005e2000ba00005 */
[----:B-1----:R-:W-:Y:S01]  /*3700*/  R2UR UR8, R18 ;  /* 0x00000000120872ca */ /* 0x002fe200000e0000 */
[----:B------:R-:W-:Y:S01]  /*3710*/  IMAD.MOV.U32 R18, RZ, RZ, 0x68 ;  /* 0x00000068ff127424 */ /* 0x000fe200078e00ff */
[----:B------:R-:W-:Y:S04]  /*3720*/  R2UR UR4, R16 ;  /* 0x00000000100472ca */ /* 0x000fe800000e0000 */
[----:B--2---:R-:W-:Y:S09]  /*3730*/  R2UR UR9, R18 ;  /* 0x00000000120972ca */ /* 0x004ff200000e0000 */
[----:B------:R1:W-:Y:S01]  /*3740*/  UTCHMMA.2CTA tmem[UR6], gdesc[UR36], tmem[UR4], tmem[UR14], idesc[UR15], UPT ;  /* 0x00ff0e24060079ea */ /* 0x0003e2000ba00004 */
[----:B------:R1:W-:Y:S03]  /*3750*/  UTCHMMA.2CTA tmem[UR8], gdesc[UR34], tmem[UR5], tmem[UR14], idesc[UR15], UPT ;  /* 0x00ff0e22080079ea */ /* 0x0003e6000ba00005 */
[----:B------:R1:W-:Y:S01]  /*3760*/  UTCHMMA.2CTA tmem[UR9], gdesc[UR32], tmem[UR4], tmem[UR14], idesc[UR15], UPT ;  /* 0x00ff0e20090079ea */ /* 0x0003e2000ba00004 */
[----:B------:R-:W2:Y:S02]  /*3770*/  SYNCS.PHASECHK.TRANS64.TRYWAIT P0, [UR23+0xa0], R19 ;  /* 0x0000a013ff0075a7 */ /* 0x000ea40008001117 */
[----:B-12---:R-:W-:Y:S05]  /*3780*/  @!P0 BRA `(.L_x_49) ;  /* 0x000000cc00f88947 */ /* 0x006fea0003800000 */
.L_x_129:
[----:B------:R-:W-:Y:S01]  /*3790*/  UIADD3 UR7, UPT, UPT, UR7, 0x1, URZ ;  /* 0x0000000107077890 */ /* 0x000fe2000fffe0ff */
[----:B------:R-:W-:Y:S01]  /*37a0*/  IMAD.MOV.U32 R18, RZ, RZ, 0x70 ;  /* 0x00000070ff127424 */ /* 0x000fe200078e00ff */
[----:B------:R-:W-:Y:S01]  /*37b0*/  UIADD3 UR30, UPT, UPT, UR12, 0x300, URZ ;  /* 0x000003000c1e7890 */ /* 0x000fe2000fffe0ff */
[----:B-1----:R-:W-:Y:S01]  /*37c0*/  IMAD.MOV.U32 R16, RZ, RZ, 0x100 ;  /* 0x00000100ff107424 */ /* 0x002fe200078e00ff */
[----:B------:R-:W-:Y:S02]  /*37d0*/  UISETP.NE.AND UP1, UPT, UR7, 0x6, UPT ;  /* 0x000000060700788c */ /* 0x000fe4000bf25270 */
[----:B------:R-:W-:Y:S01]  /*37e0*/  UIADD3 UR28, UPT, UPT, UR12, 0x380, URZ ;  /* 0x000003800c1c7890 */ /* 0x000fe2000fffe0ff */
[----:B------:R-:W-:Y:S01]  /*37f0*/  R2UR UR5, R18 ;  /* 0x00000000120572ca */ /* 0x000fe200000e0000 */
[----:B------:R-:W-:Y:S01]  /*3800*/  USEL UR4, URZ, 0x1, UP1 ;  /* 0x00000001ff047887 */ /* 0x000fe20008800000 */
[----:B------:R-:W-:Y:S01]  /*3810*/  R2UR UR6, R16 ;  /* 0x00000000100672ca */ /* 0x000fe200000e0000 */
[----:B------:R-:W-:Y:S01]  /*3820*/  UMOV UR8, 0x0 ;  /* 0x0000000000087882 */ /* 0x000fe20000000000 */
[----:B------:R-:W-:Y:S01]  /*3830*/  UMOV UR9, 0x10210010 ;  /* 0x1021001000097882 */ /* 0x000fe20000000000 */
[----:B------:R-:W-:Y:S01]  /*3840*/  UMOV UR31, 0x40004040 ;  /* 0x40004040001f7882 */ /* 0x000fe20000000000 */
[----:B------:R-:W-:Y:S01]  /*3850*/  IMAD.MOV.U32 R18, RZ, RZ, 0x78 ;  /* 0x00000078ff127424 */ /* 0x000fe200078e00ff */
[----:B------:R-:W-:Y:S02]  /*3860*/  ULOP3.LUT UR61, UR11, UR4, URZ, 0x3c, !UPT ;  /* 0x000000040b3d7292 */ /* 0x000fe4000f8e3cff */
[----:B------:R-:W-:Y:S02]  /*3870*/  USEL UR42, UR7, URZ, UP1 ;  /* 0x000000ff072a7287 */ /* 0x000fe40008800000 */
[----:B------:R-:W-:Y:S02]  /*3880*/  USHF.L.U32 UR4, UR61, 0x1f, URZ ;  /* 0x0000001f3d047899 */ /* 0x000fe400080006ff */
[----:B------:R-:W-:Y:S02]  /*3890*/  ULEA UR43, UR42, UR67, 0x3 ;  /* 0x000000432a2b7291 */ /* 0x000fe4000f8e18ff */
[----:B------:R1:W-:Y:S01]  /*38a0*/  UTCHMMA.2CTA tmem[UR5], gdesc[UR30], tmem[UR6], tmem[UR8], idesc[UR9], UPT ;  /* 0x00ff081e050079ea */ /* 0x0003e2000ba00006 */
[----:B------:R-:W-:Y:S01]  /*38b0*/  UMOV UR14, 0x0 ;  /* 0x00000000000e7882 */ /* 0x000fe20000000000 */
[----:B------:R-:W-:Y:S01]  /*38c0*/  IMAD.U32 R19, RZ, RZ, UR4 ;  /* 0x00000004ff137e24 */ /* 0x000fe2000f8e00ff */
[----:B------:R-:W-:Y:S01]  /*38d0*/  UMOV UR15, 0x10210010 ;  /* 0x10210010000f7882 */ /* 0x000fe20000000000 */
[----:B------:R-:W-:Y:S01]  /*38e0*/  UMOV UR29, 0x40004040 ;  /* 0x40004040001d7882 */ /* 0x000fe20000000000 */
[----:B-1----:R-:W-:Y:S02]  /*38f0*/  R2UR UR8, R18 ;  /* 0x00000000120872ca */ /* 0x002fe400000e0000 */
[----:B------:R-:W-:Y:S11]  /*3900*/  R2UR UR9, R16 ;  /* 0x00000000100972ca */ /* 0x000ff600000e0000 */
[----:B------:R-:W-:Y:S02]  /*3910*/  @!UPT UIADD3 URZ, UPT, UPT, URZ, URZ, URZ ;  /* 0x000000fffffff290 */ /* 0x000fe4000fffe0ff */
[----:B------:R1:W-:Y:S01]  /*3920*/  UTCHMMA.2CTA tmem[UR8], gdesc[UR28], tmem[UR9], tmem[UR14], idesc[UR15], UPT ;  /* 0x00ff0e1c080079ea */ /* 0x0003e2000ba00009 */
[----:B------:R-:W2:Y:S02]  /*3930*/  SYNCS.PHASECHK.TRANS64.TRYWAIT P0, [UR43], R19 ;  /* 0x00000013ff0075a7 */ /* 0x000ea4000800112b */
[----:B-12---:R-:W-:Y:S05]  /*3940*/  @!P0 BRA `(.L_x_50) ;  /* 0x000000cc00a88947 */ /* 0x006fea0003800000 */
.L_x_131:
[----:B------:R-:W-:Y:S01]  /*3950*/  ULEA UR6, UR42, UR23, 0xe ;  /* 0x000000172a067291 */ /* 0x000fe2000f8e70ff */
[----:B------:R-:W-:Y:S01]  /*3960*/  MOV.SPILL R18, UR12 ;  /* 0x0000000c00127c02 */ /* 0x000fe20009000f00 */
[----:B------:R-:W-:Y:S01]  /*3970*/  UIADD3 UR4, UPT, UPT, UR58, -0x800, URZ ;  /* 0xfffff8003a047890 */ /* 0x000fe2000fffe0ff */
[----:B-1----:R-:W-:Y:S01]  /*3980*/  IMAD.MOV.U32 R16, RZ, RZ, RZ ;  /* 0x000000ffff107224 */ /* 0x002fe200078e00ff */
[----:B------:R-:W-:Y:S01]  /*3990*/  UIADD3 UR6, UPT, UPT, UR6, 0x20c00, URZ ;  /* 0x00020c0006067890 */ /* 0x000fe2000fffe0ff */
[----:B------:R-:W-:Y:S01]  /*39a0*/  MOV.SPILL R19, UR13 ;  /* 0x0000000d00137c02 */ /* 0x000fe20009000f00 */
[----:B------:R-:W-:Y:S02]  /*39b0*/  UIADD3 UR8, UPT, UPT, UR50, -0x800, URZ ;  /* 0xfffff80032087890 */ /* 0x000fe4000fffe0ff */
[----:B------:R-:W-:Y:S01]  /*39c0*/  USHF.R.U32.HI UR6, URZ, 0x4, UR6 ;  /* 0x00000004ff067899 */ /* 0x000fe20008011606 */
[C---:B------:R-:W-:Y:S01]  /*39d0*/  R2UR UR14, R16.reuse ;  /* 0x00000000100e72ca */ /* 0x040fe200000e0000 */
[----:B------:R-:W-:Y:S01]  /*39e0*/  UMOV UR12, 0x0 ;  /* 0x00000000000c7882 */ /* 0x000fe20000000000 */
[C---:B------:R-:W-:Y:S01]  /*39f0*/  R2UR UR15, R16.reuse ;  /* 0x00000000100f72ca */ /* 0x040fe200000e0000 */
[----:B------:R-:W-:Y:S01]  /*3a00*/  ULOP3.LUT UR6, UR6, 0x3fc0, URZ, 0xc0, !UPT ;  /* 0x00003fc006067892 */ /* 0x000fe2000f8ec0ff */
[C---:B------:R-:W-:Y:S01]  /*3a10*/  R2UR UR16, R16.reuse ;  /* 0x00000000101072ca */ /* 0x040fe200000e0000 */
[----:B------:R-:W-:Y:S01]  /*3a20*/  UMOV UR64, 0x0 ;  /* 0x0000000000407882 */ /* 0x000fe20000000000 */
[----:B------:R-:W-:Y:S01]  /*3a30*/  UMOV UR65, 0x10200010 ;  /* 0x1020001000417882 */ /* 0x000fe20000000000 */
[----:B------:R-:W-:Y:S01]  /*3a40*/  ULOP3.LUT UR10, UR6, 0x10000, URZ, 0xfc, !UPT ;  /* 0x00010000060a7892 */ /* 0x000fe2000f8efcff */
[C---:B------:R-:W-:Y:S01]  /*3a50*/  R2UR UR62, R16.reuse ;  /* 0x00000000103e72ca */ /* 0x040fe200000e0000 */
[----:B------:R-:W-:Y:S02]  /*3a60*/  UIADD3 UR6, UPT, UPT, UR52, -0x800, URZ ;  /* 0xfffff80034067890 */ /* 0x000fe4000fffe0ff */
[----:B------:R-:W-:Y:S02]  /*3a70*/  UIADD3 UR26, UPT, UPT, UR10, 0x2, URZ ;  /* 0x000000020a1a7890 */ /* 0x000fe4000fffe0ff */
[----:B------:R-:W-:Y:S02]  /*3a80*/  UIADD3 UR24, UPT, UPT, UR10, 0x4, URZ ;  /* 0x000000040a187890 */ /* 0x000fe4000fffe0ff */
[----:B------:R-:W-:Y:S02]  /*3a90*/  UIADD3 UR20, UPT, UPT, UR10, 0x6, URZ ;  /* 0x000000060a147890 */ /* 0x000fe4000fffe0ff */
[----:B------:R-:W-:Y:S01]  /*3aa0*/  UIADD3 UR18, UPT, UPT, UR10, 0x200, URZ ;  /* 0x000002000a127890 */ /* 0x000fe2000fffe0ff */
[----:B------:R-:W-:Y:S01]  /*3ab0*/  UMOV UR5, UR59 ;  /* 0x0000003b00057c82 */ /* 0x000fe20008000000 */
[----:B------:R-:W-:Y:S01]  /*3ac0*/  UMOV UR11, 0x40004040 ;  /* 0x40004040000b7882 */ /* 0x000fe20000000000 */
[----:B------:R-:W-:Y:S01]  /*3ad0*/  UMOV UR7, UR53 ;  /* 0x0000003500077c82 */ /* 0x000fe20008000000 */
[----:B------:R1:W-:Y:S01]  /*3ae0*/  UTCHMMA.2CTA gdesc[UR4], gdesc[UR10], tmem[UR14], tmem[UR64], idesc[UR65], !UPT ;  /* 0x00ff400a040075ea */ /* 0x0003e2000fa0000e */
[----:B------:R-:W-:Y:S01]  /*3af0*/  UMOV UR27, 0x40004040 ;  /* 0x40004040001b7882 */ /* 0x000fe20000000000 */
[----:B------:R-:W-:Y:S01]  /*3b00*/  UMOV UR9, UR51 ;  /* 0x0000003300097c82 */ /* 0x000fe20008000000 */
[----:B------:R2:W-:Y:S01]  /*3b10*/  UTCHMMA.2CTA gdesc[UR6], gdesc[UR26], tmem[UR15], tmem[UR64], idesc[UR65], UPT ;  /* 0x00ff401a060075ea */ /* 0x0005e2000ba0000f */
[----:B------:R-:W-:Y:S01]  /*3b20*/  UMOV UR25, 0x40004040 ;  /* 0x4000404000197882 */ /* 0x000fe20000000000 */
[----:B------:R-:W-:Y:S01]  /*3b30*/  UMOV UR13, 0x10200010 ;  /* 0x10200010000d7882 */ /* 0x000fe20000000000 */
[----:B------:R3:W-:Y:S01]  /*3b40*/  UTCHMMA.2CTA gdesc[UR8], gdesc[UR24], tmem[UR16], tmem[UR64], idesc[UR65], UPT ;  /* 0x00ff4018080075ea */ /* 0x0007e2000ba00010 */
[----:B------:R-:W-:Y:S01]  /*3b50*/  UMOV UR21, 0x40004040 ;  /* 0x4000404000157882 */ /* 0x000fe20000000000 */
[----:B------:R-:W-:Y:S01]  /*3b60*/  UMOV UR19, 0x40004040 ;  /* 0x4000404000137882 */ /* 0x000fe20000000000 */
[----:B------:R-:W-:Y:S01]  /*3b70*/  UMOV UR17, 0x40004040 ;  /* 0x4000404000117882 */ /* 0x000fe20000000000 */
[----:B------:R-:W-:Y:S01]  /*3b80*/  UMOV UR70, 0x3 ;  /* 0x0000000300467882 */ /* 0x000fe20000000000 */
[----:B-1----:R-:W-:Y:S01]  /*3b90*/  UIADD3 UR4, UPT, UPT, UR48, -0x800, URZ ;  /* 0xfffff80030047890 */ /* 0x002fe2000fffe0ff */
[----:B------:R-:W-:Y:S01]  /*3ba0*/  UMOV UR5, UR49 ;  /* 0x0000003100057c82 */ /* 0x000fe20008000000 */
[----:B--2---:R-:W-:Y:S01]  /*3bb0*/  UIADD3 UR6, UPT, UPT, UR46, -0x800, URZ ;  /* 0xfffff8002e067890 */ /* 0x004fe2000fffe0ff */
[----:B------:R-:W-:Y:S01]  /*3bc0*/  UMOV UR7, UR47 ;  /* 0x0000002f00077c82 */ /* 0x000fe20008000000 */
[----:B---3--:R-:W-:Y:S01]  /*3bd0*/  UIADD3 UR8, UPT, UPT, UR44, -0x800, URZ ;  /* 0xfffff8002c087890 */ /* 0x008fe2000fffe0ff */
[C---:B------:R-:W-:Y:S01]  /*3be0*/  R2UR UR64, R16.reuse ;  /* 0x00000000104072ca */ /* 0x040fe200000e0000 */
[----:B------:R-:W-:Y:S03]  /*3bf0*/  UIADD3 UR16, UPT, UPT, UR10, 0x202, URZ ;  /* 0x000002020a107890 */ /* 0x000fe6000fffe0ff */
[----:B------:R1:W-:Y:S01]  /*3c00*/  UTCHMMA.2CTA gdesc[UR4], gdesc[UR20], tmem[UR14], tmem[UR12], idesc[UR13], UPT ;  /* 0x00ff0c14040075ea */ /* 0x0003e2000ba0000e */
[----:B------:R-:W-:Y:S01]  /*3c10*/  UMOV UR9, UR45 ;  /* 0x0000002d00097c82 */ /* 0x000fe20008000000 */
[----:B------:R-:W-:Y:S01]  /*3c20*/  R2UR UR65, R16 ;  /* 0x00000000104172ca */ /* 0x000fe200000e0000 */
[----:B------:R2:W-:Y:S03]  /*3c30*/  UTCHMMA.2CTA gdesc[UR6], gdesc[UR18], tmem[UR15], tmem[UR12], idesc[UR13], UPT ;  /* 0x00ff0c12060075ea */ /* 0x0005e6000ba0000f */
[----:B------:R3:W-:Y:S01]  /*3c40*/  UTCHMMA.2CTA gdesc[UR8], gdesc[UR16], tmem[UR62], tmem[UR12], idesc[UR13], UPT ;  /* 0x00ff0c10080075ea */ /* 0x0007e2000ba0003e */
[----:B-1----:R-:W-:Y:S02]  /*3c50*/  UIADD3 UR4, UPT, UPT, UR56, -0x800, URZ ;  /* 0xfffff80038047890 */ /* 0x002fe4000fffe0ff */
[----:B------:R-:W-:Y:S01]  /*3c60*/  UIADD3 UR14, UPT, UPT, UR10, 0x204, URZ ;  /* 0x000002040a0e7890 */ /* 0x000fe2000fffe0ff */
[----:B------:R-:W-:Y:S01]  /*3c70*/  UMOV UR5, UR57 ;  /* 0x0000003900057c82 */ /* 0x000fe20008000000 */
[----:B--2---:R-:W-:Y:S01]  /*3c80*/  UMOV UR15, 0x40004040 ;  /* 0x40004040000f7882 */ /* 0x004fe20000000000 */
[----:B------:R-:W-:Y:S02]  /*3c90*/  UIADD3 UR6, UPT, UPT, UR10, 0x206, URZ ;  /* 0x000002060a067890 */ /* 0x000fe4000fffe0ff */
[----:B---3--:R-:W-:Y:S02]  /*3ca0*/  UIADD3 UR8, UPT, UPT, UR54, -0x800, URZ ;  /* 0xfffff80036087890 */ /* 0x008fe4000fffe0ff */
[----:B------:R-:W-:Y:S02]  /*3cb0*/  UIADD3 UR62, UPT, UPT, UR23, 0x80, URZ ;  /* 0x00000080173e7890 */ /* 0x000fe4000fffe0ff */
[----:B------:R1:W-:Y:S01]  /*3cc0*/  UTCHMMA.2CTA gdesc[UR4], gdesc[UR14], tmem[UR64], tmem[UR12], idesc[UR13], UPT ;  /* 0x00ff0c0e040075ea */ /* 0x0003e2000ba00040 */
[----:B------:R-:W-:Y:S01]  /*3cd0*/  UMOV UR9, UR55 ;  /* 0x0000003700097c82 */ /* 0x000fe20008000000 */
[----:B------:R-:W-:Y:S01]  /*3ce0*/  UMOV UR7, 0x40004040 ;  /* 0x4000404000077882 */ /* 0x000fe20000000000 */
[----:B-1----:R-:W-:Y:S01]  /*3cf0*/  R2UR.FILL UR12, R18 ;  /* 0x00000000120c72ca */ /* 0x002fe200004e0000 */
[----:B------:R-:W-:Y:S01]  /*3d00*/  IMAD.U32 R18, RZ, RZ, UR22 ;  /* 0x00000016ff127e24 */ /* 0x000fe2000f8e00ff */
[----:B------:R-:W-:Y:S01]  /*3d10*/  UMOV UR4, 0x0 ;  /* 0x0000000000047882 */ /* 0x000fe20000000000 */
[----:B------:R-:W-:Y:S01]  /*3d20*/  UMOV UR5, 0x10200010 ;  /* 0x1020001000057882 */ /* 0x000fe20000000000 */
[----:B------:R-:W-:Y:S01]  /*3d30*/  R2UR.FILL UR13, R19 ;  /* 0x00000000130d72ca */ /* 0x000fe200004e0000 */
[----:B------:R1:W-:Y:S01]  /*3d40*/  UTCHMMA.2CTA gdesc[UR8], gdesc[UR6], tmem[UR65], tmem[UR4], idesc[UR5], UPT ;  /* 0x00ff0406080075ea */ /* 0x0003e2000ba00041 */
[----:B------:R1:W-:Y:S01]  /*3d50*/  UTCBAR.2CTA.MULTICAST [UR62], URZ, UR70 ;  /* 0x000000ff3e0073e9 */ /* 0x0003e20008200846 */
[----:B------:R-:W2:Y:S02]  /*3d60*/  SYNCS.PHASECHK.TRANS64.TRYWAIT P0, [UR23+0x98], R18 ;  /* 0x00009812ff0075a7 */ /* 0x000ea40008001117 */
[----:B-12---:R-:W-:Y:S10]  /*3d70*/  @!P0 BRA `(.L_x_51) ;  /* 0x000000c800bc8947 */ /* 0x006ff40003800000 */
.L_x_133:
[----:B------:R-:W-:Y:S01]  /*3d80*/  IMAD.MOV.U32 R18, RZ, RZ, 0xc0 ;  /* 0x000000c0ff127424 */ /* 0x000fe200078e00ff */
[----:B------:R-:W-:Y:S01]  /*3d90*/  UMOV UR4, 0x0 ;  /* 0x0000000000047882 */ /* 0x000fe20000000000 */
[----:B-1----:R-:W-:Y:S01]  /*3da0*/  IMAD.U32 R19, RZ, RZ, UR22 ;  /* 0x00000016ff137e24 */ /* 0x002fe2000f8e00ff */
[----:B------:R-:W-:Y:S01]  /*3db0*/  UMOV UR5, 0x10210010 ;  /* 0x1021001000057882 */ /* 0x000fe20000000000 */
[----:B------:R-:W-:Y:S01]  /*3dc0*/  UMOV UR65, 0x10210010 ;  /* 0x1021001000417882 */ /* 0x000fe20000000000 */
[----:B------:R-:W-:Y:S01]  /*3dd0*/  R2UR UR62, R18 ;  /* 0x00000000123e72ca */ /* 0x000fe200000e0000 */
[----:B------:R-:W-:Y:S02]  /*3de0*/  IMAD.MOV.U32 R16, RZ, RZ, 0x180 ;  /* 0x00000180ff107424 */ /* 0x000fe400078e00ff */
[----:B------:R-:W-:Y:S03]  /*3df0*/  IMAD.MOV.U32 R18, RZ, RZ, 0xc8 ;  /* 0x000000c8ff127424 */ /* 0x000fe600078e00ff */
[----:B------:R-:W-:Y:S02]  /*3e00*/  R2UR UR64, R16 ;  /* 0x00000000104072ca */ /* 0x000fe400000e0000 */
[----:B------:R-:W-:Y:S01]  /*3e10*/  R2UR UR8, R18 ;  /* 0x00000000120872ca */ /* 0x000fe200000e0000 */
[----:B------:R-:W-:Y:S01]  /*3e20*/  IMAD.MOV.U32 R18, RZ, RZ, 0xd0 ;  /* 0x000000d0ff127424 */ /* 0x000fe200078e00ff */
[C---:B------:R-:W-:Y:S09]  /*3e30*/  R2UR UR9, R16.reuse ;  /* 0x00000000100972ca */ /* 0x040ff200000e0000 */
[----:B------:R1:W-:Y:S04]  /*3e40*/  UTCHMMA.2CTA tmem[UR62], gdesc[UR12], tmem[UR64], tmem[UR4], idesc[UR5], UP0 ;  /* 0x00ff040c3e0079ea */ /* 0x0003e80008200040 */
[----:B------:R2:W-:Y:S01]  /*3e50*/  UTCHMMA.2CTA tmem[UR8], gdesc[UR40], tmem[UR9], tmem[UR4], idesc[UR5], UPT ;  /* 0x00ff0428080079ea */ /* 0x0005e2000ba00009 */
[----:B-1----:R-:W-:Y:S01]  /*3e60*/  UMOV UR64, 0x0 ;  /* 0x0000000000407882 */ /* 0x002fe20000000000 */
[----:B------:R-:W-:Y:S02]  /*3e70*/  R2UR UR13, R16 ;  /* 0x00000000100d72ca */ /* 0x000fe400000e0000 */
[----:B--2---:R-:W-:Y:S01]  /*3e80*/  R2UR UR4, R18 ;  /* 0x00000000120472ca */ /* 0x004fe200000e0000 */
[----:B------:R-:W-:Y:S01]  /*3e90*/  IMAD.MOV.U32 R18, RZ, RZ, 0xd8 ;  /* 0x000000d8ff127424 */ /* 0x000fe200078e00ff */
[----:B------:R-:W-:Y:S04]  /*3ea0*/  R2UR UR5, R16 ;  /* 0x00000000100572ca */ /* 0x000fe800000e0000 */
[----:B------:R-:W-:Y:S01]  /*3eb0*/  R2UR UR12, R18 ;  /* 0x00000000120c72ca */ /* 0x000fe200000e0000 */
[----:B------:R-:W-:Y:S05]  /*3ec0*/  IMAD.MOV.U32 R18, RZ, RZ, 0xe0 ;  /* 0x000000e0ff127424 */ /* 0x000fea00078e00ff */
[----:B------:R-:W-:Y:S01]  /*3ed0*/  R2UR UR8, R18 ;  /* 0x00000000120872ca */ /* 0x000fe200000e0000 */
[----:B------:R-:W-:Y:S02]  /*3ee0*/  IMAD.MOV.U32 R18, RZ, RZ, 0xe8 ;  /* 0x000000e8ff127424 */ /* 0x000fe400078e00ff */
[----:B------:R1:W-:Y:S04]  /*3ef0*/  UTCHMMA.2CTA tmem[UR4], gdesc[UR38], tmem[UR5], tmem[UR64], idesc[UR65], UPT ;  /* 0x00ff4026040079ea */ /* 0x0003e8000ba00005 */
[----:B------:R2:W-:Y:S06]  /*3f00*/  UTCHMMA.2CTA tmem[UR12], gdesc[UR36], tmem[UR13], tmem[UR64], idesc[UR65], UPT ;  /* 0x00ff40240c0079ea */ /* 0x0005ec000ba0000d */
[----:B------:R2:W-:Y:S01]  /*3f10*/  UTCHMMA.2CTA tmem[UR8], gdesc[UR34], tmem[UR9], tmem[UR64], idesc[UR65], UPT ;  /* 0x00ff4022080079ea */ /* 0x0005e2000ba00009 */
[----:B-1----:R-:W-:Y:S11]  /*3f20*/  R2UR UR4, R18 ;  /* 0x00000000120472ca */ /* 0x002ff600000e0000 */
[----:B------:R-:W-:Y:S02]  /*3f30*/  @!UPT UIADD3 URZ, UPT, UPT, URZ, URZ, URZ ;  /* 0x000000fffffff290 */ /* 0x000fe4000fffe0ff */
[----:B------:R2:W-:Y:S01]  /*3f40*/  UTCHMMA.2CTA tmem[UR4], gdesc[UR32], tmem[UR5], tmem[UR64], idesc[UR65], UPT ;  /* 0x00ff4020040079ea */ /* 0x0005e2000ba00005 */
[----:B------:R-:W1:Y:S02]  /*3f50*/  SYNCS.PHASECHK.TRANS64.TRYWAIT P0, [UR23+0xa8], R19 ;  /* 0x0000a813ff0075a7 */ /* 0x000e640008001117 */
[----:B-12---:R-:W-:Y:S05]  /*3f60*/  @!P0 BRA `(.L_x_52) ;  /* 0x000000c800608947 */ /* 0x006fea0003800000 */
.L_x_135:
[----:B------:R-:W-:Y:S01]  /*3f70*/  UIADD3 UR63, UPT, UPT, UR63, 0x1, URZ ;  /* 0x000000013f3f7890 */ /* 0x000fe2000fffe0ff */
[----:B------:R-:W-:Y:S01]  /*3f80*/  R2UR UR32, R14 ;  /* 0x000000000e2072ca */ /* 0x000fe200000e0000 */
[----:B------:R-:W-:Y:S01]  /*3f90*/  ULOP3.LUT UR66, UR66, 0x1, URZ, 0x3c, !UPT ;  /* 0x0000000142427892 */ /* 0x000fe2000f8e3cff */
[----:B------:R-:W-:Y:S01]  /*3fa0*/  R2UR UR8, R15 ;  /* 0x000000000f0872ca */ /* 0x000fe200000e0000 */
[----:B------:R-:W-:Y:S01]  /*3fb0*/  UMOV UR4, 0x0 ;  /* 0x0000000000047882 */ /* 0x000fe20000000000 */
[----:B------:R-:W-:Y:S01]  /*3fc0*/  UMOV UR5, 0x10210010 ;  /* 0x1021001000057882 */ /* 0x000fe20000000000 */
[----:B------:R-:W-:Y:S01]  /*3fd0*/  R2UR UR9, R12 ;  /* 0x000000000c0972ca */ /* 0x000fe200000e0000 */
[----:B------:R-:W-:Y:S01]  /*3fe0*/  UMOV UR12, 0x0 ;  /* 0x00000000000c7882 */ /* 0x000fe20000000000 */
[----:B------:R-:W-:Y:S01]  /*3ff0*/  UMOV UR13, 0x10210010 ;  /* 0x10210010000d7882 */ /* 0x000fe20000000000 */
[----:B------:R-:W-:Y:S01]  /*4000*/  R2UR UR22, R11 ;  /* 0x000000000b1672ca */ /* 0x000fe200000e0000 */
[----:B------:R-:W-:Y:S01]  /*4010*/  UMOV UR36, 0x0 ;  /* 0x0000000000247882 */ /* 0x000fe20000000000 */
[----:B------:R-:W-:Y:S01]  /*4020*/  UMOV UR37, 0x10200010 ;  /* 0x1020001000257882 */ /* 0x000fe20000000000 */
[----:B------:R-:W-:Y:S01]  /*4030*/  UMOV UR34, 0x0 ;  /* 0x0000000000227882 */ /* 0x000fe20000000000 */
[----:B------:R-:W-:Y:S03]  /*4040*/  UMOV UR35, 0x10200010 ;  /* 0x1020001000237882 */ /* 0x000fe60000000000 */
[----:B------:R2:W-:Y:S02]  /*4050*/  UTCHMMA.2CTA tmem[UR8], gdesc[UR30], tmem[UR32], tmem[UR4], idesc[UR5], UPT ;  /* 0x00ff041e080079ea */ /* 0x0005e4000ba00020 */
[----:B--2---:R-:W-:Y:S01]  /*4060*/  UIADD3 UR4, UPT, UPT, UR60, 0x30, URZ ;  /* 0x000000303c047890 */ /* 0x004fe2000fffe0ff */
[----:B------:R-:W-:Y:S02]  /*4070*/  R2UR UR5, R13 ;  /* 0x000000000d0572ca */ /* 0x000fe400000e0000 */
[----:B------:R-:W-:Y:S11]  /*4080*/  R2UR UR8, R8 ;  /* 0x00000000080872ca */ /* 0x000ff600000e0000 */
[----:B------:R2:W-:Y:S01]  /*4090*/  UTCHMMA.2CTA tmem[UR5], gdesc[UR28], tmem[UR9], tmem[UR12], idesc[UR13], UPT ;  /* 0x00ff0c1c050079ea */ /* 0x0005e2000ba00009 */
[----:B------:R3:W-:Y:S01]  /*40a0*/  UTCBAR.2CTA.MULTICAST [UR4], URZ, UR69 ;  /* 0x000000ff040073e9 */ /* 0x0007e20008200845 */
[----:B--2---:R-:W-:Y:S01]  /*40b0*/  UMOV UR13, 0x10200010 ;  /* 0x10200010000d7882 */ /* 0x004fe20000000000 */
[----:B---3--:R-:W-:Y:S01]  /*40c0*/  UIADD3 UR4, UPT, UPT, UR23, 0x88, URZ ;  /* 0x0000008817047890 */ /* 0x008fe2000fffe0ff */
[----:B------:R2:W-:Y:S01]  /*40d0*/  UTCHMMA.2CTA gdesc[UR58], gdesc[UR10], tmem[UR22], tmem[UR12], idesc[UR13], !UPT ;  /* 0x00ff0c0a3a0075ea */ /* 0x0005e2000fa00016 */
[----:B------:R-:W-:Y:S02]  /*40e0*/  R2UR UR5, R7 ;  /* 0x00000000070572ca */ /* 0x000fe400000e0000 */
[----:B------:R-:W-:Y:S02]  /*40f0*/  R2UR UR9, R6 ;  /* 0x00000000060972ca */ /* 0x000fe400000e0000 */
[----:B--2---:R-:W-:Y:S02]  /*4100*/  R2UR UR13, R10 ;  /* 0x000000000a0d72ca */ /* 0x004fe400000e0000 */
[----:B------:R-:W-:Y:S02]  /*4110*/  R2UR UR12, R9 ;  /* 0x00000000090c72ca */ /* 0x000fe400000e0000 */
[----:B------:R-:W-:Y:S02]  /*4120*/  R2UR UR11, R5 ;  /* 0x00000000050b72ca */ /* 0x000fe400000e0000 */
[----:B------:R-:W-:Y:S07]  /*4130*/  R2UR UR10, R4 ;  /* 0x00000000040a72ca */ /* 0x000fee00000e0000 */
[----:B------:R-:W-:Y:S02]  /*4140*/  UTCHMMA.2CTA gdesc[UR52], gdesc[UR26], tmem[UR13], tmem[UR36], idesc[UR37], UPT ;  /* 0x00ff241a340075ea */ /* 0x000fe4000ba0000d */
[----:B------:R2:W-:Y:S01]  /*4150*/  UTCHMMA.2CTA gdesc[UR50], gdesc[UR24], tmem[UR12], tmem[UR34], idesc[UR35], UPT ;  /* 0x00ff2218320075ea */ /* 0x0005e2000ba0000c */
[----:B------:R3:W-:Y:S01]  /*4160*/  UTCHMMA.2CTA gdesc[UR48], gdesc[UR20], tmem[UR8], tmem[UR36], idesc[UR37], UPT ;  /* 0x00ff2414300075ea */ /* 0x0007e2000ba00008 */
[----:B------:R4:W-:Y:S01]  /*4170*/  UTCHMMA.2CTA gdesc[UR46], gdesc[UR18], tmem[UR5], tmem[UR34], idesc[UR35], UPT ;  /* 0x00ff22122e0075ea */ /* 0x0009e2000ba00005 */
[----:B------:R5:W-:Y:S01]  /*4180*/  UTCHMMA.2CTA gdesc[UR44], gdesc[UR16], tmem[UR9], tmem[UR76], idesc[UR77], UPT ;  /* 0x00ff4c102c0075ea */ /* 0x000be2000ba00009 */
[----:B------:R-:W-:Y:S01]  /*4190*/  UTCHMMA.2CTA gdesc[UR56], gdesc[UR14], tmem[UR11], tmem[UR74], idesc[UR75], UPT ;  /* 0x00ff4a0e380075ea */ /* 0x000fe2000ba0000b */
[----:B------:R1:W-:Y:S01]  /*41a0*/  UTCHMMA.2CTA gdesc[UR54], gdesc[UR6], tmem[UR10], tmem[UR72], idesc[UR73], UPT ;  /* 0x00ff4806360075ea */ /* 0x0003e2000ba0000a */
[----:B--2---:R-:W-:Y:S01]  /*41b0*/  UMOV UR12, 0x3 ;  /* 0x00000003000c7882 */ /* 0x004fe20000000000 */
[----:B---3--:R-:W-:Y:S01]  /*41c0*/  UIADD3 UR8, UPT, UPT, UR43, 0x30, URZ ;  /* 0x000000302b087890 */ /* 0x008fe2000fffe0ff */
[----:B------:R2:W-:Y:S01]  /*41d0*/  UTCBAR.2CTA.MULTICAST [UR4], URZ, UR12 ;  /* 0x000000ff040073e9 */ /* 0x0005e2000820080c */
[----:B----4-:R-:W-:Y:S04]  /*41e0*/  UIADD3 UR5, UPT, UPT, UR42, 0x1, URZ ;  /* 0x000000012a057890 */ /* 0x010fe8000fffe0ff */
[----:B------:R-:W-:Y:S03]  /*41f0*/  UISETP.NE.AND UP0, UPT, UR5, 0x6, UPT ;  /* 0x000000060500788c */ /* 0x000fe6000bf05270 */
[----:B------:R3:W-:Y:S01]  /*4200*/  UTCBAR.2CTA.MULTICAST [UR8], URZ, UR68 ;  /* 0x000000ff080073e9 */ /* 0x0007e20008200844 */
[----:B-----5:R-:W-:Y:S02]  /*4210*/  USEL UR9, URZ, 0x1, UP0 ;  /* 0x00000001ff097887 */ /* 0x020fe40008000000 */
[----:B-1----:R-:W-:Y:S02]  /*4220*/  USEL UR7, UR5, URZ, UP0 ;  /* 0x000000ff05077287 */ /* 0x002fe40008000000 */
[----:B------:R-:W-:Y:S02]  /*4230*/  UISETP.NE.AND UP0, UPT, UR63, -0x1, UPT ;  /* 0xffffffff3f00788c */ /* 0x000fe4000bf05270 */
[----:B------:R-:W-:Y:S01]  /*4240*/  ULOP3.LUT UR11, UR61, UR9, URZ, 0x3c, !UPT ;  /* 0x000000093d0b7292 */ /* 0x000fe2000f8e3cff */
[----:B--2---:R-:W-:Y:S06]  /*4250*/  UMOV UR4, 0x1 ;  /* 0x0000000100047882 */ /* 0x004fec0000000000 */
[----:B------:R-:W-:Y:S05]  /*4260*/  BRA.U UP0, `(.L_x_53) ;  /* 0xfffffff1006c7547 */ /* 0x000fea000b83ffff */
.L_x_46:
[----:B------:R-:W-:Y:S01]  /*4270*/  R2UR UR5, R3 ;  /* 0x00000000030572ca */ /* 0x000fe200000e0000 */
[----:B----4-:R-:W-:Y:S02]  /*4280*/  UIADD3 UR9, UPT, UPT, UR23, 0x10, URZ ;  /* 0x0000001017097890 */ /* 0x010fe4000fffe0ff */
[----:B---3--:R-:W-:Y:S02]  /*4290*/  UIADD3 UR8, UPT, UPT, UR23, 0x18, URZ ;  /* 0x0000001817087890 */ /* 0x008fe4000fffe0ff */
[----:B------:R-:W-:Y:S02]  /*42a0*/  USHF.L.U32 UR11, UR11, 0x1f, URZ ;  /* 0x0000001f0b0b7899 */ /* 0x000fe400080006ff */
[----:B------:R-:W-:Y:S02]  /*42b0*/  ULEA UR17, UR7, UR23, 0x3 ;  /* 0x0000001707117291 */ /* 0x000fe4000f8e18ff */
[----:B------:R-:W-:Y:S02]  /*42c0*/  USHF.L.U32 UR16, UR66, 0x1f, URZ ;  /* 0x0000001f42107899 */ /* 0x000fe400080006ff */
[----:B-1----:R-:W-:-:S02]  /*42d0*/  IMAD.U32 R4, RZ, RZ, UR11 ;  /* 0x0000000bff047e24 */ /* 0x002fc4000f8e00ff */
[----:B------:R-:W-:Y:S02]  /*42e0*/  ULOP3.LUT UR6, UR5, 0xffff, URZ, 0xc0, !UPT ;  /* 0x0000ffff05067892 */ /* 0x000fe4000f8ec0ff */
[----:B------:R-:W-:Y:S01]  /*42f0*/  ULOP3.LUT UR5, UR5, 0xffff, URZ, 0xc0, !UPT ;  /* 0x0000ffff05057892 */ /* 0x000fe2000f8ec0ff */
[----:B------:R-:W-:-:S06]  /*4300*/  MOV R8, UR16 ;  /* 0x0000001000087c02 */ /* 0x000fcc0008000f00 */
[----:B------:R1:W-:Y:S02]  /*4310*/  UTCBAR.2CTA.MULTICAST [UR9], URZ, UR6 ;  /* 0x000000ff090073e9 */ /* 0x0003e40008200806 */
[----:B------:R1:W-:Y:S01]  /*4320*/  UTCBAR.2CTA.MULTICAST [UR8], URZ, UR5 ;  /* 0x000000ff080073e9 */ /* 0x0003e20008200805 */
[----:B------:R-:W2:Y:S02]  /*4330*/  SYNCS.PHASECHK.TRANS64.TRYWAIT P0, [UR17+0x20], R4 ;  /* 0x00002004ff0075a7 */ /* 0x000ea40008001111 */
[----:B-12---:R-:W-:Y:S05]  /*4340*/  @!P0 BRA `(.L_x_54) ;  /* 0x000000c400888947 */ /* 0x006fea0003800000 */
.L_x_137:
[----:B------:R-:W2:Y:S01]  /*4350*/  SYNCS.PHASECHK.TRANS64.TRYWAIT P0, [UR23+0x90], R8 ;  /* 0x00009008ff0075a7 */ /* 0x000ea20008001117 */
[----:B------:R-:W-:Y:S01]  /*4360*/  IMAD.MOV.U32 R5, RZ, RZ, 0x48 ;  /* 0x00000048ff057424 */ /* 0x000fe200078e00ff */
[----:B------:R-:W-:Y:S01]  /*4370*/  ULEA UR7, UR7, UR23, 0xe ;  /* 0x0000001707077291 */ /* 0x000fe2000f8e70ff */
[----:B-1----:R-:W-:Y:S01]  /*4380*/  IMAD.MOV.U32 R4, RZ, RZ, 0x100 ;  /* 0x00000100ff047424 */ /* 0x002fe200078e00ff */
[----:B------:R-:W-:Y:S01]  /*4390*/  UISETP.NE.U32.AND UP0, UPT, UR4, URZ, UPT ;  /* 0x000000ff0400728c */ /* 0x000fe2000bf05070 */
[----:B------:R-:W-:Y:S01]  /*43a0*/  IMAD.MOV.U32 R7, RZ, RZ, 0x40 ;  /* 0x00000040ff077424 */ /* 0x000fe200078e00ff */
[----:B------:R-:W-:Y:S01]  /*43b0*/  R2UR UR28, R5 ;  /* 0x00000000051c72ca */ /* 0x000fe200000e0000 */
[----:B------:R-:W-:Y:S01]  /*43c0*/  UIADD3 UR4, UPT, UPT, UR7, 0x20c00, URZ ;  /* 0x00020c0007047890 */ /* 0x000fe2000fffe0ff */
[C---:B------:R-:W-:Y:S01]  /*43d0*/  R2UR UR30, R4.reuse ;  /* 0x00000000041e72ca */ /* 0x040fe200000e0000 */
[----:B------:R-:W-:Y:S01]  /*43e0*/  IMAD.MOV.U32 R5, RZ, RZ, 0x58 ;  /* 0x00000058ff057424 */ /* 0x000fe200078e00ff */
[----:B------:R-:W-:Y:S01]  /*43f0*/  R2UR UR26, R4 ;  /* 0x00000000041a72ca */ /* 0x000fe200000e0000 */
[----:B------:R-:W-:Y:S01]  /*4400*/  IMAD.MOV.U32 R4, RZ, RZ, 0x60 ;  /* 0x00000060ff047424 */ /* 0x000fe200078e00ff */
[----:B------:R-:W-:Y:S01]  /*4410*/  USHF.R.U32.HI UR4, URZ, 0x4, UR4 ;  /* 0x00000004ff047899 */ /* 0x000fe20008011604 */
[----:B------:R-:W-:Y:S01]  /*4420*/  R2UR UR27, R7 ;  /* 0x00000000071b72ca */ /* 0x000fe200000e0000 */
[----:B------:R-:W-:Y:S01]  /*4430*/  IMAD.MOV.U32 R6, RZ, RZ, 0x100 ;  /* 0x00000100ff067424 */ /* 0x000fe200078e00ff */
[----:B------:R-:W-:Y:S01]  /*4440*/  R2UR UR22, R5 ;  /* 0x00000000051672ca */ /* 0x000fe200000e0000 */
[----:B------:R-:W-:Y:S01]  /*4450*/  IMAD.MOV.U32 R7, RZ, RZ, 0x50 ;  /* 0x00000050ff077424 */ /* 0x000fe200078e00ff */
[----:B------:R-:W-:Y:S01]  /*4460*/  R2UR UR9, R4 ;  /* 0x00000000040972ca */ /* 0x000fe200000e0000 */
[----:B------:R-:W-:Y:S01]  /*4470*/  IMAD.MOV.U32 R4, RZ, RZ, 0x100 ;  /* 0x00000100ff047424 */ /* 0x000fe200078e00ff */
[----:B------:R-:W-:Y:S01]  /*4480*/  ULOP3.LUT UR4, UR4, 0x3fc0, URZ, 0xc0, !UPT ;  /* 0x00003fc004047892 */ /* 0x000fe2000f8ec0ff */
[----:B------:R-:W-:Y:S01]  /*4490*/  IMAD.MOV.U32 R5, RZ, RZ, 0x68 ;  /* 0x00000068ff057424 */ /* 0x000fe200078e00ff */
[C---:B------:R-:W-:Y:S01]  /*44a0*/  R2UR UR31, R6.reuse ;  /* 0x00000000061f72ca */ /* 0x040fe200000e0000 */
[----:B------:R-:W-:Y:S01]  /*44b0*/  UMOV UR42, 0x0 ;  /* 0x00000000002a7882 */ /* 0x000fe20000000000 */
[----:B------:R-:W-:Y:S01]  /*44c0*/  R2UR UR25, R7 ;  /* 0x00000000071972ca */ /* 0x000fe200000e0000 */
[----:B------:R-:W-:Y:S01]  /*44d0*/  UMOV UR43, 0x10210010 ;  /* 0x10210010002b7882 */ /* 0x000fe20000000000 */
        /* <DEDUP_REMOVED lines=9> */
[----:B------:R-:W1:Y:S01]  /*4570*/  S2UR UR24, SR_CgaCtaId ;  /* 0x00000000001879c3 */ /* 0x000e620000008800 */
[C---:B------:R-:W-:Y:S01]  /*4580*/  R2UR UR8, R4.reuse ;  /* 0x00000000040872ca */ /* 0x040fe200000e0000 */
[----:B------:R-:W-:Y:S01]  /*4590*/  UMOV UR19, 0x400 ;  /* 0x0000040000137882 */ /* 0x000fe20000000000 */
[----:B------:R-:W-:Y:S01]  /*45a0*/  UIADD3 UR14, UPT, UPT, UR4, 0x80, URZ ;  /* 0x00000080040e7890 */ /* 0x000fe2000fffe0ff */
[----:B------:R-:W-:Y:S01]  /*45b0*/  R2UR UR6, R5 ;  /* 0x00000000050672ca */ /* 0x000fe200000e0000 */
[----:B------:R-:W-:Y:S01]  /*45c0*/  UIADD3 UR12, UPT, UPT, UR4, 0x100, URZ ;  /* 0x00000100040c7890 */ /* 0x000fe2000fffe0ff */
[----:B------:R-:W-:Y:S01]  /*45d0*/  R2UR UR7, R4 ;  /* 0x00000000040772ca */ /* 0x000fe200000e0000 */
[----:B------:R-:W-:Y:S01]  /*45e0*/  UIADD3 UR10, UPT, UPT, UR4, 0x180, URZ ;  /* 0x00000180040a7890 */ /* 0x000fe2000fffe0ff */
[----:B------:R-:W-:Y:S01]  /*45f0*/  IMAD.U32 R9, RZ, RZ, UR16 ;  /* 0x00000010ff097e24 */ /* 0x000fe2000f8e00ff */
[----:B------:R-:W-:-:S02]  /*4600*/  UIADD3 UR20, UPT, UPT, UR4, 0x200, URZ ;  /* 0x0000020004147890 */ /* 0x000fc4000fffe0ff */
[----:B------:R-:W-:Y:S01]  /*4610*/  UIADD3 UR18, UPT, UPT, UR4, 0x280, URZ ;  /* 0x0000028004127890 */ /* 0x000fe2000fffe0ff */
[----:B------:R-:W-:Y:S01]  /*4620*/  UMOV UR32, 0x0 ;  /* 0x0000000000207882 */ /* 0x000fe20000000000 */
[----:B------:R-:W-:Y:S01]  /*4630*/  UMOV UR33, 0x10210010 ;  /* 0x1021001000217882 */ /* 0x000fe20000000000 */
[----:B------:R-:W-:Y:S01]  /*4640*/  UMOV UR5, 0x40004040 ;  /* 0x4000404000057882 */ /* 0x000fe20000000000 */
[----:B------:R-:W-:Y:S01]  /*4650*/  UMOV UR15, 0x40004040 ;  /* 0x40004040000f7882 */ /* 0x000fe20000000000 */
[----:B------:R-:W-:Y:S01]  /*4660*/  UMOV UR13, 0x40004040 ;  /* 0x40004040000d7882 */ /* 0x000fe20000000000 */
[----:B------:R-:W-:Y:S01]  /*4670*/  UMOV UR11, 0x40004040 ;  /* 0x40004040000b7882 */ /* 0x000fe20000000000 */
[----:B-12---:R-:W-:Y:S05]  /*4680*/  @!P0 BRA `(.L_x_55) ;  /* 0x000000c000e08947 */ /* 0x006fea0003800000 */
.L_x_139:
[----:B------:R-:W-:Y:S01]  /*4690*/  ULEA UR23, UR24, UR19, 0x18 ;  /* 0x0000001318177291 */ /* 0x000fe2000f8ec0ff */
[----:B------:R2:W-:Y:S01]  /*46a0*/  UTCHMMA.2CTA tmem[UR27], gdesc[UR4], tmem[UR31], tmem[UR42], idesc[UR43], UP0 ;  /* 0x00ff2a041b0079ea */ /* 0x0005e2000820001f */
[----:B------:R3:W-:Y:S01]  /*46b0*/  UTCHMMA.2CTA tmem[UR28], gdesc[UR14], tmem[UR30], tmem[UR40], idesc[UR41], UPT ;  /* 0x00ff280e1c0079ea */ /* 0x0007e2000ba0001e */
[----:B------:R-:W-:Y:S01]  /*46c0*/  UMOV UR21, 0x40004040 ;  /* 0x4000404000157882 */ /* 0x000fe20000000000 */
[----:B------:R4:W-:Y:S01]  /*46d0*/  UTCHMMA.2CTA tmem[UR25], gdesc[UR12], tmem[UR29], tmem[UR38], idesc[UR39], UPT ;  /* 0x00ff260c190079ea */ /* 0x0009e2000ba0001d */
[----:B------:R-:W-:Y:S01]  /*46e0*/  UMOV UR19, 0x40004040 ;  /* 0x4000404000137882 */ /* 0x000fe20000000000 */
[----:B------:R5:W-:Y:S01]  /*46f0*/  UTCHMMA.2CTA tmem[UR22], gdesc[UR10], tmem[UR26], tmem[UR36], idesc[UR37], UPT ;  /* 0x00ff240a160079ea */ /* 0x000be2000ba0001a */
[----:B------:R1:W-:Y:S01]  /*4700*/  UTCHMMA.2CTA tmem[UR9], gdesc[UR20], tmem[UR8], tmem[UR34], idesc[UR35], UPT ;  /* 0x00ff2214090079ea */ /* 0x0003e2000ba00008 */
[----:B------:R1:W-:Y:S01]  /*4710*/  UTCHMMA.2CTA tmem[UR6], gdesc[UR18], tmem[UR7], tmem[UR32], idesc[UR33], UPT ;  /* 0x00ff2012060079ea */ /* 0x0003e2000ba00007 */
[----:B------:R-:W1:Y:S01]  /*4720*/  SYNCS.PHASECHK.TRANS64.TRYWAIT P0, [UR23+0xa0], R9 ;  /* 0x0000a009ff0075a7 */ /* 0x000e620008001117 */
[----:B------:R-:W-:-:S02]  /*4730*/  HFMA2 R5, -RZ, RZ, 0, 7.152557373046875e-06 ;  /* 0x00000078ff057431 */ /* 0x000fc400000001ff */
[----:B-1----:R-:W-:Y:S01]  /*4740*/  IMAD.MOV.U32 R7, RZ, RZ, 0x70 ;  /* 0x00000070ff077424 */ /* 0x002fe200078e00ff */
[----:B------:R-:W-:Y:S01]  /*4750*/  MOV R8, UR16 ;  /* 0x0000001000087c02 */ /* 0x000fe20008000f00 */
[----:B------:R-:W-:Y:S02]  /*4760*/  IMAD.MOV.U32 R6, RZ, RZ, 0x100 ;  /* 0x00000100ff067424 */ /* 0x000fe400078e00ff */
[----:B------:R-:W-:Y:S01]  /*4770*/  IMAD.MOV.U32 R4, RZ, RZ, 0x100 ;  /* 0x00000100ff047424 */ /* 0x000fe200078e00ff */
[----:B--2---:R-:W-:Y:S01]  /*4780*/  R2UR UR27, R7 ;  /* 0x00000000071b72ca */ /* 0x004fe200000e0000 */
[----:B---3--:R-:W-:Y:S01]  /*4790*/  UMOV UR30, 0x0 ;  /* 0x00000000001e7882 */ /* 0x008fe20000000000 */
[----:B------:R-:W-:Y:S01]  /*47a0*/  R2UR UR28, R6 ;  /* 0x00000000061c72ca */ /* 0x000fe200000e0000 */
[----:B----4-:R-:W-:Y:S01]  /*47b0*/  UMOV UR38, 0x0 ;  /* 0x0000000000267882 */ /* 0x010fe20000000000 */
[----:B------:R-:W-:Y:S01]  /*47c0*/  R2UR UR25, R5 ;  /* 0x00000000051972ca */ /* 0x000fe200000e0000 */
[----:B-----5:R-:W-:Y:S01]  /*47d0*/  UIADD3 UR22, UPT, UPT, UR23, 0xc0, URZ ;  /* 0x000000c017167890 */ /* 0x020fe2000fffe0ff */
[----:B------:R-:W-:Y:S01]  /*47e0*/  R2UR UR26, R4 ;  /* 0x00000000041a72ca */ /* 0x000fe200000e0000 */
[----:B------:R-:W-:-:S02]  /*47f0*/  UIADD3 UR8, UPT, UPT, UR4, 0x300, URZ ;  /* 0x0000030004087890 */ /* 0x000fc4000fffe0ff */
[----:B------:R-:W-:Y:S01]  /*4800*/  UIADD3 UR6, UPT, UPT, UR4, 0x380, URZ ;  /* 0x0000038004067890 */ /* 0x000fe2000fffe0ff */
[----:B------:R-:W-:Y:S01]  /*4810*/  UMOV UR39, 0x10210010 ;  /* 0x1021001000277882 */ /* 0x000fe20000000000 */
[----:B------:R-:W-:Y:S01]  /*4820*/  UMOV UR31, 0x10210010 ;  /* 0x10210010001f7882 */ /* 0x000fe20000000000 */
[----:B------:R-:W-:Y:S01]  /*4830*/  UMOV UR29, 0x3 ;  /* 0x00000003001d7882 */ /* 0x000fe20000000000 */
[----:B------:R-:W-:Y:S01]  /*4840*/  UMOV UR9, 0x40004040 ;  /* 0x4000404000097882 */ /* 0x000fe20000000000 */
[----:B------:R-:W-:Y:S01]  /*4850*/  UMOV UR7, 0x40004040 ;  /* 0x4000404000077882 */ /* 0x000fe20000000000 */
[----:B------:R-:W-:Y:S06]  /*4860*/  @!P0 BRA `(.L_x_56) ;  /* 0x000000c000888947 */ /* 0x000fec0003800000 */
.L_x_141:
[----:B------:R2:W-:Y:S01]  /*4870*/  UTCHMMA.2CTA tmem[UR27], gdesc[UR8], tmem[UR28], tmem[UR38], idesc[UR39], UPT ;  /* 0x00ff26081b0079ea */ /* 0x0005e2000ba0001c */
[----:B------:R3:W-:Y:S01]  /*4880*/  UTCHMMA.2CTA tmem[UR25], gdesc[UR6], tmem[UR26], tmem[UR30], idesc[UR31], UPT ;  /* 0x00ff1e06190079ea */ /* 0x0007e2000ba0001a */
[----:B------:R4:W-:Y:S01]  /*4890*/  UTCBAR.2CTA.MULTICAST [UR22], URZ, UR29 ;  /* 0x000000ff160073e9 */ /* 0x0009e2000820081d */
[----:B------:R-:W5:Y:S01]  /*48a0*/  SYNCS.PHASECHK.TRANS64.TRYWAIT P0, [UR23+0x98], R8 ;  /* 0x00009808ff0075a7 */ /* 0x000f620008001117 */
[----:B-1----:R-:W-:Y:S01]  /*48b0*/  IMAD.MOV.U32 R7, RZ, RZ, 0xc0 ;  /* 0x000000c0ff077424 */ /* 0x002fe200078e00ff */
[----:B------:R-:W-:Y:S01]  /*48c0*/  UMOV UR48, 0x0 ;  /* 0x0000000000307882 */ /* 0x000fe20000000000 */
[----:B------:R-:W-:Y:S01]  /*48d0*/  IMAD.MOV.U32 R5, RZ, RZ, 0xc8 ;  /* 0x000000c8ff057424 */ /* 0x000fe200078e00ff */
[----:B------:R-:W-:Y:S01]  /*48e0*/  UMOV UR49, 0x10210010 ;  /* 0x1021001000317882 */ /* 0x000fe20000000000 */
[----:B------:R-:W-:Y:S01]  /*48f0*/  IMAD.MOV.U32 R6, RZ, RZ, 0x180 ;  /* 0x00000180ff067424 */ /* 0x000fe200078e00ff */
[----:B------:R-:W-:Y:S01]  /*4900*/  R2UR UR35, R7 ;  /* 0x00000000072372ca */ /* 0x000fe200000e0000 */
[----:B------:R-:W-:Y:S01]  /*4910*/  IMAD.MOV.U32 R7, RZ, RZ, 0xd0 ;  /* 0x000000d0ff077424 */ /* 0x000fe200078e00ff */
[----:B------:R-:W-:Y:S01]  /*4920*/  R2UR UR33, R5 ;  /* 0x00000000052172ca */ /* 0x000fe200000e0000 */
[----:B------:R-:W-:Y:S01]  /*4930*/  IMAD.MOV.U32 R5, RZ, RZ, 0xd8 ;  /* 0x000000d8ff057424 */ /* 0x000fe200078e00ff */
[C---:B------:R-:W-:Y:S01]  /*4940*/  R2UR UR36, R6.reuse ;  /* 0x00000000062472ca */ /* 0x040fe200000e0000 */
[----:B------:R-:W-:Y:S01]  /*4950*/  IMAD.MOV.U32 R4, RZ, RZ, 0x180 ;  /* 0x00000180ff047424 */ /* 0x000fe200078e00ff */
[----:B------:R-:W-:Y:S01]  /*4960*/  R2UR UR32, R6 ;  /* 0x00000000062072ca */ /* 0x000fe200000e0000 */
[----:B------:R-:W-:Y:S01]  /*4970*/  UMOV UR46, 0x0 ;  /* 0x00000000002e7882 */ /* 0x000fe20000000000 */
[----:B------:R-:W-:Y:S01]  /*4980*/  UMOV UR47, 0x10210010 ;  /* 0x10210010002f7882 */ /* 0x000fe20000000000 */
[----:B------:R-:W-:Y:S01]  /*4990*/  UMOV UR44, 0x0 ;  /* 0x00000000002c7882 */ /* 0x000fe20000000000 */
[----:B------:R-:W-:Y:S01]  /*49a0*/  R2UR UR34, R4 ;  /* 0x00000000042272ca */ /* 0x000fe200000e0000 */
[----:B------:R-:W-:Y:S01]  /*49b0*/  UMOV UR45, 0x10210010 ;  /* 0x10210010002d7882 */ /* 0x000fe20000000000 */
[----:B------:R-:W-:Y:S01]  /*49c0*/  UMOV UR42, 0x0 ;  /* 0x00000000002a7882 */ /* 0x000fe20000000000 */
[----:B------:R-:W-:Y:S01]  /*49d0*/  UMOV UR43, 0x10210010 ;  /* 0x10210010002b7882 */ /* 0x000fe20000000000 */
[----:B------:R-:W-:Y:S01]  /*49e0*/  UMOV UR40, 0x0 ;  /* 0x0000000000287882 */ /* 0x000fe20000000000 */
[----:B------:R-:W-:Y:S01]  /*49f0*/  UMOV UR41, 0x10210010 ;  /* 0x1021001000297882 */ /* 0x000fe20000000000 */
[----:B--2---:R-:W-:Y:S01]  /*4a00*/  R2UR UR28, R6 ;  /* 0x00000000061c72ca */ /* 0x004fe200000e0000 */
[----:B------:R-:W-:Y:S01]  /*4a10*/  UMOV UR38, 0x0 ;  /* 0x0000000000267882 */ /* 0x000fe20000000000 */
[----:B---3--:R-:W-:Y:S01]  /*4a20*/  R2UR UR31, R7 ;  /* 0x00000000071f72ca */ /* 0x008fe200000e0000 */
[----:B------:R-:W-:Y:S01]  /*4a30*/  IMAD.MOV.U32 R7, RZ, RZ, 0xe0 ;  /* 0x000000e0ff077424 */ /* 0x000fe200078e00ff */
[----:B----4-:R-:W-:Y:S01]  /*4a40*/  R2UR UR29, R5 ;  /* 0x00000000051d72ca */ /* 0x010fe200000e0000 */
[----:B------:R-:W-:Y:S01]  /*4a50*/  IMAD.MOV.U32 R5, RZ, RZ, 0xe8 ;  /* 0x000000e8ff057424 */ /* 0x000fe200078e00ff */
[----:B------:R-:W-:Y:S01]  /*4a60*/  R2UR UR30, R4 ;  /* 0x00000000041e72ca */ /* 0x000fe200000e0000 */
[----:B------:R-:W-:Y:S01]  /*4a70*/  UMOV UR39, 0x10210010 ;  /* 0x1021001000277882 */ /* 0x000fe20000000000 */
[----:B------:R-:W-:Y:S01]  /*4a80*/  R2UR UR27, R7 ;  /* 0x00000000071b72ca */ /* 0x000fe200000e0000 */
[----:B------:R-:W-:Y:S01]  /*4a90*/  IMAD.U32 R7, RZ, RZ, UR16 ;  /* 0x00000010ff077e24 */ /* 0x000fe2000f8e00ff */
[----:B------:R-:W-:-:S02]  /*4aa0*/  R2UR UR25, R5 ;  /* 0x00000000051972ca */ /* 0x000fc400000e0000 */
[----:B------:R-:W-:Y:S01]  /*4ab0*/  R2UR UR26, R4 ;  /* 0x00000000041a72ca */ /* 0x000fe200000e0000 */
[----:B-----5:R-:W-:-:S14]  /*4ac0*/  @!P0 BRA `(.L_x_57) ;  /* 0x000000c000108947 */ /* 0x020fdc0003800000 */
.L_x_143:
[----:B------:R2:W-:Y:S01]  /*4ad0*/  UTCHMMA.2CTA tmem[UR35], gdesc[UR4], tmem[UR36], tmem[UR48], idesc[UR49], UP0 ;  /* 0x00ff3004230079ea */ /* 0x0005e20008200024 */
[----:B------:R3:W-:Y:S01]  /*4ae0*/  UTCHMMA.2CTA tmem[UR33], gdesc[UR14], tmem[UR34], tmem[UR46], idesc[UR47], UPT ;  /* 0x00ff2e0e210079ea */ /* 0x0007e2000ba00022 */
[----:B------:R4:W-:Y:S01]  /*4af0*/  UTCHMMA.2CTA tmem[UR31], gdesc[UR12], tmem[UR32], tmem[UR44], idesc[UR45], UPT ;  /* 0x00ff2c0c1f0079ea */ /* 0x0009e2000ba00020 */
[----:B------:R5:W-:Y:S01]  /*4b00*/  UTCHMMA.2CTA tmem[UR29], gdesc[UR10], tmem[UR30], tmem[UR42], idesc[UR43], UPT ;  /* 0x00ff2a0a1d0079ea */ /* 0x000be2000ba0001e */
[----:B------:R1:W-:Y:S01]  /*4b10*/  UTCHMMA.2CTA tmem[UR27], gdesc[UR20], tmem[UR28], tmem[UR40], idesc[UR41], UPT ;  /* 0x00ff28141b0079ea */ /* 0x0003e2000ba0001c */
[----:B------:R1:W-:Y:S01]  /*4b20*/  UTCHMMA.2CTA tmem[UR25], gdesc[UR18], tmem[UR26], tmem[UR38], idesc[UR39], UPT ;  /* 0x00ff2612190079ea */ /* 0x0003e2000ba0001a */
[----:B------:R-:W1:Y:S01]  /*4b30*/  SYNCS.PHASECHK.TRANS64.TRYWAIT P0, [UR23+0xa8], R7 ;  /* 0x0000a807ff0075a7 */ /* 0x000e620008001117 */
[----:B------:R-:W-:Y:S01]  /*4b40*/  R2UR UR37, R3 ;  /* 0x00000000032572ca */ /* 0x000fe200000e0000 */
[----:B------:R-:W-:Y:S02]  /*4b50*/  IMAD.MOV.U32 R6, RZ, RZ, 0xf0 ;  /* 0x000000f0ff067424 */ /* 0x000fe400078e00ff */
[----:B------:R-:W-:-:S02]  /*4b60*/  IMAD.MOV.U32 R5, RZ, RZ, 0x180 ;  /* 0x00000180ff057424 */ /* 0x000fc400078e00ff */
[----:B-1----:R-:W-:Y:S01]  /*4b70*/  IMAD.MOV.U32 R4, RZ, RZ, 0xf8 ;  /* 0x000000f8ff047424 */ /* 0x002fe200078e00ff */
[----:B------:R-:W-:Y:S01]  /*4b80*/  R2UR UR22, R6 ;  /* 0x00000000061672ca */ /* 0x000fe200000e0000 */
[----:B------:R-:W-:-:S06]  /*4b90*/  IMAD.MOV.U32 R3, RZ, RZ, 0x180 ;  /* 0x00000180ff037424 */ /* 0x000fcc00078e00ff */
[----:B--2---:R-:W-:Y:S01]  /*4ba0*/  ULOP3.LUT UR4, UR37, 0xffff, URZ, 0xc0, !UPT ;  /* 0x0000ffff25047892 */ /* 0x004fe2000f8ec0ff */
[----:B---3--:R-:W-:Y:S01]  /*4bb0*/  R2UR UR14, R5 ;  /* 0x00000000050e72ca */ /* 0x008fe200000e0000 */
[----:B------:R-:W-:Y:S01]  /*4bc0*/  UIADD3 UR5, UPT, UPT, UR17, 0x50, URZ ;  /* 0x0000005011057890 */ /* 0x000fe2000fffe0ff */
[----:B----4-:R-:W-:Y:S01]  /*4bd0*/  R2UR UR12, R4 ;  /* 0x00000000040c72ca */ /* 0x010fe200000e0000 */
[----:B-----5:R-:W-:Y:S01]  /*4be0*/  UIADD3 UR10, UPT, UPT, UR23, 0xc8, URZ ;  /* 0x000000c8170a7890 */ /* 0x020fe2000fffe0ff */
[----:B------:R-:W-:Y:S01]  /*4bf0*/  R2UR UR11, R3 ;  /* 0x00000000030b72ca */ /* 0x000fe200000e0000 */
[----:B------:R-:W-:Y:S01]  /*4c00*/  UMOV UR20, 0x0 ;  /* 0x0000000000147882 */ /* 0x000fe20000000000 */
[----:B------:R-:W-:Y:S01]  /*4c10*/  UMOV UR21, 0x10210010 ;  /* 0x1021001000157882 */ /* 0x000fe20000000000 */
[----:B------:R-:W-:Y:S01]  /*4c20*/  UMOV UR18, 0x0 ;  /* 0x0000000000127882 */ /* 0x000fe20000000000 */
[----:B------:R-:W-:Y:S01]  /*4c30*/  UMOV UR19, 0x10210010 ;  /* 0x1021001000137882 */ /* 0x000fe20000000000 */
[----:B------:R-:W-:Y:S01]  /*4c40*/  UMOV UR13, 0x3 ;  /* 0x00000003000d7882 */ /* 0x000fe20000000000 */
[----:B------:R-:W-:Y:S09]  /*4c50*/  @!P0 BRA `(.L_x_58) ;  /* 0x000000bc00cc8947 */ /* 0x000ff20003800000 */
.L_x_145:
[----:B------:R2:W-:Y:S01]  /*4c60*/  UTCHMMA.2CTA tmem[UR22], gdesc[UR8], tmem[UR14], tmem[UR20], idesc[UR21], UPT ;  /* 0x00ff1408160079ea */ /* 0x0005e2000ba0000e */
[----:B------:R2:W-:Y:S01]  /*4c70*/  UTCHMMA.2CTA tmem[UR12], gdesc[UR6], tmem[UR11], tmem[UR18], idesc[UR19], UPT ;  /* 0x00ff12060c0079ea */ /* 0x0005e2000ba0000b */
[----:B------:R2:W-:Y:S01]  /*4c80*/  UTCBAR.2CTA.MULTICAST [UR10], URZ, UR13 ;  /* 0x000000ff0a0073e9 */ /* 0x0005e2000820080d */
[----:B------:R2:W-:Y:S01]  /*4c90*/  UTCBAR.2CTA.MULTICAST [UR5], URZ, UR4 ;  /* 0x000000ff050073e9 */ /* 0x0005e20008200804 */
[----:B------:R-:W-:Y:S01]  /*4ca0*/  NOP ;  /* 0x0000000000007918 */ /* 0x000fe20000000000 */
.L_x_42:
[----:B------:R-:W-:Y:S01]  /*4cb0*/  ELECT P0, URZ, PT ;  /* 0x0000000000ff782f */ /* 0x000fe20003800000 */
[----:B------:R-:W-:Y:S01]  /*4cc0*/  IMAD.MOV.U32 R4, RZ, RZ, 0x1 ;  /* 0x00000001ff047424 */ /* 0x000fe200078e00ff */
[----:B--2---:R-:W-:Y:S01]  /*4cd0*/  UMOV UR5, 0x40 ;  /* 0x0000004000057882 */ /* 0x004fe20000000000 */
[----:B------:R-:W-:Y:S01]  /*4ce0*/  ULOP3.LUT UR4, UR24, 0x1, URZ, 0x3c, !UPT ;  /* 0x0000000118047892 */ /* 0x000fe2000f8e3cff */
[----:B------:R-:W-:Y:S01]  /*4cf0*/  UVIRTCOUNT.DEALLOC.SMPOOL 0x80 ;  /* 0x000000800000784c */ /* 0x000fe20000000000 */
[----:B------:R-:W-:Y:S02]  /*4d00*/  ULEA UR5, UR24, UR5, 0x18 ;  /* 0x0000000518057291 */ /* 0x000fe4000f8ec0ff */
[----:B------:R-:W-:Y:S01]  /*4d10*/  UIADD3 UR6, UPT, UPT, UR23, 0x140, URZ ;  /* 0x0000014017067890 */ /* 0x000fe2000fffe0ff */
[----:B------:R-:W-:-:S03]  /*4d20*/  UMOV UR9, 0x1 ;  /* 0x0000000100097882 */ /* 0x000fc60000000000 */
[----:B------:R-:W-:Y:S01]  /*4d30*/  UPRMT UR4, UR4, 0x654, UR6 ;  /* 0x0000065404047896 */ /* 0x000fe20008000006 */
[----:B-1----:R-:W-:Y:S02]  /*4d40*/  MOV R3, UR9 ;  /* 0x0000000900037c02 */ /* 0x002fe40008000f00 */
[----:B------:R1:W-:Y:S01]  /*4d50*/  @P0 STS.U8 [UR5], R4 ;  /* 0x00000004ff000988 */ /* 0x0003e20008000005 */
[----:B------:R-:W-:Y:S06]  /*4d60*/  BAR.SYNC.DEFER_BLOCKING 0x2, 0x1a0 ;  /* 0x0086800000007b1d */ /* 0x000fec0000010000 */
[----:B------:R1:W-:Y:S01]  /*4d70*/  SYNCS.ARRIVE.TRANS64.RED.ART0 RZ, [UR4], R3 ;  /* 0x00000003ffff79a7 */ /* 0x0003e20008500404 */
[----:B------:R-:W2:Y:S02]  /*4d80*/  SYNCS.PHASECHK.TRANS64.TRYWAIT P0, [UR23+0x140], RZ ;  /* 0x000140ffff0075a7 */ /* 0x000ea40008001117 */
[----:B-12---:R-:W-:Y:S05]  /*4d90*/  @!P0 BRA `(.L_x_59) ;  /* 0x000000bc00a08947 */ /* 0x006fea0003800000 */
.L_x_147:
[----:B------:R-:W-:Y:S01]  /*4da0*/  NOP ;  /* 0x0000000000007918 */ /* 0x000fe20000000000 */
[----:B------:R-:W-:Y:S01]  /*4db0*/  UMOV UR4, 0x50 ;  /* 0x0000005000047882 */ /* 0x000fe20000000000 */
[----:B------:R-:W-:Y:S01]  /*4dc0*/  R2UR UR5, R17 ;  /* 0x00000000110572ca */ /* 0x000fe200000e0000 */
[----:B------:R-:W-:Y:S01]  /*4dd0*/  ULEA UR8, UR24, UR4, 0x18 ;  /* 0x0000000418087291 */ /* 0x000fe2000f8ec0ff */
[----:B------:R-:W-:-:S08]  /*4de0*/  UMOV UR6, 0xffff ;  /* 0x0000ffff00067882 */ /* 0x000fd00000000000 */
[----:B-1----:R-:W1:Y:S03]  /*4df0*/  LDS R3, [UR8] ;  /* 0x00000008ff037984 */ /* 0x002e660008000800 */
[----:B------:R-:W-:-:S04]  /*4e00*/  ULOP3.LUT UR4, UR5, 0xffff, URZ, 0xc0, !UPT ;  /* 0x0000ffff05047892 */ /* 0x000fc8000f8ec0ff */
[----:B------:R-:W-:-:S04]  /*4e10*/  USHF.R.U32.HI UR4, URZ, 0x5, UR4 ;  /* 0x00000005ff047899 */ /* 0x000fc80008011604 */
[----:B------:R-:W-:Y:S02]  /*4e20*/  UIADD3 UR5, UPT, UPT, UR4, 0x10, URZ ;  /* 0x0000001004057890 */ /* 0x000fe4000fffe0ff */
[----:B------:R-:W-:Y:S02]  /*4e30*/  USHF.L.U32 UR6, UR6, UR4, URZ ;  /* 0x0000000406067299 */ /* 0x000fe400080006ff */
[----:B------:R-:W-:-:S04]  /*4e40*/  USHF.L.U32 UR4, UR9, UR5, URZ ;  /* 0x0000000509047299 */ /* 0x000fc800080006ff */
[----:B------:R-:W-:-:S04]  /*4e50*/  ULOP3.LUT UR4, UR4, UR6, URZ, 0xfc, !UPT ;  /* 0x0000000604047292 */ /* 0x000fc8000f8efcff */
[----:B------:R-:W-:Y:S01]  /*4e60*/  ULOP3.LUT UR6, UR4, 0xffff, URZ, 0xc0, !UPT ;  /* 0x0000ffff04067892 */ /* 0x000fe2000f8ec0ff */
[----:B-1----:R-:W-:-:S13]  /*4e70*/  R2UR UR7, R3 ;  /* 0x00000000030772ca */ /* 0x002fda00000e0000 */
[----:B------:R-:W-:-:S04]  /*4e80*/  ULOP3.LUT UR5, UR4, 0xffff, UR7, 0x80, !UPT ;  /* 0x0000ffff04057892 */ /* 0x000fc8000f8e8007 */
[----:B------:R-:W-:-:S09]  /*4e90*/  UISETP.NE.AND UP0, UPT, UR5, UR6, UPT ;  /* 0x000000060500728c */ /* 0x000fd2000bf05270 */
[----:B------:R-:W-:Y:S05]  /*4ea0*/  BRA.U UP0, `(.L_x_60) ;  /* 0x00000001004c7547 */ /* 0x000fea000b800000 */
[----:B------:R-:W-:Y:S02]  /*4eb0*/  USHF.R.U32.HI UR5, URZ, 0x10, UR4 ;  /* 0x00000010ff057899 */ /* 0x000fe40008011604 */
[----:B------:R-:W-:-:S04]  /*4ec0*/  USHF.R.U32.HI UR6, URZ, 0x10, UR7 ;  /* 0x00000010ff067899 */ /* 0x000fc80008011607 */
[----:B------:R-:W-:-:S04]  /*4ed0*/  ULOP3.LUT UR6, UR6, UR5, URZ, 0xc0, !UPT ;  /* 0x0000000506067292 */ /* 0x000fc8000f8ec0ff */
[----:B------:R-:W-:-:S09]  /*4ee0*/  UISETP.NE.AND UP0, UPT, UR6, UR5, UPT ;  /* 0x000000050600728c */ /* 0x000fd2000bf05270 */
[----:B------:R-:W-:Y:S05]  /*4ef0*/  BRA.U UP0, `(.L_x_61) ;  /* 0x00000001002c7547 */ /* 0x000fea000b800000 */
[----:B------:R-:W1:Y:S01]  /*4f00*/  S2R R4, SR_LANEID ;  /* 0x0000000000047919 */ /* 0x000e620000000000 */
[----:B------:R-:W-:-:S03]  /*4f10*/  ULOP3.LUT UR5, URZ, UR4, URZ, 0x33, !UPT ;  /* 0x00000004ff057292 */ /* 0x000fc6000f8e33ff */
[----:B------:R-:W-:Y:S02]  /*4f20*/  VOTEU.ANY UR4, UPT, PT ;  /* 0x0000000000047886 */ /* 0x000fe400038e0100 */
[----:B------:R-:W-:Y:S01]  /*4f30*/  UFLO.U32 UR4, UR4 ;  /* 0x00000004000472bd */ /* 0x000fe200080e0000 */
[----:B------:R-:W-:-:S04]  /*4f40*/  IMAD.U32 R3, RZ, RZ, UR5 ;  /* 0x00000005ff037e24 */ /* 0x000fc8000f8e00ff */
[----:B------:R-:W2:Y:S02]  /*4f50*/  REDUX UR6, R3 ;  /* 0x00000000030673c4 */ /* 0x000ea40000000000 */
[----:B------:R3:W-:Y:S01]  /*4f60*/  UTCATOMSWS.AND URZ, UR5 ;  /* 0x0000000500ff79e3 */ /* 0x0007e20008000000 */
[----:B-1----:R-:W-:Y:S02]  /*4f70*/  ISETP.EQ.U32.AND P0, PT, R4, UR4, PT ;  /* 0x0000000404007c0c */ /* 0x002fe4000bf02070 */
[----:B--2---:R-:W-:-:S11]  /*4f80*/  MOV R4, UR6 ;  /* 0x0000000600047c02 */ /* 0x004fd60008000f00 */
[----:B------:R3:W-:Y:S01]  /*4f90*/  @P0 ATOMS.AND RZ, [UR8], R4 ;  /* 0x00000004ffff098c */ /* 0x0007e2000a800008 */
[----:B------:R-:W-:Y:S05]  /*4fa0*/  BRA `(.L_x_62) ;  /* 0x0000000000147947 */ /* 0x000fea0003800000 */
.L_x_61:
[----:B------:R-:W-:Y:S02]  /*4fb0*/  MOV R4, 0x4fd0 ;  /* 0x00004fd000047802 */ /* 0x000fe40000000f00 */
[----:B------:R-:W-:Y:S05]  /*4fc0*/  CALL.REL.NOINC `($__internal_0_$__cuda_sm10x_tcgen05_guardrail_trap_col_being_dealloced_not_returned_by_alloc) ;  /* 0x000000c000e47944 */ /* 0x000fea0003c00000 */
[----:B------:R-:W-:Y:S05]  /*4fd0*/  BRA `(.L_x_62) ;  /* 0x0000000000087947 */ /* 0x000fea0003800000 */
.L_x_60:
[----:B------:R-:W-:Y:S02]  /*4fe0*/  MOV R4, 0x5000 ;  /* 0x0000500000047802 */ /* 0x000fe40000000f00 */
[----:B------:R-:W-:Y:S05]  /*4ff0*/  CALL.REL.NOINC `($__internal_2_$__cuda_sm10x_tcgen05_guardrail_trap_unallocated_columns_being_dealloced) ;  /* 0x000000c000f07944 */ /* 0x000fea0003c00000 */
.L_x_62:
[----:B------:R-:W-:Y:S01]  /*5000*/  ELECT P0, URZ, PT ;  /* 0x0000000000ff782f */ /* 0x000fe20003800000 */
[----:B------:R-:W-:-:S12]  /*5010*/  NOP ;  /* 0x0000000000007918 */ /* 0x000fd80000000000 */
[----:B------:R-:W-:Y:S05]  /*5020*/  @!P0 BRA `(.L_x_63) ;  /* 0x0000000000208947 */ /* 0x000fea0003800000 */
[----:B------:R-:W-:Y:S02]  /*5030*/  UMOV UR4, 0x20 ;  /* 0x0000002000047882 */ /* 0x000fe40000000000 */
[----:B------:R-:W-:-:S04]  /*5040*/  UIADD3 UR4, UPT, UPT, -UR4, 0x100000, URZ ;  /* 0x0010000004047890 */ /* 0x000fc8000fffe1ff */
[----:B---3--:R-:W-:Y:S02]  /*5050*/  USHF.L.U32 UR5, UR4, 0xb, URZ ;  /* 0x0000000b04057899 */ /* 0x008fe400080006ff */
[----:B------:R-:W-:Y:S01]  /*5060*/  USHF.L.U32 UR4, UR4, 0x1, URZ ;  /* 0x0000000104047899 */ /* 0x000fe200080006ff */
[----:B------:R-:W1:Y:S11]  /*5070*/  FENCE.VIEW.ASYNC.S ;  /* 0x00000000000073c6 */ /* 0x000e760000000000 */
[----:B-1----:R1:W2:Y:S01]  /*5080*/  SYNCS.EXCH.64 URZ, [UR23+0x140], UR4 ;  /* 0x0001400417ff75b2 */ /* 0x0022a20008000100 */
[----:B------:R-:W-:Y:S05]  /*5090*/  BRA `(.L_x_63) ;  /* 0x0000000000047947 */ /* 0x000fea0003800000 */
.L_x_12:
[----:B------:R-:W-:Y:S01]  /*50a0*/  NOP ;  /* 0x0000000000007918 */ /* 0x000fe20000000000 */
.L_x_63:
[----:B-1-3--:R-:W-:Y:S05]  /*50b0*/  BSYNC.RECONVERGENT B1 ;  /* 0x0000000000017941 */ /* 0x00afea0003800200 */
.L_x_9:
[----:B------:R-:W-:Y:S01]  /*50c0*/  UISETP.NE.AND UP0, UPT, UR71, 0xd, UPT ;  /* 0x0000000d4700788c */ /* 0x000fe2000bf05270 */
[----:B------:R-:W-:-:S08]  /*50d0*/  NOP ;  /* 0x0000000000007918 */ /* 0x000fd00000000000 */
[----:B------:R-:W-:Y:S05]  /*50e0*/  BRA.U UP0, `(.L_x_64) ;  /* 0x0000000500887547 */ /* 0x000fea000b800000 */
[----:B------:R-:W-:-:S08]  /*50f0*/  NOP ;  /* 0x0000000000007918 */ /* 0x000fd00000000000 */
[----:B------:R-:W1:-:S00]  /*5100*/  USETMAXREG.DEALLOC.CTAPOOL 0x30 ;  /* 0x00000030000079c8 */ /* 0x000e4000080e0500 */
[----:B------:R-:W3:Y:S01]  /*5110*/  S2UR UR11, SR_CTAID.X ;  /* 0x00000000000b79c3 */ /* 0x000ee20000002500 */
[----:B------:R-:W3:Y:S01]  /*5120*/  LDCU UR4, c[0x0][0x640] ;  /* 0x0000c800ff0477ac */ /* 0x000ee20008000800 */
[----:B------:R-:W4:Y:S01]  /*5130*/  LDCU.U8 UR8, c[0x0][0x644] ;  /* 0x0000c880ff0877ac */ /* 0x000f220008000000 */
[----:B------:R-:W5:Y:S01]  /*5140*/  LDCU.U8 UR7, c[0x0][0x645] ;  /* 0x0000c8a0ff0777ac */ /* 0x000f620008000000 */
[----:B------:R-:W2:Y:S01]  /*5150*/  LDCU UR6, c[0x0][0x654] ;  /* 0x0000ca80ff0677ac */ /* 0x000ea20008000800 */
[----:B------:R-:W1:Y:S01]  /*5160*/  LDCU.U8 UR14, c[0x0][0x638] ;  /* 0x0000c700ff0e77ac */ /* 0x000e620008000000 */
[----:B------:R-:W1:Y:S01]  /*5170*/  LDCU.U8 UR15, c[0x0][0x650] ;  /* 0x0000ca00ff0f77ac */ /* 0x000e620008000000 */
[----:B---3--:R-:W-:Y:S01]  /*5180*/  UIMAD.WIDE.U32 UR4, UR11, UR4, URZ ;  /* 0x000000040b0472a5 */ /* 0x008fe2000f8e00ff */
[----:B------:R-:W3:Y:S03]  /*5190*/  LDCU.U8 UR12, c[0x0][0x639] ;  /* 0x0000c720ff0c77ac */ /* 0x000ee60008000000 */
[----:B------:R-:W-:Y:S01]  /*51a0*/  UIADD3 UR4, UPT, UPT, -UR5, UR11, URZ ;  /* 0x0000000b05047290 */ /* 0x000fe2000fffe1ff */
[----:B------:R-:W3:Y:S03]  /*51b0*/  LDCU.U8 UR13, c[0x0][0x651] ;  /* 0x0000ca20ff0d77ac */ /* 0x000ee60008000000 */
[----:B----4-:R-:W-:Y:S01]  /*51c0*/  USHF.R.U32.HI UR4, URZ, UR8, UR4 ;  /* 0x00000008ff047299 */ /* 0x010fe20008011604 */
[----:B------:R-:W4:Y:S03]  /*51d0*/  LDCU.64 UR8, c[0x0][0x630] ;  /* 0x0000c600ff0877ac */ /* 0x000f260008000a00 */
[----:B------:R-:W-:-:S04]  /*51e0*/  UIADD3 UR4, UPT, UPT, UR5, UR4, URZ ;  /* 0x0000000405047290 */ /* 0x000fc8000fffe0ff */
[----:B-----5:R-:W-:Y:S01]  /*51f0*/  USHF.R.U32.HI UR10, URZ, UR7, UR4 ;  /* 0x00000007ff0a7299 */ /* 0x020fe20008011604 */
[----:B------:R-:W5:Y:S03]  /*5200*/  LDCU UR7, c[0x0][0x63c] ;  /* 0x0000c780ff0777ac */ /* 0x000f660008000800 */
[----:B--2---:R-:W-:Y:S02]  /*5210*/  UISETP.GE.AND UP0, UPT, UR10, UR6, UPT ;  /* 0x000000060a00728c */ /* 0x004fe4000bf06270 */
[----:B------:R-:W-:Y:S02]  /*5220*/  UIADD3 UR4, UPT, UPT, -UR10, URZ, URZ ;  /* 0x000000ff0a047290 */ /* 0x000fe4000fffe1ff */
[----:B-1----:R-:W-:Y:S01]  /*5230*/  USEL UR6, UR14, UR15, !UP0 ;  /* 0x0000000f0e067287 */ /* 0x002fe2000c000000 */
[----:B------:R-:W1:Y:S03]  /*5240*/  LDCU.U8 UR15, c[0x0][0x62c] ;  /* 0x0000c580ff0f77ac */ /* 0x000e660008000000 */
[----:B------:R-:W-:-:S03]  /*5250*/  ULOP3.LUT UR6, UR6, 0xff, URZ, 0xc0, !UPT ;  /* 0x000000ff06067892 */ /* 0x000fc6000f8ec0ff */
[----:B----4-:R-:W2:Y:S01]  /*5260*/  @UP0 LDCU UR9, c[0x0][0x64c] ;  /* 0x0000c980ff0907ac */ /* 0x010ea20008000800 */
[----:B-----5:R-:W-:Y:S01]  /*5270*/  UIMAD UR7, UR4, UR7, UR11 ;  /* 0x00000007040772a4 */ /* 0x020fe2000f8e020b */
[----:B------:R-:W4:Y:S01]  /*5280*/  @UP0 LDCU UR8, c[0x0][0x648] ;  /* 0x0000c900ff0807ac */ /* 0x000f220008000800 */
[----:B------:R-:W5:Y:S02]  /*5290*/  LDCU.U8 UR14, c[0x0][0x62d] ;  /* 0x0000c5a0ff0e77ac */ /* 0x000f640008000000 */
[----:B--2---:R-:W-:Y:S02]  /*52a0*/  UIMAD.WIDE.U32 UR4, UR7, UR9, URZ ;  /* 0x00000009070472a5 */ /* 0x004fe4000f8e00ff */
[----:B---3--:R-:W-:Y:S02]  /*52b0*/  USEL UR9, UR12, UR13, !UP0 ;  /* 0x0000000d0c097287 */ /* 0x008fe4000c000000 */
[----:B------:R-:W-:Y:S01]  /*52c0*/  UIADD3 UR4, UPT, UPT, UR7, -UR5, URZ ;  /* 0x8000000507047290 */ /* 0x000fe2000fffe0ff */
[----:B------:R-:W2:Y:S03]  /*52d0*/  LDCU.64 UR12, c[0x0][0x620] ;  /* 0x0000c400ff0c77ac */ /* 0x000ea60008000a00 */
[----:B------:R-:W-:-:S02]  /*52e0*/  USHF.R.U32.HI UR4, URZ, UR6, UR4 ;  /* 0x00000006ff047299 */ /* 0x000fc40008011604 */
[----:B------:R-:W-:Y:S02]  /*52f0*/  ULOP3.LUT UR6, UR9, 0xff, URZ, 0xc0, !UPT ;  /* 0x000000ff09067892 */ /* 0x000fe4000f8ec0ff */
[----:B------:R-:W-:Y:S01]  /*5300*/  UIADD3 UR4, UPT, UPT, UR5, UR4, URZ ;  /* 0x0000000405047290 */ /* 0x000fe2000fffe0ff */
[----:B------:R-:W3:Y:S03]  /*5310*/  LDCU UR5, c[0x0][0x628] ;  /* 0x0000c500ff0577ac */ /* 0x000ee60008000800 */
[----:B------:R-:W-:-:S04]  /*5320*/  USHF.R.U32.HI UR9, URZ, UR6, UR4 ;  /* 0x00000006ff097299 */ /* 0x000fc80008011604 */
[----:B------:R-:W-:-:S04]  /*5330*/  UIADD3 UR4, UPT, UPT, -UR9, URZ, URZ ;  /* 0x000000ff09047290 */ /* 0x000fc8000fffe1ff */
[----:B----4-:R-:W-:-:S04]  /*5340*/  UIMAD UR4, UR8, UR4, UR7 ;  /* 0x00000004080472a4 */ /* 0x010fc8000f8e0207 */
[----:B--2---:R-:W-:-:S04]  /*5350*/  UIMAD UR6, UR10, UR12, UR4 ;  /* 0x0000000c0a0672a4 */ /* 0x004fc8000f8e0204 */
[----:B---3--:R-:W-:-:S07]  /*5360*/  UIMAD.WIDE.U32 UR4, UR6, UR5, URZ ;  /* 0x00000005060472a5 */ /* 0x008fce000f8e00ff */
[----:B------:R-:W-:Y:S02]  /*5370*/  UMOV UR4, UR5 ;  /* 0x0000000500047c82 */ /* 0x000fe40008000000 */
[----:B------:R-:W-:Y:S02]  /*5380*/  UIADD3 UR28, UPT, UPT, UR6, -UR4, URZ ;  /* 0x80000004061c7290 */ /* 0x000fe4000fffe0ff */
[----:B------:R-:W2:Y:S02]  /*5390*/  LDCU UR5, c[0x0][0x60c] ;  /* 0x0000c180ff0577ac */ /* 0x000ea40008000800 */
[----:B-1----:R-:W-:-:S04]  /*53a0*/  USHF.R.U32.HI UR28, URZ, UR15, UR28 ;  /* 0x0000000fff1c7299 */ /* 0x002fc8000801161c */
[----:B------:R-:W-:-:S04]  /*53b0*/  UIADD3 UR28, UPT, UPT, UR4, UR28, URZ ;  /* 0x0000001c041c7290 */ /* 0x000fc8000fffe0ff */
[----:B-----5:R-:W-:-:S04]  /*53c0*/  USHF.R.U32.HI UR28, URZ, UR14, UR28 ;  /* 0x0000000eff1c7299 */ /* 0x020fc8000801161c */
[----:B------:R-:W-:Y:S02]  /*53d0*/  UIADD3 UR27, UPT, UPT, -UR28, URZ, URZ ;  /* 0x000000ff1c1b7290 */ /* 0x000fe4000fffe1ff */
[----:B--2---:R-:W-:Y:S02]  /*53e0*/  UISETP.GE.AND UP0, UPT, UR11, UR5, UPT ;  /* 0x000000050b00728c */ /* 0x004fe4000bf06270 */
[----:B------:R-:W-:-:S07]  /*53f0*/  UIMAD UR27, UR27, UR13, UR6 ;  /* 0x0000000d1b1b72a4 */ /* 0x000fce000f8e0206 */
[----:B------:R-:W-:Y:S05]  /*5400*/  BRA.U UP0, `(.L_x_64) ;  /* 0x0000000100c07547 */ /* 0x000fea000b800000 */
[----:B------:R-:W1:Y:S01]  /*5410*/  S2UR UR5, SR_CgaCtaId ;  /* 0x00000000000579c3 */ /* 0x000e620000008800 */
[----:B------:R-:W-:Y:S01]  /*5420*/  UMOV UR4, 0x400 ;  /* 0x0000040000047882 */ /* 0x000fe20000000000 */
[----:B------:R-:W2:Y:S01]  /*5430*/  LDCU UR8, c[0x0][0x614] ;  /* 0x0000c280ff0877ac */ /* 0x000ea20008000800 */
[----:B------:R-:W3:Y:S05]  /*5440*/  LDCU.64 UR6, c[0x0][0x348] ;  /* 0x00006900ff0677ac */ /* 0x000eea0008000a00 */
[----:B------:R-:W4:Y:S01]  /*5450*/  S2UR UR10, SR_CTAID.X ;  /* 0x00000000000a79c3 */ /* 0x000f220000002500 */
[----:B------:R-:W-:Y:S01]  /*5460*/  UMOV UR25, URZ ;  /* 0x000000ff00197c82 */ /* 0x000fe20008000000 */
[----:B------:R-:W-:Y:S01]  /*5470*/  UMOV UR11, UR27 ;  /* 0x0000001b000b7c82 */ /* 0x000fe20008000000 */
[----:B------:R-:W-:Y:S01]  /*5480*/  UMOV UR12, UR28 ;  /* 0x0000001c000c7c82 */ /* 0x000fe20008000000 */
[----:B-1----:R-:W-:-:S02]  /*5490*/  ULEA UR5, UR5, UR4, 0x18 ;  /* 0x0000000405057291 */ /* 0x002fc4000f8ec0ff */
[----:B------:R-:W-:Y:S02]  /*54a0*/  ULOP3.LUT UR4, URZ, UR9, URZ, 0x33, !UPT ;  /* 0x00000009ff047292 */ /* 0x000fe4000f8e33ff */
[----:B---3--:R-:W-:Y:S02]  /*54b0*/  UIADD3 UR6, UP0, UPT, UR6, 0x200, URZ ;  /* 0x0000020006067890 */ /* 0x008fe4000ff1e0ff */
[----:B--2---:R-:W-:Y:S02]  /*54c0*/  UIADD3 UR4, UPT, UPT, UR4, UR8, URZ ;  /* 0x0000000804047290 */ /* 0x004fe4000fffe0ff */
[----:B----4-:R-:W-:Y:S01]  /*54d0*/  ULOP3.LUT UR10, UR10, 0x1, URZ, 0xc0, !UPT ;  /* 0x000000010a0a7892 */ /* 0x010fe2000f8ec0ff */
[----:B------:R-:W1:Y:S01]  /*54e0*/  SYNCS.PHASECHK.TRANS64.TRYWAIT P0, [UR5+0x100], RZ ;  /* 0x000100ffff0075a7 */ /* 0x000e620008001105 */
[----:B------:R-:W-:Y:S02]  /*54f0*/  UIADD3.X UR7, UPT, UPT, URZ, UR7, URZ, UP0, !UPT ;  /* 0x00000007ff077290 */ /* 0x000fe400087fe4ff */
[----:B------:R-:W-:-:S02]  /*5500*/  ULEA UR4, UR4, UR10, 0x2 ;  /* 0x0000000a04047291 */ /* 0x000fc4000f8e10ff */
[----:B------:R-:W-:Y:S02]  /*5510*/  UIADD3 UR24, UPT, UPT, UR5, 0xc00, URZ ;  /* 0x00000c0005187890 */ /* 0x000fe4000fffe0ff */
[----:B------:R-:W-:Y:S02]  /*5520*/  USHF.L.U32 UR26, UR4, 0x7, URZ ;  /* 0x00000007041a7899 */ /* 0x000fe400080006ff */
[----:B------:R-:W-:Y:S01]  /*5530*/  UIADD3 UR8, UPT, UPT, UR5, 0x4c00, URZ ;  /* 0x00004c0005087890 */ /* 0x000fe2000fffe0ff */
[----:B------:R-:W-:-:S04]  /*5540*/  UMOV UR9, 0x40 ;  /* 0x0000004000097882 */ /* 0x000fc80000000000 */
[----:B------:R-:W-:Y:S01]  /*5550*/  UMOV UR10, UR26 ;  /* 0x0000001a000a7c82 */ /* 0x000fe20008000000 */
[----:B-1----:R-:W-:Y:S06]  /*5560*/  @!P0 BRA `(.L_x_65) ;  /* 0x000000b400c48947 */ /* 0x002fec0003800000 */
.L_x_149:
[----:B------:R-:W-:Y:S01]  /*5570*/  UTMASTG.4D [UR24], [UR6], desc[URZ] ;  /* 0x0000ff18060073b5 */ /* 0x000fe20008019000 */
[----:B------:R-:W-:Y:S01]  /*5580*/  UIADD3 UR18, UPT, UPT, UR26, 0x100, URZ ;  /* 0x000001001a127890 */ /* 0x000fe2000fffe0ff */
[----:B------:R-:W-:Y:S01]  /*5590*/  UMOV UR14, URZ ;  /* 0x000000ff000e7c82 */ /* 0x000fe20008000000 */
[----:B------:R-:W-:Y:S01]  /*55a0*/  UMOV UR15, URZ ;  /* 0x000000ff000f7c82 */ /* 0x000fe20008000000 */
[----:B------:R-:W-:Y:S01]  /*55b0*/  UMOV UR19, UR27 ;  /* 0x0000001b00137c82 */ /* 0x000fe20008000000 */
[----:B------:R-:W-:Y:S01]  /*55c0*/  UIADD3 UR16, UPT, UPT, UR5, 0x8c00, URZ ;  /* 0x00008c0005107890 */ /* 0x000fe2000fffe0ff */
[----:B------:R2:W-:Y:S01]  /*55d0*/  UTMASTG.4D [UR8], [UR6], desc[URZ] ;  /* 0x0000ff08060073b5 */ /* 0x0005e20008019000 */
[----:B------:R-:W-:Y:S01]  /*55e0*/  UMOV UR20, UR28 ;  /* 0x0000001c00147c82 */ /* 0x000fe20008000000 */
[----:B------:R-:W-:Y:S01]  /*55f0*/  UMOV UR17, UR25 ;  /* 0x0000001900117c82 */ /* 0x000fe20008000000 */
[----:B------:R0:W-:Y:S01]  /*5600*/  UTMACMDFLUSH ;  /* 0x00000000000079b7 */ /* 0x0001e20000000000 */
[----:B------:R-:W3:Y:S01]  /*5610*/  SYNCS.PHASECHK.TRANS64.TRYWAIT P0, [UR5+0x108], RZ ;  /* 0x000108ffff0075a7 */ /* 0x000ee20008001105 */
[----:B--2---:R-:W-:Y:S01]  /*5620*/  UIADD3 UR8, UPT, UPT, UR5, 0xcc00, URZ ;  /* 0x0000cc0005087890 */ /* 0x004fe2000fffe0ff */
[----:B------:R-:W-:Y:S01]  /*5630*/  UMOV UR9, 0x40 ;  /* 0x0000004000097882 */ /* 0x000fe20000000000 */
[----:B------:R-:W-:Y:S01]  /*5640*/  UMOV UR11, UR27 ;  /* 0x0000001b000b7c82 */ /* 0x000fe20008000000 */
[----:B------:R-:W-:Y:S01]  /*5650*/  UMOV UR12, UR28 ;  /* 0x0000001c000c7c82 */ /* 0x000fe20008000000 */
[----:B------:R-:W-:Y:S01]  /*5660*/  UMOV UR10, UR18 ;  /* 0x00000012000a7c82 */ /* 0x000fe20008000000 */
[----:B---3--:R-:W-:Y:S07]  /*5670*/  @!P0 BRA `(.L_x_66) ;  /* 0x000000b400988947 */ /* 0x008fee0003800000 */
.L_x_151:
[----:B------:R3:W-:Y:S01]  /*5680*/  UTMASTG.4D [UR16], [UR6], desc[UR14] ;  /* 0x00000e10060073b5 */ /* 0x0007e20008019000 */
[----:B-1----:R-:W-:Y:S01]  /*5690*/  HFMA2 R3, -RZ, RZ, 0, 5.9604644775390625e-08 ;  /* 0x00000001ff037431 */ /* 0x002fe200000001ff */
[----:B------:R3:W-:Y:S01]  /*56a0*/  UTMASTG.4D [UR8], [UR6], desc[UR14] ;  /* 0x00000e08060073b5 */ /* 0x0007e20008019000 */
[----:B------:R0:W-:Y:S01]  /*56b0*/  UTMACMDFLUSH ;  /* 0x00000000000079b7 */ /* 0x0001e20000000000 */
[----:B------:R-:W-:-:S04]  /*56c0*/  DEPBAR.LE SB0, 0x1 ;  /* 0x000080400000791a */ /* 0x000fc80000000000 */
[----:B------:R3:W-:Y:S01]  /*56d0*/  SYNCS.ARRIVE.TRANS64.ART0 RZ, [UR5+0x110], R3 ;  /* 0x00011003ffff79a7 */ /* 0x0007e20008500005 */
[----:B------:R-:W-:-:S04]  /*56e0*/  DEPBAR.LE SB0, 0x0 ;  /* 0x000080000000791a */ /* 0x000fc80000000000 */
[----:B------:R3:W-:Y:S01]  /*56f0*/  SYNCS.ARRIVE.TRANS64.ART0 RZ, [UR5+0x118], R3 ;  /* 0x00011803ffff79a7 */ /* 0x0007e20008500005 */
[----:B------:R-:W-:Y:S01]  /*5700*/  NOP ;  /* 0x0000000000007918 */ /* 0x000fe20000000000 */
.L_x_64:
[----:B------:R-:W-:-:S09]  /*5710*/  UISETP.GT.AND UP0, UPT, UR71, 0x7, UPT ;  /* 0x000000074700788c */ /* 0x000fd2000bf04270 */
[----:B------:R-:W-:Y:S05]  /*5720*/  BRA.U UP0, `(.L_x_67) ;  /* 0x0000007900007547 */ /* 0x000fea000b800000 */
[----:B------:R-:W-:Y:S01]  /*5730*/  NOP ;  /* 0x0000000000007918 */ /* 0x000fe20000000000 */
.L_x_68:
[----:B------:R-:W-:-:S08]  /*5740*/  NOP ;  /* 0x0000000000007918 */ /* 0x000fd00000000000 */
[----:B------:R-:W1:Y:S02]  /*5750*/  USETMAXREG.TRY_ALLOC.CTAPOOL UP0, 0xc0 ;  /* 0x000000c0000079c8 */ /* 0x000e640008000600 */
[----:B-1----:R-:W-:Y:S05]  /*5760*/  BRA.U !UP0, `(.L_x_68) ;  /* 0xfffffffd08f47547 */ /* 0x002fea000b83ffff */
[----:B------:R-:W1:Y:S01]  /*5770*/  S2UR UR5, SR_CTAID.X ;  /* 0x00000000000579c3 */ /* 0x000e620000002500 */
[----:B------:R-:W1:Y:S01]  /*5780*/  LDCU UR4, c[0x0][0x60c] ;  /* 0x0000c180ff0477ac */ /* 0x000e620008000800 */
[----:B---3--:R-:W-:Y:S01]  /*5790*/  UMOV UR9, 0x1 ;  /* 0x0000000100097882 */ /* 0x008fe20000000000 */
[----:B-1----:R-:W-:-:S05]  /*57a0*/  UISETP.GE.AND UP0, UPT, UR5, UR4, UPT ;  /* 0x000000040500728c */ /* 0x002fca000bf06270 */
[----:B--2---:R-:W-:Y:S06]  /*57b0*/  BAR.SYNC.DEFER_BLOCKING 0x2, 0x1a0 ;  /* 0x0086800000007b1d */ /* 0x004fec0000010000 */
[----:B------:R-:W-:Y:S05]  /*57c0*/  BRA.U UP0, `(.L_x_69) ;  /* 0x0000007500a87547 */ /* 0x000fea000b800000 */
[----:B------:R-:W1:Y:S01]  /*57d0*/  S2UR UR4, SR_CgaCtaId ;  /* 0x00000000000479c3 */ /* 0x000e620000008800 */
[----:B------:R-:W-:Y:S01]  /*57e0*/  UISETP.GT.AND UP2, UPT, UR71, 0x3, UPT ;  /* 0x000000034700788c */ /* 0x000fe2000bf44270 */
[----:B------:R-:W-:Y:S01]  /*57f0*/  HFMA2 R3, -RZ, RZ, -0.0 , 0 ;  /* 0x80000000ff037431 */ /* 0x000fe200000001ff */
[----:B------:R-:W-:Y:S01]  /*5800*/  UMOV UR18, 0x400 ;  /* 0x0000040000127882 */ /* 0x000fe20000000000 */
[----:B------:R-:W2:Y:S04]  /*5810*/  LDCU.U8 UR9, c[0x0][0x644] ;  /* 0x0000c880ff0977ac */ /* 0x000ea80008000000 */
[----:B------:R-:W3:Y:S01]  /*5820*/  S2UR UR8, SR_CTAID.X ;  /* 0x00000000000879c3 */ /* 0x000ee20000002500 */
[----:B------:R-:W4:Y:S01]  /*5830*/  LDCU.U8 UR7, c[0x0][0x645] ;  /* 0x0000c8a0ff0777ac */ /* 0x000f220008000000 */
[----:B------:R-:W5:Y:S01]  /*5840*/  LDCU UR6, c[0x0][0x654] ;  /* 0x0000ca80ff0677ac */ /* 0x000f620008000800 */
[----:B------:R-:W2:Y:S01]  /*5850*/  LDCU UR22, c[0x0][0x38c] ;  /* 0x00007180ff1677ac */ /* 0x000ea20008000800 */
[----:B------:R-:W2:Y:S01]  /*5860*/  LDCU UR20, c[0x0][0x380] ;  /* 0x00007000ff1477ac */ /* 0x000ea20008000800 */
[----:B-1----:R-:W-:Y:S01]  /*5870*/  ULEA UR18, UR4, UR18, 0x18 ;  /* 0x0000001204127291 */ /* 0x002fe2000f8ec0ff */
[----:B------:R-:W1:Y:S03]  /*5880*/  LDCU UR4, c[0x0][0x640] ;  /* 0x0000c800ff0477ac */ /* 0x000e660008000800 */
[----:B------:R-:W-:-:S02]  /*5890*/  UIADD3 UR21, UPT, UPT, UR18, 0x8, URZ ;  /* 0x0000000812157890 */ /* 0x000fc4000fffe0ff */
[----:B------:R-:W-:Y:S02]  /*58a0*/  @!UP2 UIADD3 UR21, UPT, UPT, UR18, URZ, URZ ;  /* 0x000000ff1215a290 */ /* 0x000fe4000fffe0ff */
[----:B---3--:R-:W-:Y:S02]  /*58b0*/  USHF.L.U32 UR12, UR8, 0x7, URZ ;  /* 0x00000007080c7899 */ /* 0x008fe400080006ff */
[----:B------:R-:W-:Y:S02]  /*58c0*/  UIADD3 UR14, UPT, UPT, UR21, 0x80, URZ ;  /* 0x00000080150e7890 */ /* 0x000fe4000fffe0ff */
[----:B------:R-:W-:-:S03]  /*58d0*/  UIADD3 UR13, UPT, UPT, UR21, 0xf0, URZ ;  /* 0x000000f0150d7890 */ /* 0x000fc6000fffe0ff */
[----:B------:R-:W3:Y:S01]  /*58e0*/  SYNCS.PHASECHK.TRANS64.TRYWAIT P0, [UR21+0xf0], R3 ;  /* 0x0000f003ff0075a7 */ /* 0x000ee20008001115 */
[----:B-1----:R-:W-:-:S04]  /*58f0*/  UIMAD.WIDE.U32 UR4, UR8, UR4, URZ ;  /* 0x00000004080472a5 */ /* 0x002fc8000f8e00ff */
[----:B------:R-:W-:-:S04]  /*5900*/  UIADD3 UR4, UPT, UPT, -UR5, UR8, URZ ;  /* 0x0000000805047290 */ /* 0x000fc8000fffe1ff */
[----:B--2---:R-:W-:Y:S01]  /*5910*/  USHF.R.U32.HI UR4, URZ, UR9, UR4 ;  /* 0x00000009ff047299 */ /* 0x004fe20008011604 */
[----:B------:R-:W1:Y:S03]  /*5920*/  LDCU.U8 UR9, c[0x0][0x650] ;  /* 0x0000ca00ff0977ac */ /* 0x000e660008000000 */
[----:B------:R-:W-:Y:S01]  /*5930*/  UIADD3 UR4, UPT, UPT, UR5, UR4, URZ ;  /* 0x0000000405047290 */ /* 0x000fe2000fffe0ff */
[----:B------:R-:W2:Y:S03]  /*5940*/  LDCU UR5, c[0x0][0x634] ;  /* 0x0000c680ff0577ac */ /* 0x000ea60008000800 */
[----:B----4-:R-:W-:Y:S01]  /*5950*/  USHF.R.U32.HI UR4, URZ, UR7, UR4 ;  /* 0x00000007ff047299 */ /* 0x010fe20008011604 */
[----:B------:R-:W1:Y:S03]  /*5960*/  LDCU.U8 UR7, c[0x0][0x638] ;  /* 0x0000c700ff0777ac */ /* 0x000e660008000000 */
[----:B-----5:R-:W-:Y:S01]  /*5970*/  UISETP.GE.AND UP0, UPT, UR4, UR6, UPT ;  /* 0x000000060400728c */ /* 0x020fe2000bf06270 */
[----:B------:R-:W4:Y:S01]  /*5980*/  LDCU UR6, c[0x0][0x63c] ;  /* 0x0000c780ff0677ac */ /* 0x000f220008000800 */
[----:B------:R-:W-:-:S09]  /*5990*/  UIADD3 UR4, UPT, UPT, -UR4, URZ, URZ ;  /* 0x000000ff04047290 */ /* 0x000fd2000fffe1ff */
[----:B--2---:R-:W2:Y:S01]  /*59a0*/  @UP0 LDCU UR5, c[0x0][0x64c] ;  /* 0x0000c980ff0507ac */ /* 0x004ea20008000800 */
[----:B-1----:R-:W-:Y:S02]  /*59b0*/  USEL UR7, UR7, UR9, !UP0 ;  /* 0x0000000907077287 */ /* 0x002fe4000c000000 */
[----:B----4-:R-:W-:Y:S01]  /*59c0*/  UIMAD UR6, UR4, UR6, UR8 ;  /* 0x00000006040672a4 */ /* 0x010fe2000f8e0208 */
[----:B--23--:R-:W-:Y:S11]  /*59d0*/  @!P0 BRA `(.L_x_70) ;  /* 0x000000b000d88947 */ /* 0x00cff60003800000 */
.L_x_153:
[----:B------:R-:W2:Y:S01]  /*59e0*/  SYNCS.PHASECHK.TRANS64.TRYWAIT P0, [UR14], RZ ;  /* 0x000000ffff0075a7 */ /* 0x000ea2000800110e */
[----:B------:R-:W3:Y:S01]  /*59f0*/  LDCU.U8 UR8, c[0x0][0x639] ;  /* 0x0000c720ff0877ac */ /* 0x000ee20008000000 */
[----:B-1----:R-:W-:Y:S01]  /*5a00*/  IMAD.U32 R3, RZ, RZ, UR12 ;  /* 0x0000000cff037e24 */ /* 0x002fe2000f8e00ff */
[C---:B------:R-:W-:Y:S01]  /*5a10*/  LOP3.LUT R4, R2.reuse, 0x7f, RZ, 0xc0, !PT ;  /* 0x0000007f02047812 */ /* 0x040fe200078ec0ff */
[----:B------:R-:W-:Y:S01]  /*5a20*/  IMAD.U32 R84, R2, 0x10000, RZ ;  /* 0x0001000002547824 */ /* 0x000fe200078e00ff */
[----:B------:R-:W3:Y:S01]  /*5a30*/  LDCU.U8 UR9, c[0x0][0x651] ;  /* 0x0000ca20ff0977ac */ /* 0x000ee20008000000 */
[----:B------:R-:W-:Y:S02]  /*5a40*/  MOV R36, UR20 ;  /* 0x0000001400247c02 */ /* 0x000fe40008000f00 */
[----:B------:R-:W-:Y:S01]  /*5a50*/  LOP3.LUT R4, R4, 0x80, R3, 0xf8, !PT ;  /* 0x0000008004047812 */ /* 0x000fe200078ef803 */
[----:B------:R-:W-:Y:S01]  /*5a60*/  UIMAD.WIDE.U32 UR4, UR6, UR5, URZ ;  /* 0x00000005060472a5 */ /* 0x000fe2000f8e00ff */
[----:B------:R-:W1:Y:S01]  /*5a70*/  LDCU UR15, c[0x0][0x614] ;  /* 0x0000c280ff0f77ac */ /* 0x000e620008000800 */
[----:B------:R-:W-:-:S02]  /*5a80*/  ULOP3.LUT UR7, UR7, 0xff, URZ, 0xc0, !UPT ;  /* 0x000000ff07077892 */ /* 0x000fc4000f8ec0ff */
[----:B------:R-:W-:Y:S01]  /*5a90*/  UIADD3 UR4, UPT, UPT, UR6, -UR5, URZ ;  /* 0x8000000506047290 */ /* 0x000fe2000fffe0ff */
[----:B------:R-:W-:Y:S01]  /*5aa0*/  UMOV UR24, 0x0 ;  /* 0x0000000000187882 */ /* 0x000fe20000000000 */
[----:B------:R-:W-:Y:S02]  /*5ab0*/  UMOV UR25, 0x1 ;  /* 0x0000000100197882 */ /* 0x000fe40000000000 */
[----:B------:R-:W-:Y:S02]  /*5ac0*/  USHF.R.U32.HI UR4, URZ, UR7, UR4 ;  /* 0x00000007ff047299 */ /* 0x000fe40008011604 */
[----:B---3--:R-:W-:Y:S02]  /*5ad0*/  USEL UR6, UR8, UR9, !UP0 ;  /* 0x0000000908067287 */ /* 0x008fe4000c000000 */
[----:B------:R-:W-:Y:S02]  /*5ae0*/  UIADD3 UR4, UPT, UPT, UR5, UR4, URZ ;  /* 0x0000000405047290 */ /* 0x000fe4000fffe0ff */
[----:B------:R-:W-:-:S02]  /*5af0*/  ULOP3.LUT UR6, UR6, 0xff, URZ, 0xc0, !UPT ;  /* 0x000000ff06067892 */ /* 0x000fc4000f8ec0ff */
[----:B------:R-:W-:Y:S02]  /*5b00*/  UIADD3 UR7, UPT, UPT, UR22, -UR20, URZ ;  /* 0x8000001416077290 */ /* 0x000fe4000fffe0ff */
[----:B------:R-:W-:Y:S02]  /*5b10*/  USHF.R.U32.HI UR10, URZ, UR6, UR4 ;  /* 0x00000006ff0a7299 */ /* 0x000fe40008011604 */
[----:B------:R-:W-:Y:S02]  /*5b20*/  UIADD3 UR9, UPT, UPT, UR22, -0x1, URZ ;  /* 0xffffffff16097890 */ /* 0x000fe4000fffe0ff */
[----:B-1----:R-:W-:Y:S02]  /*5b30*/  UIADD3 UR4, UPT, UPT, -UR10, UR15, URZ ;  /* 0x0000000f0a047290 */ /* 0x002fe4000fffe1ff */
[----:B------:R-:W-:Y:S02]  /*5b40*/  UIADD3 UR5, UPT, UPT, -UR22, URZ, URZ ;  /* 0x000000ff16057290 */ /* 0x000fe4000fffe1ff */
[----:B------:R-:W-:-:S02]  /*5b50*/  ULEA UR8, UR4, UR7, 0x8 ;  /* 0x0000000704087291 */ /* 0x000fc4000f8e40ff */
[----:B------:R-:W-:Y:S02]  /*5b60*/  USHF.R.S32.HI UR4, URZ, 0x1f, UR9 ;  /* 0x0000001fff047899 */ /* 0x000fe40008011409 */
[----:B------:R-:W-:Y:S02]  /*5b70*/  USHF.R.S32.HI UR5, URZ, 0x1f, UR5 ;  /* 0x0000001fff057899 */ /* 0x000fe40008011405 */
[----:B------:R-:W-:Y:S02]  /*5b80*/  UIADD3 UR6, UPT, UPT, -UR8, URZ, URZ ;  /* 0x000000ff08067290 */ /* 0x000fe4000fffe1ff */
[----:B------:R-:W-:Y:S02]  /*5b90*/  ULEA.HI UR9, UR4, UR9, URZ, 0x7 ;  /* 0x0000000904097291 */ /* 0x000fe4000f8f38ff */
[----:B------:R-:W-:Y:S02]  /*5ba0*/  ULEA.HI UR7, UR5, -UR22, URZ, 0x7 ;  /* 0x8000001605077291 */ /* 0x000fe4000f8f38ff */
[----:B------:R-:W-:-:S02]  /*5bb0*/  USHF.R.S32.HI UR4, URZ, 0x1f, UR6 ;  /* 0x0000001fff047899 */ /* 0x000fc40008011406 */
[----:B------:R-:W-:Y:S02]  /*5bc0*/  UIADD3 UR5, UPT, UPT, UR8, -0x1, URZ ;  /* 0xffffffff08057890 */ /* 0x000fe4000fffe0ff */
[----:B------:R-:W-:Y:S02]  /*5bd0*/  UISETP.GT.AND UP0, UPT, UR22, URZ, UPT ;  /* 0x000000ff1600728c */ /* 0x000fe4000bf04270 */
[----:B------:R-:W-:Y:S02]  /*5be0*/  ULEA.HI UR4, UR4, -UR8, URZ, 0x7 ;  /* 0x8000000804047291 */ /* 0x000fe4000f8f38ff */
[----:B------:R-:W-:Y:S02]  /*5bf0*/  USHF.R.S32.HI UR6, URZ, 0x1f, UR5 ;  /* 0x0000001fff067899 */ /* 0x000fe40008011405 */
[----:B------:R-:W-:Y:S02]  /*5c00*/  USHF.R.S32.HI UR4, URZ, 0x7, UR4 ;  /* 0x00000007ff047899 */ /* 0x000fe40008011404 */
[----:B------:R-:W-:-:S02]  /*5c10*/  USHF.R.S32.HI UR7, URZ, 0x7, UR7 ;  /* 0x00000007ff077899 */ /* 0x000fc40008011407 */
[----:B------:R-:W-:Y:S02]  /*5c20*/  UISETP.GT.AND UP1, UPT, UR8, URZ, UPT ;  /* 0x000000ff0800728c */ /* 0x000fe4000bf24270 */
[----:B------:R-:W-:Y:S02]  /*5c30*/  ULEA.HI UR5, UR6, UR5, URZ, 0x7 ;  /* 0x0000000506057291 */ /* 0x000fe4000f8f38ff */
[----:B------:R-:W-:Y:S02]  /*5c40*/  UIADD3 UR6, UPT, UPT, -UR4, URZ, URZ ;  /* 0x000000ff04067290 */ /* 0x000fe4000fffe1ff */
[----:B------:R-:W-:Y:S02]  /*5c50*/  @UP0 UIMAD.WIDE UR16, UR9, 0x2000000, UR24 ;  /* 0x02000000091008a5 */ /* 0x000fe4000f8e0218 */
[----:B------:R-:W-:Y:S02]  /*5c60*/  ULEA.HI.SX32 UR5, UR5, 0x1, 0x19 ;  /* 0x0000000105057891 */ /* 0x000fe4000f8fcaff */
[----:B------:R-:W-:-:S02]  /*5c70*/  UIADD3 UR4, UPT, UPT, -UR7, URZ, URZ ;  /* 0x000000ff07047290 */ /* 0x000fc4000fffe1ff */
[----:B------:R-:W-:-:S03]  /*5c80*/  USEL UR7, URZ, 0x100, !UP2 ;  /* 0x00000100ff077887 */ /* 0x000fc6000d000000 */
[----:B------:R-:W-:Y:S01]  /*5c90*/  @!UP1 UMOV UR5, UR6 ;  /* 0x0000000600059c82 */ /* 0x000fe20008000000 */
[----:B------:R-:W-:Y:S01]  /*5ca0*/  USEL UR6, URZ, 0x80, !UP2 ;  /* 0x00000080ff067887 */ /* 0x000fe2000d000000 */
[----:B------:R-:W-:Y:S01]  /*5cb0*/  @UP0 UMOV UR4, UR17 ;  /* 0x0000001100040c82 */ /* 0x000fe20008000000 */
[----:B------:R-:W-:Y:S01]  /*5cc0*/  LOP3.LUT R4, R4, UR7, RZ, 0xfc, !PT ;  /* 0x0000000704047c12 */ /* 0x000fe2000f8efcff */
[----:B------:R-:W-:-:S03]  /*5cd0*/  UISETP.LT.AND UP0, UPT, UR5, UR4, UPT ;  /* 0x000000040500728c */ /* 0x000fc6000bf01270 */
[----:B------:R-:W-:Y:S01]  /*5ce0*/  IMAD.U32 R85, RZ, RZ, UR6 ;  /* 0x00000006ff557e24 */ /* 0x000fe2000f8e00ff */
[----:B------:R-:W-:Y:S02]  /*5cf0*/  USEL UR11, UR5, UR4, UP0 ;  /* 0x00000004050b7287 */ /* 0x000fe40008000000 */
[----:B------:R-:W-:Y:S02]  /*5d00*/  ULOP3.LUT UR4, URZ, UR10, URZ, 0x33, !UPT ;  /* 0x0000000aff047292 */ /* 0x000fe4000f8e33ff */
[----:B------:R-:W-:Y:S01]  /*5d10*/  LOP3.LUT R84, R85, 0x600000, R84, 0xf8, !PT ;  /* 0x0060000055547812 */ /* 0x000fe200078ef854 */
[----:B------:R-:W-:Y:S02]  /*5d20*/  UIADD3 UR19, UPT, UPT, UR11, -0x1, URZ ;  /* 0xffffffff0b137890 */ /* 0x000fe4000fffe0ff */
[----:B------:R-:W-:Y:S01]  /*5d30*/  UIADD3 UR4, UPT, UPT, UR4, UR15, URZ ;  /* 0x0000000f04047290 */ /* 0x000fe2000fffe0ff */
[----:B------:R-:W-:Y:S01]  /*5d40*/  R2UR UR6, R84 ;  /* 0x00000000540672ca */ /* 0x000fe200000e0000 */
[----:B------:R-:W-:-:S04]  /*5d50*/  UISETP.LT.AND UP0, UPT, URZ, UR19, UPT ;  /* 0x00000013ff00728c */ /* 0x000fc8000bf01270 */
[----:B------:R-:W-:Y:S01]  /*5d60*/  USEL UR5, URZ, UR19, !UP0 ;  /* 0x00000013ff057287 */ /* 0x000fe2000c000000 */
[----:B------:R-:W-:-:S03]  /*5d70*/  MOV R3, UR4 ;  /* 0x0000000400037c02 */ /* 0x000fc60008000f00 */
[----:B------:R-:W-:Y:S02]  /*5d80*/  UIMAD UR4, UR5, -0x80, UR22 ;  /* 0xffffff80050478a4 */ /* 0x000fe4000f8e0216 */
[----:B------:R-:W-:Y:S01]  /*5d90*/  IMAD R166, R3, 0x200, R4 ;  /* 0x0000020003a67824 */ /* 0x000fe200078e0204 */
[----:B--2---:R-:W-:Y:S09]  /*5da0*/  @!P0 BRA `(.L_x_71) ;  /* 0x000000b000048947 */ /* 0x004ff20003800000 */
.L_x_155:
[----:B-1----:R-:W-:Y:S01]  /*5db0*/  IMAD.U32 R3, RZ, RZ, UR4 ;  /* 0x00000004ff037e24 */ /* 0x002fe2000f8e00ff */
[----:B------:R-:W-:Y:S01]  /*5dc0*/  IADD3 R36, PT, PT, -R36, UR4, R166 ;  /* 0x0000000424247c10 */ /* 0x000fe2000fffe1a6 */
[----:B------:R-:W1:Y:S01]  /*5dd0*/  LDTM.x32 R4, tmem[UR6] ;  /* 0x00000006000479ee */ /* 0x000e6200082c0000 */
[----:B------:R-:W-:Y:S01]  /*5de0*/  LOP3.LUT R86, R84, 0x20, RZ, 0xfc, !PT ;  /* 0x0000002054567812 */ /* 0x000fe200078efcff */
[----:B------:R-:W2:Y:S01]  /*5df0*/  LDCU UR6, c[0x0][0x600] ;  /* 0x0000c000ff0677ac */ /* 0x000ea20008000800 */
[----:B------:R-:W-:Y:S02]  /*5e00*/  VIADDMNMX R3, R36, 0x1, R3, PT ;  /* 0x0000000124037846 */ /* 0x000fe40003800103 */
[----:B------:R-:W-:Y:S02]  /*5e10*/  R2UR UR4, R86 ;  /* 0x00000000560472ca */ /* 0x000fe400000e0000 */
[C---:B------:R-:W-:Y:S01]  /*5e20*/  LOP3.LUT R87, R84.reuse, 0x40, RZ, 0xfc, !PT ;  /* 0x0000004054577812 */ /* 0x040fe200078efcff */
[----:B------:R-:W-:Y:S01]  /*5e30*/  IMAD.MOV R89, RZ, RZ, -R3 ;  /* 0x000000ffff597224 */ /* 0x000fe200078e0a03 */
[----:B------:R-:W-:Y:S01]  /*5e40*/  LOP3.LUT R88, R84, 0x60, RZ, 0xfc, !PT ;  /* 0x0000006054587812 */ /* 0x000fe200078efcff */
[----:B------:R-:W-:Y:S01]  /*5e50*/  IMAD.MOV.U32 R3, RZ, RZ, -0x1 ;  /* 0xffffffffff037424 */ /* 0x000fe200078e00ff */
[----:B------:R-:W-:-:S02]  /*5e60*/  R2UR UR7, R0 ;  /* 0x00000000000772ca */ /* 0x000fc400000e0000 */
[C---:B------:R-:W-:Y:S02]  /*5e70*/  VIADDMNMX R36, R89.reuse, 0x20, RZ, !PT ;  /* 0x0000002059247846 */ /* 0x040fe400078001ff */
[----:B------:R-:W-:Y:S02]  /*5e80*/  VIADDMNMX R142, R89, 0x80, RZ, !PT ;  /* 0x00000080598e7846 */ /* 0x000fe400078001ff */
[----:B------:R-:W-:Y:S01]  /*5e90*/  SHF.R.U32.HI R36, RZ, R36, R3 ;  /* 0x00000024ff247219 */ /* 0x000fe20000011603 */
[----:B------:R-:W3:Y:S01]  /*5ea0*/  LDTM.x32 R52, tmem[UR4] ;  /* 0x00000004003479ee */ /* 0x000ee200082c0000 */
[----:B------:R-:W-:Y:S02]  /*5eb0*/  R2UR UR4, R87 ;  /* 0x00000000570472ca */ /* 0x000fe400000e0000 */
[----:B------:R-:W-:-:S05]  /*5ec0*/  R2P PR, R36, 0x7e ;  /* 0x0000007e24007804 */ /* 0x000fca0000000000 */
[----:B-1----:R-:W-:Y:S02]  /*5ed0*/  SEL R101, R5, 0xff800000, P1 ;  /* 0xff80000005657807 */ /* 0x002fe40000800000 */
[----:B------:R-:W-:Y:S02]  /*5ee0*/  SEL R90, R6, 0xff800000, P2 ;  /* 0xff800000065a7807 */ /* 0x000fe40001000000 */
[----:B------:R-:W-:Y:S02]  /*5ef0*/  SEL R91, R7, 0xff800000, P3 ;  /* 0xff800000075b7807 */ /* 0x000fe40001800000 */
[----:B------:R-:W-:Y:S02]  /*5f00*/  SEL R92, R8, 0xff800000, P4 ;  /* 0xff800000085c7807 */ /* 0x000fe40002000000 */
[----:B------:R-:W-:Y:S02]  /*5f10*/  SEL R93, R9, 0xff800000, P5 ;  /* 0xff800000095d7807 */ /* 0x000fe40002800000 */
[----:B------:R-:W-:-:S02]  /*5f20*/  SEL R104, R10, 0xff800000, P6 ;  /* 0xff8000000a687807 */ /* 0x000fc40003000000 */
[C---:B------:R-:W-:Y:S02]  /*5f30*/  R2P PR, R36.reuse.B1, 0x7f ;  /* 0x0000007f24007804 */ /* 0x040fe40000001000 */
[----:B------:R-:W-:Y:S02]  /*5f40*/  LOP3.LUT R5, R36, 0x1, RZ, 0xc0, !PT ;  /* 0x0000000124057812 */ /* 0x000fe400078ec0ff */
[----:B------:R-:W-:Y:S02]  /*5f50*/  VIADDMNMX R6, R89, 0x60, RZ, !PT ;  /* 0x0000006059067846 */ /* 0x000fe400078001ff */
[----:B------:R-:W-:Y:S02]  /*5f60*/  SEL R94, R12, 0xff800000, P0 ;  /* 0xff8000000c5e7807 */ /* 0x000fe40000000000 */
[----:B------:R-:W-:Y:S02]  /*5f70*/  SEL R95, R13, 0xff800000, P1 ;  /* 0xff8000000d5f7807 */ /* 0x000fe40000800000 */
[----:B------:R-:W-:-:S02]  /*5f80*/  SEL R96, R14, 0xff800000, P2 ;  /* 0xff8000000e607807 */ /* 0x000fc40001000000 */
[----:B------:R-:W-:Y:S02]  /*5f90*/  SEL R97, R15, 0xff800000, P3 ;  /* 0xff8000000f617807 */ /* 0x000fe40001800000 */
[----:B------:R-:W-:Y:S02]  /*5fa0*/  SEL R98, R16, 0xff800000, P4 ;  /* 0xff80000010627807 */ /* 0x000fe40002000000 */
[----:B------:R-:W-:Y:S02]  /*5fb0*/  SEL R99, R17, 0xff800000, P5 ;  /* 0xff80000011637807 */ /* 0x000fe40002800000 */
[----:B------:R-:W-:Y:S02]  /*5fc0*/  SEL R110, R18, 0xff800000, P6 ;  /* 0xff800000126e7807 */ /* 0x000fe40003000000 */
[----:B------:R-:W-:Y:S02]  /*5fd0*/  R2P PR, R36.B2, 0x7f ;  /* 0x0000007f24007804 */ /* 0x000fe40000002000 */
[----:B------:R-:W-:-:S03]  /*5fe0*/  SHF.R.U32.HI R143, RZ, R6, R3 ;  /* 0x00000006ff8f7219 */ /* 0x000fc60000011603 */
[----:B------:R-:W-:Y:S02]  /*5ff0*/  SEL R102, R20, 0xff800000, P0 ;  /* 0xff80000014667807 */ /* 0x000fe40000000000 */
[----:B------:R-:W-:Y:S02]  /*6000*/  SEL R103, R21, 0xff800000, P1 ;  /* 0xff80000015677807 */ /* 0x000fe40000800000 */
[----:B------:R-:W-:Y:S02]  /*6010*/  SEL R106, R22, 0xff800000, P2 ;  /* 0xff800000166a7807 */ /* 0x000fe40001000000 */
[----:B------:R-:W-:Y:S02]  /*6020*/  SEL R107, R23, 0xff800000, P3 ;  /* 0xff800000176b7807 */ /* 0x000fe40001800000 */
[----:B------:R-:W-:Y:S02]  /*6030*/  SEL R108, R24, 0xff800000, P4 ;  /* 0xff800000186c7807 */ /* 0x000fe40002000000 */
[----:B------:R-:W-:-:S02]  /*6040*/  SEL R109, R25, 0xff800000, P5 ;  /* 0xff800000196d7807 */ /* 0x000fc40002800000 */
[----:B------:R-:W-:Y:S02]  /*6050*/  SEL R114, R26, 0xff800000, P6 ;  /* 0xff8000001a727807 */ /* 0x000fe40003000000 */
[----:B------:R-:W-:-:S05]  /*6060*/  R2P PR, R36.B3, 0x7f ;  /* 0x0000007f24007804 */ /* 0x000fca0000003000 */
[----:B------:R-:W-:Y:S02]  /*6070*/  SEL R112, R28, 0xff800000, P0 ;  /* 0xff8000001c707807 */ /* 0x000fe40000000000 */
[----:B------:R-:W-:Y:S02]  /*6080*/  ISETP.NE.U32.AND P0, PT, R5, 0x1, PT ;  /* 0x000000010500780c */ /* 0x000fe40003f05070 */
[----:B------:R-:W-:Y:S02]  /*6090*/  SEL R113, R29, 0xff800000, P1 ;  /* 0xff8000001d717807 */ /* 0x000fe40000800000 */
[----:B------:R-:W-:Y:S02]  /*60a0*/  LOP3.LUT P1, RZ, R36, 0x80, RZ, 0xc0, !PT ;  /* 0x0000008024ff7812 */ /* 0x000fe4000782c0ff */
[----:B------:R-:W-:Y:S02]  /*60b0*/  SEL R100, R4, 0xff800000, !P0 ;  /* 0xff80000004647807 */ /* 0x000fe40004000000 */
[----:B------:R-:W-:-:S02]  /*60c0*/  LOP3.LUT P0, RZ, R36, 0x8000, RZ, 0xc0, !PT ;  /* 0x0000800024ff7812 */ /* 0x000fc4000780c0ff */
[----:B------:R-:W-:Y:S02]  /*60d0*/  VIADDMNMX R4, R89, 0x40, RZ, !PT ;  /* 0x0000004059047846 */ /* 0x000fe400078001ff */
[----:B------:R-:W-:Y:S02]  /*60e0*/  SEL R105, R11, 0xff800000, P1 ;  /* 0xff8000000b697807 */ /* 0x000fe40000800000 */
[C---:B------:R-:W-:Y:S02]  /*60f0*/  LOP3.LUT P1, RZ, R36.reuse, 0x800000, RZ, 0xc0, !PT ;  /* 0x0080000024ff7812 */ /* 0x040fe4000782c0ff */
[----:B------:R-:W-:Y:S02]  /*6100*/  SEL R111, R19, 0xff800000, P0 ;  /* 0xff800000136f7807 */ /* 0x000fe40000000000 */
[----:B------:R-:W-:Y:S02]  /*6110*/  ISETP.GT.AND P0, PT, R36, -0x1, PT ;  /* 0xffffffff2400780c */ /* 0x000fe40003f04270 */
[----:B------:R-:W-:-:S02]  /*6120*/  SHF.R.U32.HI R4, RZ, R4, R3 ;  /* 0x00000004ff047219 */ /* 0x000fc40000011603 */
[----:B------:R-:W-:Y:S02]  /*6130*/  SEL R115, R27, 0xff800000, P1 ;  /* 0xff8000001b737807 */ /* 0x000fe40000800000 */
[----:B------:R-:W-:Y:S02]  /*6140*/  SEL R116, R30, 0xff800000, P2 ;  /* 0xff8000001e747807 */ /* 0x000fe40001000000 */
[----:B------:R-:W-:Y:S02]  /*6150*/  SEL R117, R31, 0xff800000, P3 ;  /* 0xff8000001f757807 */ /* 0x000fe40001800000 */
[----:B------:R-:W-:Y:S02]  /*6160*/  SEL R118, R32, 0xff800000, P4 ;  /* 0xff80000020767807 */ /* 0x000fe40002000000 */
[----:B------:R-:W-:Y:S02]  /*6170*/  SEL R119, R33, 0xff800000, P5 ;  /* 0xff80000021777807 */ /* 0x000fe40002800000 */
[----:B------:R-:W-:-:S02]  /*6180*/  SEL R120, R34, 0xff800000, P6 ;  /* 0xff80000022787807 */ /* 0x000fc40003000000 */
[----:B------:R-:W-:Y:S02]  /*6190*/  R2P PR, R4, 0x7e ;  /* 0x0000007e04007804 */ /* 0x000fe40000000000 */
[----:B------:R-:W-:Y:S02]  /*61a0*/  SEL R121, R35, 0xff800000, !P0 ;  /* 0xff80000023797807 */ /* 0x000fe40004000000 */
[----:B------:R-:W1:Y:S01]  /*61b0*/  LDTM.x32 R20, tmem[UR4] ;  /* 0x00000004001479ee */ /* 0x000e6200082c0000 */
[----:B---3--:R-:W-:Y:S02]  /*61c0*/  SEL R53, R53, 0xff800000, P1 ;  /* 0xff80000035357807 */ /* 0x008fe40000800000 */
[----:B------:R-:W-:Y:S02]  /*61d0*/  SEL R54, R54, 0xff800000, P2 ;  /* 0xff80000036367807 */ /* 0x000fe40001000000 */
[----:B------:R-:W-:Y:S02]  /*61e0*/  SEL R55, R55, 0xff800000, P3 ;  /* 0xff80000037377807 */ /* 0x000fe40001800000 */
[----:B------:R-:W-:-:S02]  /*61f0*/  SEL R56, R56, 0xff800000, P4 ;  /* 0xff80000038387807 */ /* 0x000fc40002000000 */
[----:B------:R-:W-:Y:S02]  /*6200*/  SEL R57, R57, 0xff800000, P5 ;  /* 0xff80000039397807 */ /* 0x000fe40002800000 */
[----:B------:R-:W-:Y:S02]  /*6210*/  SEL R58, R58, 0xff800000, P6 ;  /* 0xff8000003a3a7807 */ /* 0x000fe40003000000 */
[C---:B------:R-:W-:Y:S02]  /*6220*/  R2P PR, R4.reuse.B1, 0x7f ;  /* 0x0000007f04007804 */ /* 0x040fe40000001000 */
[----:B------:R-:W-:Y:S02]  /*6230*/  LOP3.LUT R5, R4, 0x1, RZ, 0xc0, !PT ;  /* 0x0000000104057812 */ /* 0x000fe400078ec0ff */
[----:B------:R-:W-:Y:S02]  /*6240*/  R2UR UR4, R88 ;  /* 0x00000000580472ca */ /* 0x000fe400000e0000 */
[----:B------:R-:W-:-:S02]  /*6250*/  SEL R60, R60, 0xff800000, P0 ;  /* 0xff8000003c3c7807 */ /* 0x000fc40000000000 */
[----:B------:R-:W-:Y:S02]  /*6260*/  SEL R61, R61, 0xff800000, P1 ;  /* 0xff8000003d3d7807 */ /* 0x000fe40000800000 */
[----:B------:R-:W-:Y:S02]  /*6270*/  SEL R62, R62, 0xff800000, P2 ;  /* 0xff8000003e3e7807 */ /* 0x000fe40001000000 */
[----:B------:R-:W-:Y:S02]  /*6280*/  SEL R63, R63, 0xff800000, P3 ;  /* 0xff8000003f3f7807 */ /* 0x000fe40001800000 */
[----:B------:R-:W-:Y:S02]  /*6290*/  SEL R64, R64, 0xff800000, P4 ;  /* 0xff80000040407807 */ /* 0x000fe40002000000 */
[----:B------:R-:W-:Y:S02]  /*62a0*/  SEL R65, R65, 0xff800000, P5 ;  /* 0xff80000041417807 */ /* 0x000fe40002800000 */
[----:B------:R-:W-:-:S02]  /*62b0*/  SEL R122, R66, 0xff800000, P6 ;  /* 0xff800000427a7807 */ /* 0x000fc40003000000 */
[----:B------:R-:W-:Y:S02]  /*62c0*/  R2P PR, R4.B2, 0x7f ;  /* 0x0000007f04007804 */ /* 0x000fe40000002000 */
[----:B------:R-:W-:Y:S02]  /*62d0*/  SHF.R.U32.HI R3, RZ, R142, R3 ;  /* 0x0000008eff037219 */ /* 0x000fe40000011603 */
[----:B------:R-:W-:Y:S02]  /*62e0*/  LOP3.LUT R89, R84, 0x50, RZ, 0xfc, !PT ;  /* 0x0000005054597812 */ /* 0x000fe400078efcff */
[----:B------:R-:W-:Y:S02]  /*62f0*/  SEL R68, R68, 0xff800000, P0 ;  /* 0xff80000044447807 */ /* 0x000fe40000000000 */
[----:B------:R-:W-:Y:S02]  /*6300*/  SEL R69, R69, 0xff800000, P1 ;  /* 0xff80000045457807 */ /* 0x000fe40000800000 */
[----:B------:R-:W-:-:S02]  /*6310*/  SEL R70, R70, 0xff800000, P2 ;  /* 0xff80000046467807 */ /* 0x000fc40001000000 */
[----:B------:R-:W-:Y:S02]  /*6320*/  SEL R71, R71, 0xff800000, P3 ;  /* 0xff80000047477807 */ /* 0x000fe40001800000 */
[----:B------:R-:W-:Y:S02]  /*6330*/  SEL R72, R72, 0xff800000, P4 ;  /* 0xff80000048487807 */ /* 0x000fe40002000000 */
[----:B------:R-:W-:Y:S02]  /*6340*/  SEL R73, R73, 0xff800000, P5 ;  /* 0xff80000049497807 */ /* 0x000fe40002800000 */
        /* <DEDUP_REMOVED lines=8> */
[----:B------:R-:W-:Y:S02]  /*63d0*/  SEL R59, R59, 0xff800000, P1 ;  /* 0xff8000003b3b7807 */ /* 0x000fe40000800000 */
[C---:B------:R-:W-:Y:S02]  /*63e0*/  LOP3.LUT P1, RZ, R4.reuse, 0x800000, RZ, 0xc0, !PT ;  /* 0x0080000004ff7812 */ /* 0x040fe4000782c0ff */
[----:B------:R-:W-:Y:S02]  /*63f0*/  SEL R123, R67, 0xff800000, P0 ;  /* 0xff800000437b7807 */ /* 0x000fe40000000000 */
[----:B------:R-:W-:Y:S02]  /*6400*/  ISETP.GT.AND P0, PT, R4, -0x1, PT ;  /* 0xffffffff0400780c */ /* 0x000fe40003f04270 */
[----:B------:R-:W-:Y:S02]  /*6410*/  SEL R125, R75, 0xff800000, P1 ;  /* 0xff8000004b7d7807 */ /* 0x000fe40000800000 */
[----:B------:R-:W-:-:S02]  /*6420*/  SEL R130, R78, 0xff800000, P2 ;  /* 0xff8000004e827807 */ /* 0x000fc40001000000 */
[----:B------:R-:W-:Y:S02]  /*6430*/  SEL R131, R79, 0xff800000, P3 ;  /* 0xff8000004f837807 */ /* 0x000fe40001800000 */
[----:B------:R-:W-:Y:S02]  /*6440*/  SEL R132, R80, 0xff800000, P4 ;  /* 0xff80000050847807 */ /* 0x000fe40002000000 */
[----:B------:R-:W-:Y:S02]  /*6450*/  SEL R133, R81, 0xff800000, P5 ;  /* 0xff80000051857807 */ /* 0x000fe40002800000 */
[----:B------:R-:W-:Y:S02]  /*6460*/  SEL R136, R82, 0xff800000, P6 ;  /* 0xff80000052887807 */ /* 0x000fe40003000000 */
[----:B------:R-:W-:Y:S02]  /*6470*/  R2P PR, R143, 0x7e ;  /* 0x0000007e8f007804 */ /* 0x000fe40000000000 */
[----:B------:R-:W-:-:S02]  /*6480*/  SEL R137, R83, 0xff800000, !P0 ;  /* 0xff80000053897807 */ /* 0x000fc40004000000 */
[----:B------:R-:W-:Y:S02]  /*6490*/  LOP3.LUT R4, R143, 0x1, RZ, 0xc0, !PT ;  /* 0x000000018f047812 */ /* 0x000fe400078ec0ff */
[----:B-1----:R-:W-:Y:S02]  /*64a0*/  SEL R81, R21, 0xff800000, P1 ;  /* 0xff80000015517807 */ /* 0x002fe40000800000 */
[----:B------:R-:W-:Y:S02]  /*64b0*/  SEL R66, R22, 0xff800000, P2 ;  /* 0xff80000016427807 */ /* 0x000fe40001000000 */
[----:B------:R-:W-:Y:S02]  /*64c0*/  SEL R67, R23, 0xff800000, P3 ;  /* 0xff80000017437807 */ /* 0x000fe40001800000 */
[----:B------:R-:W-:Y:S02]  /*64d0*/  SEL R74, R24, 0xff800000, P4 ;  /* 0xff800000184a7807 */ /* 0x000fe40002000000 */
[----:B------:R-:W-:-:S02]  /*64e0*/  SEL R75, R25, 0xff800000, P5 ;  /* 0xff800000194b7807 */ /* 0x000fc40002800000 */
[----:B------:R-:W-:Y:S02]  /*64f0*/  SEL R126, R26, 0xff800000, P6 ;  /* 0xff8000001a7e7807 */ /* 0x000fe40003000000 */
[----:B------:R-:W-:-:S05]  /*6500*/  R2P PR, R143.B1, 0x7f ;  /* 0x0000007f8f007804 */ /* 0x000fca0000001000 */
        /* <DEDUP_REMOVED lines=11> */
[----:B------:R-:W-:Y:S02]  /*65c0*/  SEL R80, R20, 0xff800000, !P0 ;  /* 0xff80000014507807 */ /* 0x000fe40004000000 */
[----:B------:R-:W-:Y:S02]  /*65d0*/  LOP3.LUT P0, RZ, R143, 0x80, RZ, 0xc0, !PT ;  /* 0x000000808fff7812 */ /* 0x000fe4000780c0ff */
[----:B------:R-:W-:-:S02]  /*65e0*/  SEL R138, R38, 0xff800000, P2 ;  /* 0xff800000268a7807 */ /* 0x000fc40001000000 */
[----:B------:R-:W-:Y:S02]  /*65f0*/  SEL R127, R27, 0xff800000, P0 ;  /* 0xff8000001b7f7807 */ /* 0x000fe40000000000 */
[----:B------:R-:W-:Y:S02]  /*6600*/  LOP3.LUT P0, RZ, R143, 0x8000, RZ, 0xc0, !PT ;  /* 0x000080008fff7812 */ /* 0x000fe4000780c0ff */
[----:B------:R-:W-:Y:S02]  /*6610*/  SEL R139, R39, 0xff800000, P3 ;  /* 0xff800000278b7807 */ /* 0x000fe40001800000 */
[----:B------:R-:W-:Y:S02]  /*6620*/  SEL R135, R35, 0xff800000, P0 ;  /* 0xff80000023877807 */ /* 0x000fe40000000000 */
[----:B------:R-:W1:Y:S01]  /*6630*/  LDTM.x32 R4, tmem[UR4] ;  /* 0x00000004000479ee */ /* 0x000e6200082c0000 */
[----:B------:R-:W-:Y:S01]  /*6640*/  LOP3.LUT P0, RZ, R143, 0x800000, RZ, 0xc0, !PT ;  /* 0x008000008fff7812 */ /* 0x000fe2000780c0ff */
[----:B------:R-:W-:Y:S01]  /*6650*/  USHF.R.S32.HI UR4, URZ, 0x1f, UR71 ;  /* 0x0000001fff047899 */ /* 0x000fe20008011447 */
[----:B------:R-:W-:-:S02]  /*6660*/  SEL R140, R40, 0xff800000, P4 ;  /* 0xff800000288c7807 */ /* 0x000fc40002000000 */
[----:B------:R-:W-:Y:S01]  /*6670*/  SEL R43, R43, 0xff800000, P0 ;  /* 0xff8000002b2b7807 */ /* 0x000fe20000000000 */
[----:B------:R-:W-:Y:S01]  /*6680*/  ULEA.HI UR4, UR4, UR71, URZ, 0x2 ;  /* 0x0000004704047291 */ /* 0x000fe2000f8f10ff */
[----:B------:R-:W-:Y:S02]  /*6690*/  SEL R141, R41, 0xff800000, P5 ;  /* 0xff800000298d7807 */ /* 0x000fe40002800000 */
[----:B------:R-:W-:Y:S01]  /*66a0*/  SEL R42, R42, 0xff800000, P6 ;  /* 0xff8000002a2a7807 */ /* 0x000fe20003000000 */
[----:B------:R-:W-:Y:S01]  /*66b0*/  ULOP3.LUT UR4, UR4, 0xfffffffc, URZ, 0xc0, !UPT ;  /* 0xfffffffc04047892 */ /* 0x000fe2000f8ec0ff */
[----:B------:R-:W-:-:S03]  /*66c0*/  R2P PR, R143.B3, 0x7f ;  /* 0x0000007f8f007804 */ /* 0x000fc60000003000 */
[----:B------:R-:W-:Y:S02]  /*66d0*/  UIADD3 UR5, UPT, UPT, UR71, -UR4, URZ ;  /* 0x8000000447057290 */ /* 0x000fe4000fffe0ff */
[----:B------:R-:W-:Y:S02]  /*66e0*/  SEL R142, R44, 0xff800000, P0 ;  /* 0xff8000002c8e7807 */ /* 0x000fe40000000000 */
[----:B------:R-:W-:Y:S01]  /*66f0*/  ISETP.GT.AND P0, PT, R143, -0x1, PT ;  /* 0xffffffff8f00780c */ /* 0x000fe20003f04270 */
[----:B------:R-:W-:Y:S01]  /*6700*/  UIADD3 UR4, UPT, UPT, UR5, 0x4, URZ ;  /* 0x0000000405047890 */ /* 0x000fe2000fffe0ff */
[----:B------:R-:W-:Y:S01]  /*6710*/  SEL R143, R45, 0xff800000, P1 ;  /* 0xff8000002d8f7807 */ /* 0x000fe20000800000 */
[----:B------:R-:W-:Y:S01]  /*6720*/  @!UP2 UIADD3 UR4, UPT, UPT, UR5, URZ, URZ ;  /* 0x000000ff0504a290 */ /* 0x000fe2000fffe0ff */
[----:B------:R-:W-:Y:S02]  /*6730*/  SEL R146, R46, 0xff800000, P2 ;  /* 0xff8000002e927807 */ /* 0x000fe40001000000 */
[----:B------:R-:W-:Y:S01]  /*6740*/  SEL R147, R47, 0xff800000, P3 ;  /* 0xff8000002f937807 */ /* 0x000fe20001800000 */
[----:B------:R-:W-:Y:S01]  /*6750*/  UIADD3 UR5, UPT, UPT, UR4, 0x3, URZ ;  /* 0x0000000304057890 */ /* 0x000fe2000fffe0ff */
[----:B------:R-:W-:-:S02]  /*6760*/  SEL R148, R48, 0xff800000, P4 ;  /* 0xff80000030947807 */ /* 0x000fc40002000000 */
[----:B------:R-:W-:Y:S02]  /*6770*/  SEL R149, R49, 0xff800000, P5 ;  /* 0xff80000031957807 */ /* 0x000fe40002800000 */
[----:B------:R-:W-:Y:S02]  /*6780*/  SEL R152, R50, 0xff800000, P6 ;  /* 0xff80000032987807 */ /* 0x000fe40003000000 */
[----:B------:R-:W-:Y:S02]  /*6790*/  R2P PR, R3, 0x7e ;  /* 0x0000007e03007804 */ /* 0x000fe40000000000 */
[----:B------:R-:W-:Y:S02]  /*67a0*/  SEL R153, R51, 0xff800000, !P0 ;  /* 0xff80000033997807 */ /* 0x000fe40004000000 */
[----:B------:R-:W-:Y:S02]  /*67b0*/  R2UR UR4, R87 ;  /* 0x00000000570472ca */ /* 0x000fe400000e0000 */
[----:B-1----:R-:W-:-:S02]  /*67c0*/  SEL R47, R5, 0xff800000, P1 ;  /* 0xff800000052f7807 */ /* 0x002fc40000800000 */
[----:B------:R-:W-:Y:S02]  /*67d0*/  SEL R38, R6, 0xff800000, P2 ;  /* 0xff80000006267807 */ /* 0x000fe40001000000 */
[----:B------:R-:W-:Y:S02]  /*67e0*/  SEL R39, R7, 0xff800000, P3 ;  /* 0xff80000007277807 */ /* 0x000fe40001800000 */
[----:B------:R-:W-:Y:S02]  /*67f0*/  SEL R40, R8, 0xff800000, P4 ;  /* 0xff80000008287807 */ /* 0x000fe40002000000 */
[----:B------:R-:W-:Y:S02]  /*6800*/  SEL R41, R9, 0xff800000, P5 ;  /* 0xff80000009297807 */ /* 0x000fe40002800000 */
[----:B------:R-:W-:Y:S02]  /*6810*/  SEL R50, R10, 0xff800000, P6 ;  /* 0xff8000000a327807 */ /* 0x000fe40003000000 */
[----:B------:R-:W-:-:S02]  /*6820*/  R2P PR, R3.B1, 0x7f ;  /* 0x0000007f03007804 */ /* 0x000fc40000001000 */
[----:B------:R-:W-:Y:S02]  /*6830*/  LOP3.LUT R5, R3, 0x1, RZ, 0xc0, !PT ;  /* 0x0000000103057812 */ /* 0x000fe400078ec0ff */
[----:B------:R-:W-:Y:S02]  /*6840*/  FMNMX R6, R100, R101, !PT ;  /* 0x0000006564067209 */ /* 0x000fe40007800000 */
[----:B------:R-:W-:Y:S02]  /*6850*/  SEL R44, R12, 0xff800000, P0 ;  /* 0xff8000000c2c7807 */ /* 0x000fe40000000000 */
[----:B------:R-:W-:Y:S02]  /*6860*/  SEL R45, R13, 0xff800000, P1 ;  /* 0xff8000000d2d7807 */ /* 0x000fe40000800000 */
[----:B------:R-:W-:Y:S02]  /*6870*/  SEL R48, R14, 0xff800000, P2 ;  /* 0xff8000000e307807 */ /* 0x000fe40001000000 */
[----:B------:R-:W-:-:S02]  /*6880*/  SEL R49, R15, 0xff800000, P3 ;  /* 0xff8000000f317807 */ /* 0x000fc40001800000 */
[----:B------:R-:W-:Y:S02]  /*6890*/  SEL R144, R16, 0xff800000, P4 ;  /* 0xff80000010907807 */ /* 0x000fe40002000000 */
[----:B------:R-:W-:Y:S02]  /*68a0*/  SEL R145, R17, 0xff800000, P5 ;  /* 0xff80000011917807 */ /* 0x000fe40002800000 */
[----:B------:R-:W-:Y:S02]  /*68b0*/  SEL R150, R18, 0xff800000, P6 ;  /* 0xff80000012967807 */ /* 0x000fe40003000000 */
[----:B------:R-:W-:Y:S02]  /*68c0*/  R2P PR, R3.B2, 0x7f ;  /* 0x0000007f03007804 */ /* 0x000fe40000002000 */
[----:B------:R-:W-:-:S03]  /*68d0*/  FMNMX3 R6, R6, R94, R95, !PT ;  /* 0x0000005e06067276 */ /* 0x000fc6000780005f */
        /* <DEDUP_REMOVED lines=10> */
[----:B------:R-:W-:Y:S02]  /*6980*/  LOP3.LUT P0, RZ, R3, 0x800000, RZ, 0xc0, !PT ;  /* 0x0080000003ff7812 */ /* 0x000fe4000780c0ff */
[----:B------:R-:W-:-:S02]  /*6990*/  SEL R156, R24, 0xff800000, P4 ;  /* 0xff800000189c7807 */ /* 0x000fc40002000000 */
[----:B------:R-:W-:Y:S02]  /*69a0*/  SEL R27, R27, 0xff800000, P0 ;  /* 0xff8000001b1b7807 */ /* 0x000fe40000000000 */
[----:B------:R-:W-:Y:S02]  /*69b0*/  SEL R157, R25, 0xff800000, P5 ;  /* 0xff800000199d7807 */ /* 0x000fe40002800000 */
[----:B------:R-:W-:Y:S02]  /*69c0*/  SEL R26, R26, 0xff800000, P6 ;  /* 0xff8000001a1a7807 */ /* 0x000fe40003000000 */
[----:B------:R-:W-:Y:S02]  /*69d0*/  R2P PR, R3.B3, 0x7f ;  /* 0x0000007f03007804 */ /* 0x000fe40000003000 */
[----:B------:R-:W-:Y:S02]  /*69e0*/  FMNMX R5, R90, R91, !PT ;  /* 0x0000005b5a057209 */ /* 0x000fe40007800000 */
[----:B------:R-:W-:-:S02]  /*69f0*/  FMNMX R4, R92, R93, !PT ;  /* 0x0000005d5c047209 */ /* 0x000fc40007800000 */
[----:B------:R-:W-:Y:S02]  /*6a00*/  SEL R158, R28, 0xff800000, P0 ;  /* 0xff8000001c9e7807 */ /* 0x000fe40000000000 */
[----:B------:R-:W-:Y:S02]  /*6a10*/  ISETP.GT.AND P0, PT, R3, -0x1, PT ;  /* 0xffffffff0300780c */ /* 0x000fe40003f04270 */
[----:B------:R-:W-:Y:S02]  /*6a20*/  FMNMX R3, R104, R105, !PT ;  /* 0x0000006968037209 */ /* 0x000fe40007800000 */
[----:B------:R-:W-:Y:S02]  /*6a30*/  FMNMX3 R5, R5, R96, R97, !PT ;  /* 0x0000006005057276 */ /* 0x000fe40007800061 */
[----:B------:R-:W-:Y:S02]  /*6a40*/  FMNMX3 R4, R4, R98, R99, !PT ;  /* 0x0000006204047276 */ /* 0x000fe40007800063 */
[----:B------:R-:W-:-:S02]  /*6a50*/  FMNMX3 R3, R3, R110, R111, !PT ;  /* 0x0000006e03037276 */ /* 0x000fc4000780006f */
[----:B------:R-:W-:Y:S02]  /*6a60*/  FMNMX3 R6, R6, R102, R103, !PT ;  /* 0x0000006606067276 */ /* 0x000fe40007800067 */
[----:B------:R-:W-:Y:S02]  /*6a70*/  FMNMX3 R5, R5, R106, R107, !PT ;  /* 0x0000006a05057276 */ /* 0x000fe4000780006b */
[----:B------:R-:W-:Y:S02]  /*6a80*/  FMNMX3 R4, R4, R108, R109, !PT ;  /* 0x0000006c04047276 */ /* 0x000fe4000780006d */
        /* <DEDUP_REMOVED lines=47> */
[----:B------:R-:W-:Y:S02]  /*6d80*/  SEL R159, R29, 0xff800000, P1 ;  /* 0xff8000001d9f7807 */ /* 0x000fe40000800000 */
[----:B------:R-:W-:Y:S02]  /*6d90*/  SEL R160, R30, 0xff800000, P2 ;  /* 0xff8000001ea07807 */ /* 0x000fe40001000000 */
[----:B------:R-:W-:Y:S02]  /*6da0*/  SEL R161, R31, 0xff800000, P3 ;  /* 0xff8000001fa17807 */ /* 0x000fe40001800000 */
[----:B------:R-:W-:-:S02]  /*6db0*/  SEL R163, R35, 0xff800000, !P0 ;  /* 0xff80000023a37807 */ /* 0x000fc40004000000 */
[----:B------:R-:W-:Y:S02]  /*6dc0*/  SEL R164, R32, 0xff800000, P4 ;  /* 0xff80000020a47807 */ /* 0x000fe40002000000 */
[----:B------:R-:W-:Y:S02]  /*6dd0*/  SEL R165, R33, 0xff800000, P5 ;  /* 0xff80000021a57807 */ /* 0x000fe40002800000 */
[----:B------:R-:W-:Y:S02]  /*6de0*/  FMNMX3 R6, R6, R158, R159, !PT ;  /* 0x0000009e06067276 */ /* 0x000fe4000780009f */
[----:B------:R-:W-:Y:S02]  /*6df0*/  FMNMX3 R5, R5, R160, R161, !PT ;  /* 0x000000a005057276 */ /* 0x000fe400078000a1 */
[----:B------:R-:W-:Y:S02]  /*6e00*/  SEL R162, R34, 0xff800000, P6 ;  /* 0xff80000022a27807 */ /* 0x000fe40003000000 */
[----:B------:R-:W-:-:S02]  /*6e10*/  FMNMX3 R4, R4, R156, R157, !PT ;  /* 0x0000009c04047276 */ /* 0x000fc4000780009d */
[----:B------:R-:W-:Y:S02]  /*6e20*/  FMNMX3 R3, R3, R26, R27, !PT ;  /* 0x0000001a03037276 */ /* 0x000fe4000780001b */
[----:B------:R-:W-:Y:S02]  /*6e30*/  FMNMX R5, R6, R5, !PT ;  /* 0x0000000506057209 */ /* 0x000fe40007800000 */
[----:B------:R-:W-:Y:S02]  /*6e40*/  FMNMX3 R4, R4, R164, R165, !PT ;  /* 0x000000a404047276 */ /* 0x000fe400078000a5 */
[----:B------:R-:W-:-:S04]  /*6e50*/  FMNMX3 R3, R3, R162, R163, !PT ;  /* 0x000000a203037276 */ /* 0x000fc800078000a3 */
[----:B------:R-:W-:-:S04]  /*6e60*/  FMNMX3 R167, R5, R4, R3, !PT ;  /* 0x0000000405a77276 */ /* 0x000fc80007800003 */
[----:B------:R-:W-:-:S04]  /*6e70*/  FSETP.NEU.AND P0, PT, R167, -INF , PT ;  /* 0xff800000a700780b */ /* 0x000fc80003f0d000 */
[----:B------:R-:W-:Y:S02]  /*6e80*/  FSEL R3, R167, RZ, P0 ;  /* 0x000000ffa7037208 */ /* 0x000fe40000000000 */
[----:B------:R-:W-:-:S03]  /*6e90*/  ELECT P0, URZ, PT ;  /* 0x0000000000ff782f */ /* 0x000fc60003800000 */
[----:B--2---:R-:W-:Y:S01]  /*6ea0*/  FFMA R168, -R3, UR6, RZ ;  /* 0x0000000603a87c23 */ /* 0x004fe200080001ff */
[----:B------:R-:W-:-:S03]  /*6eb0*/  IMAD.U32 R3, RZ, RZ, UR5 ;  /* 0x00000005ff037e24 */ /* 0x000fc6000f8e00ff */
[--C-:B------:R-:W-:Y:S02]  /*6ec0*/  FFMA2 R24, R90.F32x2.HI_LO, UR6.F32, R168.reuse.F32 ;  /* 0x000000065a187c49 */ /* 0x100fe400092000a8 */
[--C-:B------:R-:W-:Y:S02]  /*6ed0*/  FFMA2 R32, R94.F32x2.HI_LO, UR6.F32, R168.reuse.F32 ;  /* 0x000000065e207c49 */ /* 0x100fe400092000a8 */
[--C-:B------:R-:W-:Y:S02]  /*6ee0*/  FFMA2 R34, R96.F32x2.HI_LO, UR6.F32, R168.reuse.F32 ;  /* 0x0000000660227c49 */ /* 0x100fe400092000a8 */
[--C-:B------:R-:W-:Y:S01]  /*6ef0*/  FFMA2 R90, R98.F32x2.HI_LO, UR6.F32, R168.reuse.F32 ;  /* 0x00000006625a7c49 */ /* 0x100fe200092000a8 */
[----:B------:R-:W-:Y:S01]  /*6f00*/  MUFU.EX2 R24, R24 ;  /* 0x0000001800187308 */ /* 0x000fe20000000800 */
[--C-:B------:R-:W-:Y:S02]  /*6f10*/  FFMA2 R22, R100.F32x2.HI_LO, UR6.F32, R168.reuse.F32 ;  /* 0x0000000664167c49 */ /* 0x100fe400092000a8 */
[----:B------:R-:W-:-:S02]  /*6f20*/  FFMA2 R28, R92.F32x2.HI_LO, UR6.F32, R168.F32 ;  /* 0x000000065c1c7c49 */ /* 0x000fc400092000a8 */
[--C-:B------:R-:W-:Y:S02]  /*6f30*/  FFMA2 R30, R104.F32x2.HI_LO, UR6.F32, R168.reuse.F32 ;  /* 0x00000006681e7c49 */ /* 0x100fe400092000a8 */
[--C-:B------:R-:W-:Y:S01]  /*6f40*/  FFMA2 R94, R102.F32x2.HI_LO, UR6.F32, R168.reuse.F32 ;  /* 0x00000006665e7c49 */ /* 0x100fe200092000a8 */
[----:B------:R-:W-:Y:S01]  /*6f50*/  MUFU.EX2 R22, R22 ;  /* 0x0000001600167308 */ /* 0x000fe20000000800 */
[--C-:B------:R-:W-:Y:S02]  /*6f60*/  FFMA2 R96, R106.F32x2.HI_LO, UR6.F32, R168.reuse.F32 ;  /* 0x000000066a607c49 */ /* 0x100fe400092000a8 */
[--C-:B------:R-:W-:Y:S02]  /*6f70*/  FFMA2 R98, R108.F32x2.HI_LO, UR6.F32, R168.reuse.F32 ;  /* 0x000000066c627c49 */ /* 0x100fe400092000a8 */
[--C-:B------:R-:W-:Y:S02]  /*6f80*/  FFMA2 R92, R110.F32x2.HI_LO, UR6.F32, R168.reuse.F32 ;  /* 0x000000066e5c7c49 */ /* 0x100fe400092000a8 */
[--C-:B------:R-:W-:Y:S01]  /*6f90*/  FFMA2 R100, R114.F32x2.HI_LO, UR6.F32, R168.reuse.F32 ;  /* 0x0000000672647c49 */ /* 0x100fe200092000a8 */
[----:B------:R-:W1:Y:S01]  /*6fa0*/  MUFU.EX2 R23, R23 ;  /* 0x0000001700177308 */ /* 0x000e620000000800 */
[----:B------:R-:W-:-:S02]  /*6fb0*/  FFMA2 R102, R112.F32x2.HI_LO, UR6.F32, R168.F32 ;  /* 0x0000000670667c49 */ /* 0x000fc400092000a8 */
[--C-:B------:R-:W-:Y:S02]  /*6fc0*/  FFMA2 R104, R116.F32x2.HI_LO, UR6.F32, R168.reuse.F32 ;  /* 0x0000000674687c49 */ /* 0x100fe400092000a8 */
[--C-:B------:R-:W-:Y:S02]  /*6fd0*/  FFMA2 R106, R118.F32x2.HI_LO, UR6.F32, R168.reuse.F32 ;  /* 0x00000006766a7c49 */ /* 0x100fe400092000a8 */
[--C-:B------:R-:W-:Y:S01]  /*6fe0*/  FFMA2 R108, R120.F32x2.HI_LO, UR6.F32, R168.reuse.F32 ;  /* 0x00000006786c7c49 */ /* 0x100fe200092000a8 */
[----:B------:R-:W2:Y:S01]  /*6ff0*/  MUFU.EX2 R25, R25 ;  /* 0x0000001900197308 */ /* 0x000ea20000000800 */
[--C-:B------:R-:W-:Y:S02]  /*7000*/  FFMA2 R52, R52.F32x2.HI_LO, UR6.F32, R168.reuse.F32 ;  /* 0x0000000634347c49 */ /* 0x100fe400092000a8 */
[--C-:B------:R-:W-:Y:S02]  /*7010*/  FFMA2 R54, R54.F32x2.HI_LO, UR6.F32, R168.reuse.F32 ;  /* 0x0000000636367c49 */ /* 0x100fe400092000a8 */
[----:B------:R-:W-:-:S02]  /*7020*/  FFMA2 R56, R56.F32x2.HI_LO, UR6.F32, R168.F32 ;  /* 0x0000000638387c49 */ /* 0x000fc400092000a8 */
[--C-:B------:R-:W-:Y:S01]  /*7030*/  FFMA2 R58, R58.F32x2.HI_LO, UR6.F32, R168.reuse.F32 ;  /* 0x000000063a3a7c49 */ /* 0x100fe200092000a8 */
[----:B------:R-:W-:Y:S01]  /*7040*/  MUFU.EX2 R28, R28 ;  /* 0x0000001c001c7308 */ /* 0x000fe20000000800 */
[--C-:B------:R-:W-:Y:S01]  /*7050*/  FFMA2 R60, R60.F32x2.HI_LO, UR6.F32, R168.reuse.F32 ;  /* 0x000000063c3c7c49 */ /* 0x100fe200092000a8 */
[----:B-1----:R-:W-:Y:S01]  /*7060*/  F2FP.F16.F32.PACK_AB R4, R23, R22 ;  /* 0x000000161704723e */ /* 0x002fe200000000ff */
[--C-:B------:R-:W-:Y:S02]  /*7070*/  FFMA2 R62, R62.F32x2.HI_LO, UR6.F32, R168.reuse.F32 ;  /* 0x000000063e3e7c49 */ /* 0x100fe400092000a8 */
[--C-:B------:R-:W-:Y:S02]  /*7080*/  FFMA2 R64, R64.F32x2.HI_LO, UR6.F32, R168.reuse.F32 ;  /* 0x0000000640407c49 */ /* 0x100fe400092000a8 */
[--C-:B------:R-:W-:Y:S01]  /*7090*/  FFMA2 R110, R122.F32x2.HI_LO, UR6.F32, R168.reuse.F32 ;  /* 0x000000067a6e7c49 */ /* 0x100fe200092000a8 */
[----:B------:R-:W1:Y:S01]  /*70a0*/  MUFU.EX2 R29, R29 ;  /* 0x0000001d001d7308 */ /* 0x000e620000000800 */
[--C-:B------:R-:W-:Y:S01]  /*70b0*/  FFMA2 R68, R68.F32x2.HI_LO, UR6.F32, R168.reuse.F32 ;  /* 0x0000000644447c49 */ /* 0x100fe200092000a8 */
[----:B--2---:R-:W-:Y:S01]  /*70c0*/  F2FP.F16.F32.PACK_AB R5, R25, R24 ;  /* 0x000000181905723e */ /* 0x004fe200000000ff */
[----:B------:R-:W-:-:S02]  /*70d0*/  FFMA2 R70, R70.F32x2.HI_LO, UR6.F32, R168.F32 ;  /* 0x0000000646467c49 */ /* 0x000fc400092000a8 */
[--C-:B------:R-:W-:Y:S02]  /*70e0*/  FFMA2 R72, R72.F32x2.HI_LO, UR6.F32, R168.reuse.F32 ;  /* 0x0000000648487c49 */ /* 0x100fe400092000a8 */
[--C-:B------:R-:W-:Y:S01]  /*70f0*/  FFMA2 R112, R124.F32x2.HI_LO, UR6.F32, R168.reuse.F32 ;  /* 0x000000067c707c49 */ /* 0x100fe200092000a8 */
[----:B------:R-:W-:Y:S01]  /*7100*/  MUFU.EX2 R30, R30 ;  /* 0x0000001e001e7308 */ /* 0x000fe20000000800 */
[--C-:B------:R-:W-:Y:S02]  /*7110*/  FFMA2 R76, R76.F32x2.HI_LO, UR6.F32, R168.reuse.F32 ;  /* 0x000000064c4c7c49 */ /* 0x100fe400092000a8 */
[--C-:B------:R-:W-:Y:S02]  /*7120*/  FFMA2 R114, R130.F32x2.HI_LO, UR6.F32, R168.reuse.F32 ;  /* 0x0000000682727c49 */ /* 0x100fe400092000a8 */
[--C-:B------:R-:W-:Y:S01]  /*7130*/  FFMA2 R116, R132.F32x2.HI_LO, UR6.F32, R168.reuse.F32 ;  /* 0x0000000684747c49 */ /* 0x100fe200092000a8 */
[----:B------:R-:W-:Y:S01]  /*7140*/  LOP3.LUT R133, R84, 0x70, RZ, 0xfc, !PT ;  /* 0x0000007054857812 */ /* 0x000fe200078efcff */
[--C-:B------:R-:W-:Y:S01]  /*7150*/  FFMA2 R118, R136.F32x2.HI_LO, UR6.F32, R168.reuse.F32 ;  /* 0x0000000688767c49 */ /* 0x100fe200092000a8 */
[----:B------:R-:W2:Y:S01]  /*7160*/  MUFU.EX2 R31, R31 ;  /* 0x0000001f001f7308 */ /* 0x000ea20000000800 */
[----:B-1----:R-:W-:Y:S01]  /*7170*/  F2FP.F16.F32.PACK_AB R6, R29, R28 ;  /* 0x0000001c1d06723e */ /* 0x002fe200000000ff */
[----:B------:R-:W-:-:S02]  /*7180*/  FFMA2 R120, R126.F32x2.HI_LO, UR6.F32, R168.F32 ;  /* 0x000000067e787c49 */ /* 0x000fc400092000a8 */
[----:B------:R-:W-:Y:S02]  /*7190*/  IMAD.MOV.U32 R132, RZ, RZ, 0x1 ;  /* 0x00000001ff847424 */ /* 0x000fe400078e00ff */
[--C-:B------:R-:W-:Y:S02]  /*71a0*/  FFMA2 R122, R128.F32x2.HI_LO, UR6.F32, R168.reuse.F32 ;  /* 0x00000006807a7c49 */ /* 0x100fe400092000a8 */
[--C-:B------:R-:W-:Y:S01]  /*71b0*/  FFMA2 R124, R134.F32x2.HI_LO, UR6.F32, R168.reuse.F32 ;  /* 0x00000006867c7c49 */ /* 0x100fe200092000a8 */
[----:B------:R-:W-:Y:S01]  /*71c0*/  MUFU.EX2 R32, R32 ;  /* 0x0000002000207308 */ /* 0x000fe20000000800 */
[--C-:B------:R-:W-:Y:S02]  /*71d0*/  FFMA2 R126, R138.F32x2.HI_LO, UR6.F32, R168.reuse.F32 ;  /* 0x000000068a7e7c49 */ /* 0x100fe400092000a8 */
[--C-:B------:R-:W-:Y:S02]  /*71e0*/  FFMA2 R80, R80.F32x2.HI_LO, UR6.F32, R168.reuse.F32 ;  /* 0x0000000650507c49 */ /* 0x100fe400092000a8 */
[----:B------:R-:W-:-:S02]  /*71f0*/  FFMA2 R66, R66.F32x2.HI_LO, UR6.F32, R168.F32 ;  /* 0x0000000642427c49 */ /* 0x000fc400092000a8 */
[--C-:B------:R-:W-:Y:S01]  /*7200*/  FFMA2 R74, R74.F32x2.HI_LO, UR6.F32, R168.reuse.F32 ;  /* 0x000000064a4a7c49 */ /* 0x100fe200092000a8 */
[----:B------:R-:W1:Y:S01]  /*7210*/  MUFU.EX2 R33, R33 ;  /* 0x0000002100217308 */ /* 0x000e620000000800 */
[----:B--2---:R-:W-:Y:S01]  /*7220*/  F2FP.F16.F32.PACK_AB R7, R31, R30 ;  /* 0x0000001e1f07723e */ /* 0x004fe200000000ff */
[--C-:B------:R-:W-:Y:S02]  /*7230*/  FFMA2 R78, R78.F32x2.HI_LO, UR6.F32, R168.reuse.F32 ;  /* 0x000000064e4e7c49 */ /* 0x100fe400092000a8 */
[--C-:B------:R-:W-:Y:S02]  /*7240*/  FFMA2 R82, R82.F32x2.HI_LO, UR6.F32, R168.reuse.F32 ;  /* 0x0000000652527c49 */ /* 0x100fe400092000a8 */
[--C-:B------:R-:W-:Y:S02]  /*7250*/  FFMA2 R36, R36.F32x2.HI_LO, UR6.F32, R168.reuse.F32 ;  /* 0x0000000624247c49 */ /* 0x100fe400092000a8 */
[----:B------:R-:W-:Y:S01]  /*7260*/  MUFU.EX2 R34, R34 ;  /* 0x0000002200227308 */ /* 0x000fe20000000800 */
[----:B------:R-:W-:-:S02]  /*7270*/  FFMA2 R128, R140.F32x2.HI_LO, UR6.F32, R168.F32 ;  /* 0x000000068c807c49 */ /* 0x000fc400092000a8 */
[--C-:B------:R-:W-:Y:S02]  /*7280*/  FFMA2 R42, R42.F32x2.HI_LO, UR6.F32, R168.reuse.F32 ;  /* 0x000000062a2a7c49 */ /* 0x100fe400092000a8 */
[--C-:B------:R-:W-:Y:S02]  /*7290*/  FFMA2 R130, R142.F32x2.HI_LO, UR6.F32, R168.reuse.F32 ;  /* 0x000000068e827c49 */ /* 0x100fe400092000a8 */
[--C-:B------:R-:W-:Y:S01]  /*72a0*/  FFMA2 R134, R146.F32x2.HI_LO, UR6.F32, R168.reuse.F32 ;  /* 0x0000000692867c49 */ /* 0x100fe200092000a8 */
[----:B------:R-:W2:Y:S01]  /*72b0*/  MUFU.EX2 R35, R35 ;  /* 0x0000002300237308 */ /* 0x000ea20000000800 */
[----:B-1----:R-:W-:Y:S01]  /*72c0*/  F2FP.F16.F32.PACK_AB R8, R33, R32 ;  /* 0x000000202108723e */ /* 0x002fe200000000ff */
[--C-:B------:R-:W-:Y:S02]  /*72d0*/  FFMA2 R136, R148.F32x2.HI_LO, UR6.F32, R168.reuse.F32 ;  /* 0x0000000694887c49 */ /* 0x100fe400092000a8 */
[--C-:B------:R-:W-:Y:S02]  /*72e0*/  FFMA2 R138, R152.F32x2.HI_LO, UR6.F32, R168.reuse.F32 ;  /* 0x00000006988a7c49 */ /* 0x100fe400092000a8 */
[----:B------:R-:W-:-:S02]  /*72f0*/  FFMA2 R140, R144.F32x2.HI_LO, UR6.F32, R168.F32 ;  /* 0x00000006908c7c49 */ /* 0x000fc400092000a8 */
[----:B------:R-:W-:Y:S01]  /*7300*/  MUFU.EX2 R90, R90 ;  /* 0x0000005a005a7308 */ /* 0x000fe20000000800 */
[--C-:B------:R-:W-:Y:S02]  /*7310*/  FFMA2 R142, R150.F32x2.HI_LO, UR6.F32, R168.reuse.F32 ;  /* 0x00000006968e7c49 */ /* 0x100fe400092000a8 */
[--C-:B------:R-:W-:Y:S02]  /*7320*/  FFMA2 R144, R154.F32x2.HI_LO, UR6.F32, R168.reuse.F32 ;  /* 0x000000069a907c49 */ /* 0x100fe400092000a8 */
[--C-:B------:R-:W-:Y:S02]  /*7330*/  FFMA2 R46, R46.F32x2.HI_LO, UR6.F32, R168.reuse.F32 ;  /* 0x000000062e2e7c49 */ /* 0x100fe400092000a8 */
[--C-:B------:R-:W-:Y:S01]  /*7340*/  FFMA2 R38, R38.F32x2.HI_LO, UR6.F32, R168.reuse.F32 ;  /* 0x0000000626267c49 */ /* 0x100fe200092000a8 */
[----:B------:R-:W1:Y:S01]  /*7350*/  MUFU.EX2 R91, R91 ;  /* 0x0000005b005b7308 */ /* 0x000e620000000800 */
[----:B--2---:R-:W-:Y:S01]  /*7360*/  F2FP.F16.F32.PACK_AB R9, R35, R34 ;  /* 0x000000222309723e */ /* 0x004fe200000000ff */
[----:B------:R-:W-:-:S02]  /*7370*/  FFMA2 R40, R40.F32x2.HI_LO, UR6.F32, R168.F32 ;  /* 0x0000000628287c49 */ /* 0x000fc400092000a8 */
[--C-:B------:R-:W-:Y:S02]  /*7380*/  FFMA2 R50, R50.F32x2.HI_LO, UR6.F32, R168.reuse.F32 ;  /* 0x0000000632327c49 */ /* 0x100fe400092000a8 */
[--C-:B------:R-:W-:Y:S02]  /*7390*/  FFMA2 R44, R44.F32x2.HI_LO, UR6.F32, R168.reuse.F32 ;  /* 0x000000062c2c7c49 */ /* 0x100fe400092000a8 */
[----:B------:R-:W-:Y:S01]  /*73a0*/  MUFU.EX2 R92, R92 ;  /* 0x0000005c005c7308 */ /* 0x000fe20000000800 */
[--C-:B------:R-:W-:Y:S02]  /*73b0*/  FFMA2 R48, R48.F32x2.HI_LO, UR6.F32, R168.reuse.F32 ;  /* 0x0000000630307c49 */ /* 0x100fe400092000a8 */
[--C-:B------:R-:W-:Y:S02]  /*73c0*/  FFMA2 R20, R20.F32x2.HI_LO, UR6.F32, R168.reuse.F32 ;  /* 0x0000000614147c49 */ /* 0x100fe400092000a8 */
[--C-:B------:R-:W-:Y:S02]  /*73d0*/  FFMA2 R146, R156.F32x2.HI_LO, UR6.F32, R168.reuse.F32 ;  /* 0x000000069c927c49 */ /* 0x100fe400092000a8 */
[--C-:B------:R-:W-:Y:S01]  /*73e0*/  FFMA2 R26, R26.F32x2.HI_LO, UR6.F32, R168.reuse.F32 ;  /* 0x000000061a1a7c49 */ /* 0x100fe200092000a8 */
[----:B------:R-:W2:Y:S01]  /*73f0*/  MUFU.EX2 R93, R93 ;  /* 0x0000005d005d7308 */ /* 0x000ea20000000800 */
[----:B-1----:R-:W-:Y:S01]  /*7400*/  F2FP.F16.F32.PACK_AB R10, R91, R90 ;  /* 0x0000005a5b0a723e */ /* 0x002fe200000000ff */
[----:B------:R-:W-:-:S02]  /*7410*/  FFMA2 R148, R158.F32x2.HI_LO, UR6.F32, R168.F32 ;  /* 0x000000069e947c49 */ /* 0x000fc400092000a8 */
[--C-:B------:R-:W-:Y:S02]  /*7420*/  FFMA2 R150, R160.F32x2.HI_LO, UR6.F32, R168.reuse.F32 ;  /* 0x00000006a0967c49 */ /* 0x100fe400092000a8 */
[--C-:B------:R-:W-:Y:S02]  /*7430*/  FFMA2 R152, R164.F32x2.HI_LO, UR6.F32, R168.reuse.F32 ;  /* 0x00000006a4987c49 */ /* 0x100fe400092000a8 */
[----:B------:R-:W-:Y:S01]  /*7440*/  MUFU.EX2 R94, R94 ;  /* 0x0000005e005e7308 */ /* 0x000fe20000000800 */
[----:B------:R-:W-:Y:S02]  /*7450*/  FFMA2 R154, R162.F32x2.HI_LO, UR6.F32, R168.F32 ;  /* 0x00000006a29a7c49 */ /* 0x000fe400092000a8 */
[----:B------:R-:W-:Y:S02]  /*7460*/  FADD2 R22, R22.F32x2.HI_LO, R32.F32x2.HI_LO ;  /* 0x000000201616724b */ /* 0x000fe40000000000 */
[----:B------:R-:W-:Y:S02]  /*7470*/  FADD2 R24, R24.F32x2.HI_LO, R34.F32x2.HI_LO ;  /* 0x000000221818724b */ /* 0x000fe40000000000 */
[----:B------:R-:W-:Y:S01]  /*7480*/  FADD2 R28, R28.F32x2.HI_LO, R90.F32x2.HI_LO ;  /* 0x0000005a1c1c724b */ /* 0x000fe20000000000 */
[----:B------:R-:W1:Y:S01]  /*7490*/  MUFU.EX2 R95, R95 ;  /* 0x0000005f005f7308 */ /* 0x000e620000000800 */
[----:B--2---:R-:W-:Y:S01]  /*74a0*/  F2FP.F16.F32.PACK_AB R11, R93, R92 ;  /* 0x0000005c5d0b723e */ /* 0x004fe200000000ff */
[----:B------:R-:W-:-:S06]  /*74b0*/  FADD2 R30, R30.F32x2.HI_LO, R92.F32x2.HI_LO ;  /* 0x0000005c1e1e724b */ /* 0x000fcc0000000000 */
[----:B------:R-:W-:Y:S08]  /*74c0*/  MUFU.EX2 R96, R96 ;  /* 0x0000006000607308 */ /* 0x000ff00000000800 */
[----:B------:R-:W2:Y:S01]  /*74d0*/  MUFU.EX2 R97, R97 ;  /* 0x0000006100617308 */ /* 0x000ea20000000800 */
[----:B-1----:R-:W-:Y:S01]  /*74e0*/  F2FP.F16.F32.PACK_AB R12, R95, R94 ;  /* 0x0000005e5f0c723e */ /* 0x002fe200000000ff */
[----:B------:R-:W-:-:S06]  /*74f0*/  FADD2 R22, R22.F32x2.HI_LO, R94.F32x2.HI_LO ;  /* 0x0000005e1616724b */ /* 0x000fcc0000000000 */
[----:B------:R-:W-:Y:S08]  /*7500*/  MUFU.EX2 R98, R98 ;  /* 0x0000006200627308 */ /* 0x000ff00000000800 */
        /* <DEDUP_REMOVED lines=26> */
[----:B------:R2:W-:Y:S06]  /*76b0*/  BAR.ARV R3, 0x40 ;  /* 0x000100030000751d */ /* 0x0005ec0000002000 */
[----:B------:R-:W-:Y:S01]  /*76c0*/  MUFU.EX2 R54, R54 ;  /* 0x0000003600367308 */ /* 0x000fe20000000800 */
[----:B------:R-:W-:Y:S01]  /*76d0*/  FADD2 R30, R30.F32x2.HI_LO, R108.F32x2.HI_LO ;  /* 0x0000006c1e1e724b */ /* 0x000fe20000000000 */
[----:B------:R3:W-:Y:S01]  /*76e0*/  STTM.x16 tmem[UR4], R4 ;  /* 0x00000004000079ed */ /* 0x0007e20008240004 */
[----:B------:R-:W-:-:S05]  /*76f0*/  R2UR UR4, R89 ;  /* 0x00000000590472ca */ /* 0x000fca00000e0000 */
[----:B------:R-:W4:Y:S01]  /*7700*/  MUFU.EX2 R55, R55 ;  /* 0x0000003700377308 */ /* 0x000f220000000800 */
[----:B-1----:R-:W-:-:S07]  /*7710*/  FADD2 R22, R22.F32x2.HI_LO, R52.F32x2.HI_LO ;  /* 0x000000341616724b */ /* 0x002fce0000000000 */
[----:B------:R-:W-:Y:S08]  /*7720*/  MUFU.EX2 R56, R56 ;  /* 0x0000003800387308 */ /* 0x000ff00000000800 */
[----:B------:R-:W1:Y:S01]  /*7730*/  MUFU.EX2 R57, R57 ;  /* 0x0000003900397308 */ /* 0x000e620000000800 */
[----:B----4-:R-:W-:-:S07]  /*7740*/  FADD2 R24, R24.F32x2.HI_LO, R54.F32x2.HI_LO ;  /* 0x000000361818724b */ /* 0x010fce0000000000 */
[----:B------:R-:W-:Y:S08]  /*7750*/  MUFU.EX2 R58, R58 ;  /* 0x0000003a003a7308 */ /* 0x000ff00000000800 */
[----:B------:R-:W4:Y:S01]  /*7760*/  MUFU.EX2 R59, R59 ;  /* 0x0000003b003b7308 */ /* 0x000f220000000800 */
[----:B-1----:R-:W-:-:S07]  /*7770*/  FADD2 R28, R28.F32x2.HI_LO, R56.F32x2.HI_LO ;  /* 0x000000381c1c724b */ /* 0x002fce0000000000 */
[----:B------:R-:W-:Y:S01]  /*7780*/  MUFU.EX2 R60, R60 ;  /* 0x0000003c003c7308 */ /* 0x000fe20000000800 */
[----:B---3--:R-:W-:-:S07]  /*7790*/  F2FP.F16.F32.PACK_AB R4, R53, R52 ;  /* 0x000000343504723e */ /* 0x008fce00000000ff */
[----:B------:R-:W1:Y:S01]  /*77a0*/  MUFU.EX2 R61, R61 ;  /* 0x0000003d003d7308 */ /* 0x000e620000000800 */
[----:B------:R-:W-:Y:S01]  /*77b0*/  F2FP.F16.F32.PACK_AB R5, R55, R54 ;  /* 0x000000363705723e */ /* 0x000fe200000000ff */
[----:B----4-:R-:W-:Y:S01]  /*77c0*/  FADD2 R30, R30.F32x2.HI_LO, R58.F32x2.HI_LO ;  /* 0x0000003a1e1e724b */ /* 0x010fe20000000000 */
[----:B------:R-:W-:Y:S02]  /*77d0*/  F2FP.F16.F32.PACK_AB R6, R57, R56 ;  /* 0x000000383906723e */ /* 0x000fe400000000ff */
[----:B------:R-:W-:-:S03]  /*77e0*/  F2FP.F16.F32.PACK_AB R7, R59, R58 ;  /* 0x0000003a3b07723e */ /* 0x000fc600000000ff */
[----:B------:R-:W-:Y:S08]  /*77f0*/  MUFU.EX2 R62, R62 ;  /* 0x0000003e003e7308 */ /* 0x000ff00000000800 */
[----:B------:R-:W3:Y:S01]  /*7800*/  MUFU.EX2 R63, R63 ;  /* 0x0000003f003f7308 */ /* 0x000ee20000000800 */
[----:B-1----:R-:W-:Y:S01]  /*7810*/  F2FP.F16.F32.PACK_AB R8, R61, R60 ;  /* 0x0000003c3d08723e */ /* 0x002fe200000000ff */
[----:B------:R-:W-:-:S06]  /*7820*/  FADD2 R22, R22.F32x2.HI_LO, R60.F32x2.HI_LO ;  /* 0x0000003c1616724b */ /* 0x000fcc0000000000 */
[----:B------:R-:W-:Y:S08]  /*7830*/  MUFU.EX2 R64, R64 ;  /* 0x0000004000407308 */ /* 0x000ff00000000800 */
[----:B------:R-:W1:Y:S01]  /*7840*/  MUFU.EX2 R65, R65 ;  /* 0x0000004100417308 */ /* 0x000e620000000800 */
[----:B---3--:R-:W-:Y:S01]  /*7850*/  F2FP.F16.F32.PACK_AB R9, R63, R62 ;  /* 0x0000003e3f09723e */ /* 0x008fe200000000ff */
[----:B------:R-:W-:-:S06]  /*7860*/  FADD2 R24, R24.F32x2.HI_LO, R62.F32x2.HI_LO ;  /* 0x0000003e1818724b */ /* 0x000fcc0000000000 */
        /* <DEDUP_REMOVED lines=39> */
[----:B------:R-:W-:-:S03]  /*7ae0*/  FADD2 R30, R30.F32x2.HI_LO, R118.F32x2.HI_LO ;  /* 0x000000761e1e724b */ /* 0x000fc60000000000 */
[----:B------:R3:W-:Y:S01]  /*7af0*/  STTM.x16 tmem[UR4], R4 ;  /* 0x00000004000079ed */ /* 0x0007e20008240004 */
[----:B------:R-:W-:Y:S02]  /*7b00*/  R2UR UR4, R88 ;  /* 0x00000000580472ca */ /* 0x000fe400000e0000 */
[----:B------:R-:W-:Y:S08]  /*7b10*/  MUFU.EX2 R66, R66 ;  /* 0x0000004200427308 */ /* 0x000ff00000000800 */
        /* <DEDUP_REMOVED lines=9> */
[----:B---3--:R-:W-:Y:S02]  /*7bb0*/  F2FP.F16.F32.PACK_AB R4, R81, R80 ;  /* 0x000000505104723e */ /* 0x008fe400000000ff */
[----:B------:R-:W-:Y:S02]  /*7bc0*/  F2FP.F16.F32.PACK_AB R5, R67, R66 ;  /* 0x000000424305723e */ /* 0x000fe400000000ff */
[----:B------:R-:W-:-:S03]  /*7bd0*/  F2FP.F16.F32.PACK_AB R6, R75, R74 ;  /* 0x0000004a4b06723e */ /* 0x000fc600000000ff */
[----:B------:R-:W1:Y:S01]  /*7be0*/  MUFU.EX2 R79, R79 ;  /* 0x0000004f004f7308 */ /* 0x000e620000000800 */
[----:B----4-:R-:W-:Y:S01]  /*7bf0*/  F2FP.F16.F32.PACK_AB R7, R121, R120 ;  /* 0x000000787907723e */ /* 0x010fe200000000ff */
        /* <DEDUP_REMOVED lines=50> */
[----:B------:R-:W-:Y:S01]  /*7f20*/  UIADD3 UR4, UPT, UPT, UR21, 0x90, URZ ;  /* 0x0000009015047890 */ /* 0x000fe2000fffe0ff */
[----:B------:R-:W4:Y:S01]  /*7f30*/  FENCE.VIEW.ASYNC.T ;  /* 0x00000000000073c6 */ /* 0x000f220000000200 */
[----:B------:R-:W-:Y:S02]  /*7f40*/  MUFU.EX2 R38, R38 ;  /* 0x0000002600267308 */ /* 0x000fe40000000800 */
[----:B------:R-:W-:-:S03]  /*7f50*/  UPRMT UR15, UR7, 0x654, UR4 ;  /* 0x00000654070f7896 */ /* 0x000fc60008000004 */
[----:B------:R-:W-:-:S03]  /*7f60*/  R2UR UR4, R133 ;  /* 0x00000000850472ca */ /* 0x000fc600000e0000 */
[----:B------:R-:W5:Y:S01]  /*7f70*/  MUFU.EX2 R39, R39 ;  /* 0x0000002700277308 */ /* 0x000f620000000800 */
[----:B-1----:R-:W-:Y:S02]  /*7f80*/  FADD2 R22, R22.F32x2.HI_LO, R46.F32x2.HI_LO ;  /* 0x0000002e1616724b */ /* 0x002fe40000000000 */
[----:B----4-:R2:W-:Y:S05]  /*7f90*/  SYNCS.ARRIVE.TRANS64.RED.ART0 RZ, [UR15], R132 ;  /* 0x00000084ffff79a7 */ /* 0x0105ea000850040f */
[----:B------:R-:W-:Y:S08]  /*7fa0*/  MUFU.EX2 R40, R40 ;  /* 0x0000002800287308 */ /* 0x000ff00000000800 */
[----:B------:R-:W1:Y:S01]  /*7fb0*/  MUFU.EX2 R41, R41 ;  /* 0x0000002900297308 */ /* 0x000e620000000800 */
[----:B-----5:R-:W-:-:S07]  /*7fc0*/  FADD2 R24, R24.F32x2.HI_LO, R38.F32x2.HI_LO ;  /* 0x000000261818724b */ /* 0x020fce0000000000 */
        /* <DEDUP_REMOVED lines=49> */
[----:B------:R-:W-:-:S04]  /*82e0*/  FADD2 R24, R24.F32x2.HI_LO, R150.F32x2.HI_LO ;  /* 0x000000961818724b */ /* 0x000fc80000000000 */
[----:B------:R-:W-:Y:S02]  /*82f0*/  FADD2 R22, R22.F32x2.HI_LO, R24.F32x2.HI_LO ;  /* 0x000000181616724b */ /* 0x000fe40000000000 */
[----:B------:R-:W-:Y:S08]  /*8300*/  MUFU.EX2 R154, R154 ;  /* 0x0000009a009a7308 */ /* 0x000ff00000000800 */
[----:B------:R-:W3:Y:S01]  /*8310*/  MUFU.EX2 R155, R155 ;  /* 0x0000009b009b7308 */ /* 0x000ee20000000800 */
[----:B-1----:R-:W-:Y:S01]  /*8320*/  F2FP.F16.F32.PACK_AB R18, R153, R152 ;  /* 0x000000989912723e */ /* 0x002fe200000000ff */
[----:B------:R-:W-:Y:S01]  /*8330*/  FADD2 R28, R28.F32x2.HI_LO, R152.F32x2.HI_LO ;  /* 0x000000981c1c724b */ /* 0x000fe20000000000 */
[----:B---3--:R-:W-:Y:S01]  /*8340*/  F2FP.F16.F32.PACK_AB R19, R155, R154 ;  /* 0x0000009a9b13723e */ /* 0x008fe200000000ff */
[----:B------:R-:W-:-:S03]  /*8350*/  FADD2 R30, R30.F32x2.HI_LO, R154.F32x2.HI_LO ;  /* 0x0000009a1e1e724b */ /* 0x000fc60000000000 */
[----:B------:R2:W-:Y:S01]  /*8360*/  STTM.x16 tmem[UR4], R4 ;  /* 0x00000004000079ed */ /* 0x0005e20008240004 */
[----:B------:R-:W-:Y:S01]  /*8370*/  UIADD3 UR4, UPT, UPT, UR21, 0xa0, URZ ;  /* 0x000000a015047890 */ /* 0x000fe2000fffe0ff */
[----:B------:R-:W1:Y:S01]  /*8380*/  FENCE.VIEW.ASYNC.T ;  /* 0x00000000000073c6 */ /* 0x000e620000000200 */
[----:B------:R-:W-:Y:S02]  /*8390*/  FADD2 R28, R28.F32x2.HI_LO, R30.F32x2.HI_LO ;  /* 0x0000001e1c1c724b */ /* 0x000fe40000000000 */
[----:B------:R-:W-:Y:S01]  /*83a0*/  UPRMT UR4, UR7, 0x654, UR4 ;  /* 0x0000065407047896 */ /* 0x000fe20008000004 */
[----:B-1----:R-:W-:Y:S01]  /*83b0*/  NOP ;  /* 0x0000000000007918 */ /* 0x002fe20000000000 */
[----:B------:R-:W-:-:S07]  /*83c0*/  FADD2 R22, R22.F32x2.HI_LO, R28.F32x2.HI_LO ;  /* 0x0000001c1616724b */ /* 0x000fce0000000000 */
[----:B------:R2:W-:Y:S01]  /*83d0*/  @P0 SYNCS.ARRIVE.TRANS64.RED.ART0 RZ, [UR4], R132 ;  /* 0x00000084ffff09a7 */ /* 0x0005e20008500404 */
[----:B------:R-:W-:-:S04]  /*83e0*/  UIADD3 UR4, UPT, UPT, UR8, -0x100, URZ ;  /* 0xffffff0008047890 */ /* 0x000fc8000fffe0ff */
[----:B------:R-:W-:Y:S01]  /*83f0*/  USHF.R.S32.HI UR5, URZ, 0x1f, UR4 ;  /* 0x0000001fff057899 */ /* 0x000fe20008011404 */
[----:B------:R-:W1:Y:S03]  /*8400*/  SYNCS.PHASECHK.TRANS64.TRYWAIT P0, [UR13], RZ ;  /* 0x000000ffff0075a7 */ /* 0x000e66000800110d */
[----:B------:R-:W-:-:S04]  /*8410*/  ULEA.HI UR4, UR5, UR4, URZ, 0x7 ;  /* 0x0000000405047291 */ /* 0x000fc8000f8f38ff */
[----:B------:R-:W-:-:S04]  /*8420*/  USHF.R.S32.HI UR4, URZ, 0x7, UR4 ;  /* 0x00000007ff047899 */ /* 0x000fc80008011404 */
[----:B------:R-:W-:-:S04]  /*8430*/  UISETP.LT.AND UP0, UPT, URZ, UR4, UPT ;  /* 0x00000004ff00728c */ /* 0x000fc8000bf01270 */
[----:B------:R-:W-:-:S04]  /*8440*/  USEL UR17, URZ, UR4, !UP0 ;  /* 0x00000004ff117287 */ /* 0x000fc8000c000000 */
[----:B------:R-:W-:-:S04]  /*8450*/  UIADD3 UR4, UPT, UPT, UR19, -UR17, URZ ;  /* 0x8000001113047290 */ /* 0x000fc8000fffe0ff */
[----:B------:R-:W-:Y:S01]  /*8460*/  UISETP.GE.AND UP0, UPT, UR4, 0x1, UPT ;  /* 0x000000010400788c */ /* 0x000fe2000bf06270 */
[----:B-12---:R-:W-:Y:S10]  /*8470*/  @!P0 BRA `(.L_x_72) ;  /* 0x0000008800688947 */ /* 0x006ff40003800000 */
.L_x_157:
[----:B------:R-:W-:Y:S01]  /*8480*/  FADD R132, R22, R23 ;  /* 0x0000001716847221 */ /* 0x000fe20000000000 */
[----:B------:R-:W-:Y:S01]  /*8490*/  UMOV UR9, 0x1 ;  /* 0x0000000100097882 */ /* 0x000fe20000000000 */
[----:B------:R-:W-:Y:S01]  /*84a0*/  UMOV UR10, 0x1 ;  /* 0x00000001000a7882 */ /* 0x000fe20000000000 */
[----:B------:R-:W-:Y:S05]  /*84b0*/  BRA.U !UP0, `(.L_x_73) ;  /* 0x0000002508e87547 */ /* 0x000fea000b800000 */
[----:B------:R-:W-:Y:S01]  /*84c0*/  R2UR UR4, R0 ;  /* 0x00000000000472ca */ /* 0x000fe200000e0000 */
[----:B------:R-:W-:Y:S01]  /*84d0*/  UIADD3 UR12, UPT, UPT, UR13, -0x50, URZ ;  /* 0xffffffb00d0c7890 */ /* 0x000fe2000fffe0ff */
[----:B------:R-:W-:Y:S01]  /*84e0*/  VIADD R169, R166, UR22 ;  /* 0x00000016a6a97c36 */ /* 0x000fe20008000000 */
[----:B------:R-:W-:Y:S01]  /*84f0*/  MOV R168, R167 ;  /* 0x000000a700a87202 */ /* 0x000fe20000000f00 */
[----:B------:R-:W2:Y:S01]  /*8500*/  LDCU UR20, c[0x0][0x380] ;  /* 0x00007000ff1477ac */ /* 0x000ea20008000800 */
[----:B------:R-:W3:Y:S01]  /*8510*/  LDCU UR6, c[0x0][0x600] ;  /* 0x0000c000ff0677ac */ /* 0x000ee20008000800 */
[----:B------:R-:W-:-:S07]  /*8520*/  UIADD3 UR11, UPT, UPT, -UR11, UR17, URZ ;  /* 0x000000110b0b7290 */ /* 0x000fce000fffe1ff */
[----:B------:R-:W-:Y:S01]  /*8530*/  UPRMT UR12, UR4, 0x654, UR12 ;  /* 0x00000654040c7896 */ /* 0x000fe2000800000c */
[----:B------:R-:W-:Y:S01]  /*8540*/  UMOV UR10, 0x1 ;  /* 0x00000001000a7882 */ /* 0x000fe20000000000 */
[----:B------:R-:W-:Y:S01]  /*8550*/  UMOV UR8, UR19 ;  /* 0x0000001300087c82 */ /* 0x000fe20008000000 */
[----:B------:R-:W-:Y:S01]  /*8560*/  UMOV UR9, 0x1 ;  /* 0x0000000100097882 */ /* 0x000fe20000000000 */
[----:B------:R-:W-:-:S08]  /*8570*/  UMOV UR16, URZ ;  /* 0x000000ff00107c82 */ /* 0x000fd00008000000 */
.L_x_76:
[----:B------:R-:W-:Y:S01]  /*8580*/  USHF.L.U32 UR4, UR10, 0x1f, URZ ;  /* 0x0000001f0a047899 */ /* 0x000fe200080006ff */
[----:B------:R-:W-:Y:S01]  /*8590*/  R2UR UR5, R84 ;  /* 0x00000000540572ca */ /* 0x000fe200000e0000 */
[----:B------:R-:W-:-:S04]  /*85a0*/  UIADD3 UR8, UPT, UPT, UR8, -0x1, URZ ;  /* 0xffffffff08087890 */ /* 0x000fc8000fffe0ff */
[----:B-1----:R-:W-:Y:S01]  /*85b0*/  MOV R4, UR4 ;  /* 0x0000000400047c02 */ /* 0x002fe20008000f00 */
[----:B------:R-:W-:-:S03]  /*85c0*/  UISETP.LT.AND UP0, UPT, URZ, UR8, UPT ;  /* 0x00000008ff00728c */ /* 0x000fc6000bf01270 */
[----:B------:R-:W1:Y:S01]  /*85d0*/  SYNCS.PHASECHK.TRANS64.TRYWAIT P0, [UR14], R4 ;  /* 0x00000004ff0075a7 */ /* 0x000e62000800110e */
[----:B------:R-:W-:Y:S01]  /*85e0*/  USEL UR7, URZ, UR8, !UP0 ;  /* 0x00000008ff077287 */ /* 0x000fe2000c000000 */
[----:B-1----:R-:W-:Y:S11]  /*85f0*/  @!P0 BRA `(.L_x_74) ;  /* 0x0000008800208947 */ /* 0x002ff60003800000 */
.L_x_159:
[----:B-1----:R-:W1:Y:S01]  /*8600*/  LDTM.x32 R4, tmem[UR5] ;  /* 0x00000005000479ee */ /* 0x002e6200082c0000 */
[----:B--2---:R-:W-:Y:S01]  /*8610*/  ULEA UR4, UR7, UR20, 0x7 ;  /* 0x0000001407047291 */ /* 0x004fe2000f8e38ff */
[----:B------:R-:W-:-:S05]  /*8620*/  IMAD.MOV.U32 R144, RZ, RZ, -0x1 ;  /* 0xffffffffff907424 */ /* 0x000fca00078e00ff */
[----:B------:R-:W-:Y:S02]  /*8630*/  IADD3 R140, PT, PT, -R169, UR4, RZ ;  /* 0x00000004a98c7c10 */ /* 0x000fe4000fffe1ff */
[----:B------:R-:W-:Y:S02]  /*8640*/  R2UR UR4, R86 ;  /* 0x00000000560472ca */ /* 0x000fe400000e0000 */
[C---:B------:R-:W-:Y:S02]  /*8650*/  VIADDMNMX R37, R140.reuse, 0x1f, RZ, !PT ;  /* 0x0000001f8c257846 */ /* 0x040fe400078001ff */
[----:B------:R-:W-:Y:S02]  /*8660*/  VIADDMNMX R145, R140, 0x5f, RZ, !PT ;  /* 0x0000005f8c917846 */ /* 0x000fe400078001ff */
[--C-:B------:R-:W-:Y:S02]  /*8670*/  SHF.R.U32.HI R36, RZ, R37, R144.reuse ;  /* 0x00000025ff247219 */ /* 0x100fe40000011690 */
[----:B------:R-:W-:-:S02]  /*8680*/  SHF.R.U32.HI R145, RZ, R145, R144 ;  /* 0x00000091ff917219 */ /* 0x000fc40000011690 */
[----:B------:R-:W-:Y:S02]  /*8690*/  R2P PR, R36, 0x7e ;  /* 0x0000007e24007804 */ /* 0x000fe40000000000 */
[----:B------:R-:W-:Y:S01]  /*86a0*/  VIADDMNMX R161, R140, 0x7f, RZ, !PT ;  /* 0x0000007f8ca17846 */ /* 0x000fe200078001ff */
[----:B------:R-:W2:Y:S01]  /*86b0*/  LDTM.x32 R52, tmem[UR4] ;  /* 0x00000004003479ee */ /* 0x000ea200082c0000 */
[----:B------:R-:W-:Y:S02]  /*86c0*/  R2UR UR4, R87 ;  /* 0x00000000570472ca */ /* 0x000fe400000e0000 */
[----:B-1----:R-:W-:Y:S02]  /*86d0*/  SEL R101, R5, 0xff800000, P1 ;  /* 0xff80000005657807 */ /* 0x002fe40000800000 */
[----:B------:R-:W-:Y:S02]  /*86e0*/  SEL R90, R6, 0xff800000, P2 ;  /* 0xff800000065a7807 */ /* 0x000fe40001000000 */
[----:B------:R-:W-:-:S02]  /*86f0*/  SEL R91, R7, 0xff800000, P3 ;  /* 0xff800000075b7807 */ /* 0x000fc40001800000 */
[----:B------:R-:W-:Y:S02]  /*8700*/  SEL R92, R8, 0xff800000, P4 ;  /* 0xff800000085c7807 */ /* 0x000fe40002000000 */
[----:B------:R-:W-:Y:S02]  /*8710*/  SEL R93, R9, 0xff800000, P5 ;  /* 0xff800000095d7807 */ /* 0x000fe40002800000 */
[----:B------:R-:W-:Y:S02]  /*8720*/  SEL R104, R10, 0xff800000, P6 ;  /* 0xff8000000a687807 */ /* 0x000fe40003000000 */
[C---:B------:R-:W-:Y:S02]  /*8730*/  R2P PR, R36.reuse.B1, 0x7f ;  /* 0x0000007f24007804 */ /* 0x040fe40000001000 */
[----:B------:R-:W-:Y:S02]  /*8740*/  LOP3.LUT R5, R36, 0x1, RZ, 0xc0, !PT ;  /* 0x0000000124057812 */ /* 0x000fe400078ec0ff */
[----:B------:R-:W-:-:S02]  /*8750*/  SHF.R.U32.HI R161, RZ, R161, R144 ;  /* 0x000000a1ffa17219 */ /* 0x000fc40000011690 */
        /* <DEDUP_REMOVED lines=37> */
[----:B--2---:R-:W-:Y:S02]  /*89b0*/  SEL R53, R53, 0xff800000, P1 ;  /* 0xff80000035357807 */ /* 0x004fe40000800000 */
        /* <DEDUP_REMOVED lines=69> */
[----:B------:R-:W-:Y:S02]  /*8e10*/  LOP3.LUT P0, RZ, R145, 0x800000, RZ, 0xc0, !PT ;  /* 0x0080000091ff7812 */ /* 0x000fe4000780c0ff */
[----:B------:R-:W-:-:S02]  /*8e20*/  SEL R142, R40, 0xff800000, P4 ;  /* 0xff800000288e7807 */ /* 0x000fc40002000000 */
[----:B------:R-:W-:Y:S02]  /*8e30*/  SEL R43, R43, 0xff800000, P0 ;  /* 0xff8000002b2b7807 */ /* 0x000fe40000000000 */
[----:B------:R-:W-:Y:S02]  /*8e40*/  SEL R143, R41, 0xff800000, P5 ;  /* 0xff800000298f7807 */ /* 0x000fe40002800000 */
[----:B------:R-:W-:Y:S02]  /*8e50*/  SEL R42, R42, 0xff800000, P6 ;  /* 0xff8000002a2a7807 */ /* 0x000fe40003000000 */
[----:B------:R-:W-:Y:S02]  /*8e60*/  R2P PR, R145.B3, 0x7f ;  /* 0x0000007f91007804 */ /* 0x000fe40000003000 */
[----:B------:R-:W-:-:S03]  /*8e70*/  R2UR UR4, R87 ;  /* 0x00000000570472ca */ /* 0x000fc600000e0000 */
[----:B------:R-:W-:Y:S02]  /*8e80*/  SEL R144, R44, 0xff800000, P0 ;  /* 0xff8000002c907807 */ /* 0x000fe40000000000 */
[----:B------:R-:W-:Y:S02]  /*8e90*/  ISETP.GT.AND P0, PT, R145, -0x1, PT ;  /* 0xffffffff9100780c */ /* 0x000fe40003f04270 */
[----:B------:R-:W-:Y:S02]  /*8ea0*/  SEL R145, R45, 0xff800000, P1 ;  /* 0xff8000002d917807 */ /* 0x000fe40000800000 */
[----:B------:R-:W-:Y:S02]  /*8eb0*/  SEL R148, R46, 0xff800000, P2 ;  /* 0xff8000002e947807 */ /* 0x000fe40001000000 */
[----:B------:R-:W-:Y:S02]  /*8ec0*/  SEL R149, R47, 0xff800000, P3 ;  /* 0xff8000002f957807 */ /* 0x000fe40001800000 */
[----:B------:R-:W-:-:S02]  /*8ed0*/  SEL R150, R48, 0xff800000, P4 ;  /* 0xff80000030967807 */ /* 0x000fc40002000000 */
[----:B------:R-:W-:Y:S02]  /*8ee0*/  SEL R151, R49, 0xff800000, P5 ;  /* 0xff80000031977807 */ /* 0x000fe40002800000 */
[----:B------:R-:W-:Y:S02]  /*8ef0*/  SEL R154, R50, 0xff800000, P6 ;  /* 0xff800000329a7807 */ /* 0x000fe40003000000 */
[----:B------:R-:W-:Y:S02]  /*8f00*/  R2P PR, R161, 0x7e ;  /* 0x0000007ea1007804 */ /* 0x000fe40000000000 */
[----:B------:R-:W-:-:S03]  /*8f10*/  SEL R155, R51, 0xff800000, !P0 ;  /* 0xff800000339b7807 */ /* 0x000fc60004000000 */
        /* <DEDUP_REMOVED lines=8> */
[----:B------:R-:W-:Y:S02]  /*8fa0*/  FMNMX3 R7, R168, R100, R101, !PT ;  /* 0x00000064a8077276 */ /* 0x000fe40007800065 */
        /* <DEDUP_REMOVED lines=8> */
[----:B------:R-:W-:-:S02]  /*9030*/  FMNMX R6, R90, R91, !PT ;  /* 0x0000005b5a067209 */ /* 0x000fc40007800000 */
[----:B------:R-:W-:Y:S02]  /*9040*/  FMNMX3 R7, R7, R94, R95, !PT ;  /* 0x0000005e07077276 */ /* 0x000fe4000780005f */
[----:B------:R-:W-:Y:S02]  /*9050*/  SEL R20, R20, 0xff800000, P0 ;  /* 0xff80000014147807 */ /* 0x000fe40000000000 */
[----:B------:R-:W-:Y:S02]  /*9060*/  ISETP.NE.U32.AND P0, PT, R5, 0x1, PT ;  /* 0x000000010500780c */ /* 0x000fe40003f05070 */
[----:B------:R-:W-:Y:S02]  /*9070*/  FMNMX R5, R92, R93, !PT ;  /* 0x0000005d5c057209 */ /* 0x000fe40007800000 */
[----:B------:R-:W-:Y:S02]  /*9080*/  SEL R46, R4, 0xff800000, !P0 ;  /* 0xff800000042e7807 */ /* 0x000fe40004000000 */
[----:B------:R-:W-:-:S02]  /*9090*/  FMNMX R4, R104, R105, !PT ;  /* 0x0000006968047209 */ /* 0x000fc40007800000 */
        /* <DEDUP_REMOVED lines=29> */
[----:B------:R-:W-:-:S02]  /*9270*/  LOP3.LUT P0, RZ, R161, 0x80, RZ, 0xc0, !PT ;  /* 0x00000080a1ff7812 */ /* 0x000fc4000780c0ff */
[----:B------:R-:W-:Y:S02]  /*9280*/  FMNMX3 R5, R5, R74, R75, !PT ;  /* 0x0000004a05057276 */ /* 0x000fe4000780004b */
[----:B------:R-:W-:Y:S02]  /*9290*/  FMNMX3 R4, R4, R126, R127, !PT ;  /* 0x0000007e04047276 */ /* 0x000fe4000780007f */
[----:B------:R-:W-:Y:S02]  /*92a0*/  FMNMX3 R7, R7, R78, R79, !PT ;  /* 0x0000004e07077276 */ /* 0x000fe4000780004f */
[----:B------:R-:W-:Y:S02]  /*92b0*/  FMNMX3 R6, R6, R82, R83, !PT ;  /* 0x0000005206067276 */ /* 0x000fe40007800053 */
[----:B------:R-:W-:Y:S02]  /*92c0*/  SEL R51, R11, 0xff800000, P0 ;  /* 0xff8000000b337807 */ /* 0x000fe40000000000 */
        /* <DEDUP_REMOVED lines=12> */
[----:B------:R-:W-:-:S02]  /*9390*/  SEL R21, R21, 0xff800000, P1 ;  /* 0xff80000015157807 */ /* 0x000fc40000800000 */
[----:B------:R-:W-:Y:S02]  /*93a0*/  SEL R156, R22, 0xff800000, P2 ;  /* 0xff800000169c7807 */ /* 0x000fe40001000000 */
[----:B------:R-:W-:Y:S02]  /*93b0*/  SEL R157, R23, 0xff800000, P3 ;  /* 0xff800000179d7807 */ /* 0x000fe40001800000 */
[----:B------:R-:W-:Y:S02]  /*93c0*/  SEL R158, R24, 0xff800000, P4 ;  /* 0xff800000189e7807 */ /* 0x000fe40002000000 */
[----:B------:R-:W-:Y:S02]  /*93d0*/  SEL R159, R25, 0xff800000, P5 ;  /* 0xff800000199f7807 */ /* 0x000fe40002800000 */
[----:B------:R-:W-:Y:S02]  /*93e0*/  SEL R26, R26, 0xff800000, P6 ;  /* 0xff8000001a1a7807 */ /* 0x000fe40003000000 */
[----:B------:R-:W-:-:S02]  /*93f0*/  FMNMX3 R5, R5, R150, R151, !PT ;  /* 0x0000009605057276 */ /* 0x000fc40007800097 */
[----:B------:R-:W-:Y:S02]  /*9400*/  FMNMX3 R4, R4, R154, R155, !PT ;  /* 0x0000009a04047276 */ /* 0x000fe4000780009b */
[----:B------:R-:W-:Y:S02]  /*9410*/  FMNMX3 R7, R7, R46, R47, !PT ;  /* 0x0000002e07077276 */ /* 0x000fe4000780002f */
[----:B------:R-:W-:Y:S02]  /*9420*/  FMNMX3 R6, R6, R38, R39, !PT ;  /* 0x0000002606067276 */ /* 0x000fe40007800027 */
[----:B------:R-:W-:Y:S02]  /*9430*/  R2P PR, R161.B3, 0x7f ;  /* 0x0000007fa1007804 */ /* 0x000fe40000003000 */
[----:B------:R-:W-:Y:S02]  /*9440*/  FMNMX3 R5, R5, R40, R41, !PT ;  /* 0x0000002805057276 */ /* 0x000fe40007800029 */
[----:B------:R-:W-:-:S02]  /*9450*/  FMNMX3 R4, R4, R50, R51, !PT ;  /* 0x0000003204047276 */ /* 0x000fc40007800033 */
[----:B------:R-:W-:Y:S02]  /*9460*/  FMNMX3 R7, R7, R44, R45, !PT ;  /* 0x0000002c07077276 */ /* 0x000fe4000780002d */
[----:B------:R-:W-:Y:S02]  /*9470*/  FMNMX3 R6, R6, R48, R49, !PT ;  /* 0x0000003006067276 */ /* 0x000fe40007800031 */
[----:B------:R-:W-:Y:S02]  /*9480*/  SEL R160, R28, 0xff800000, P0 ;  /* 0xff8000001ca07807 */ /* 0x000fe40000000000 */
[----:B------:R-:W-:Y:S02]  /*9490*/  ISETP.GT.AND P0, PT, R161, -0x1, PT ;  /* 0xffffffffa100780c */ /* 0x000fe40003f04270 */
[----:B------:R-:W-:Y:S02]  /*94a0*/  SEL R161, R29, 0xff800000, P1 ;  /* 0xff8000001da17807 */ /* 0x000fe40000800000 */
[----:B------:R-:W-:-:S02]  /*94b0*/  SEL R162, R30, 0xff800000, P2 ;  /* 0xff8000001ea27807 */ /* 0x000fc40001000000 */
[----:B------:R-:W-:Y:S02]  /*94c0*/  SEL R163, R31, 0xff800000, P3 ;  /* 0xff8000001fa37807 */ /* 0x000fe40001800000 */
[----:B------:R-:W-:Y:S02]  /*94d0*/  FMNMX3 R5, R5, R146, R147, !PT ;  /* 0x0000009205057276 */ /* 0x000fe40007800093 */
[----:B------:R-:W-:Y:S02]  /*94e0*/  FMNMX3 R4, R4, R152, R153, !PT ;  /* 0x0000009804047276 */ /* 0x000fe40007800099 */
[----:B------:R-:W-:Y:S02]  /*94f0*/  FMNMX3 R7, R7, R20, R21, !PT ;  /* 0x0000001407077276 */ /* 0x000fe40007800015 */
[----:B------:R-:W-:Y:S02]  /*9500*/  FMNMX3 R6, R6, R156, R157, !PT ;  /* 0x0000009c06067276 */ /* 0x000fe4000780009d */
[----:B------:R-:W-:-:S02]  /*9510*/  SEL R165, R35, 0xff800000, !P0 ;  /* 0xff80000023a57807 */ /* 0x000fc40004000000 */
[----:B------:R-:W-:Y:S02]  /*9520*/  SEL R166, R32, 0xff800000, P4 ;  /* 0xff80000020a67807 */ /* 0x000fe40002000000 */
[----:B------:R-:W-:Y:S02]  /*9530*/  SEL R167, R33, 0xff800000, P5 ;  /* 0xff80000021a77807 */ /* 0x000fe40002800000 */
[----:B------:R-:W-:Y:S02]  /*9540*/  SEL R164, R34, 0xff800000, P6 ;  /* 0xff80000022a47807 */ /* 0x000fe40003000000 */
[----:B------:R-:W-:Y:S02]  /*9550*/  FMNMX3 R5, R5, R158, R159, !PT ;  /* 0x0000009e05057276 */ /* 0x000fe4000780009f */
[----:B------:R-:W-:Y:S02]  /*9560*/  FMNMX3 R4, R4, R26, R27, !PT ;  /* 0x0000001a04047276 */ /* 0x000fe4000780001b */
[----:B------:R-:W-:-:S02]  /*9570*/  FMNMX3 R7, R7, R160, R161, !PT ;  /* 0x000000a007077276 */ /* 0x000fc400078000a1 */
[----:B------:R-:W-:Y:S02]  /*9580*/  FMNMX3 R6, R6, R162, R163, !PT ;  /* 0x000000a206067276 */ /* 0x000fe400078000a3 */
[----:B------:R-:W-:Y:S02]  /*9590*/  FMNMX3 R5, R5, R166, R167, !PT ;  /* 0x000000a605057276 */ /* 0x000fe400078000a7 */
[----:B------:R-:W-:Y:S02]  /*95a0*/  FMNMX3 R4, R4, R164, R165, !PT ;  /* 0x000000a404047276 */ /* 0x000fe400078000a5 */
[----:B------:R-:W-:Y:S02]  /*95b0*/  FMNMX R6, R7, R6, !PT ;  /* 0x0000000607067209 */ /* 0x000fe40007800000 */
[----:B------:R-:W-:Y:S02]  /*95c0*/  LOP3.LUT R12, R85, 0x7f, R2, 0xf8, !PT ;  /* 0x0000007f550c7812 */ /* 0x000fe400078ef802 */
[----:B------:R-:W-:-:S02]  /*95d0*/  FMNMX3 R170, R6, R5, R4, !PT ;  /* 0x0000000506aa7276 */ /* 0x000fc40007800004 */
[----:B------:R-:W-:Y:S02]  /*95e0*/  LEA R12, R12, UR18, 0x2 ;  /* 0x000000120c0c7c11 */ /* 0x000fe4000f8e10ff */
[----:B------:R-:W-:-:S04]  /*95f0*/  FSETP.NEU.AND P0, PT, R170, -INF , PT ;  /* 0xff800000aa00780b */ /* 0x000fc80003f0d000 */
[----:B------:R-:W-:Y:S02]  /*9600*/  FSEL R5, R170, RZ, P0 ;  /* 0x000000ffaa057208 */ /* 0x000fe40000000000 */
[----:B------:R-:W-:-:S03]  /*9610*/  ELECT P0, URZ, PT ;  /* 0x0000000000ff782f */ /* 0x000fc60003800000 */
[----:B------:R-:W-:-:S04]  /*9620*/  FADD R4, -R5, R168 ;  /* 0x000000a805047221 */ /* 0x000fc80000000100 */
[----:B---3--:R-:W-:-:S05]  /*9630*/  FMUL R4, R4, UR6 ;  /* 0x0000000604047c20 */ /* 0x008fca0008400000 */
[----:B------:R-:W-:Y:S02]  /*9640*/  FSETP.GE.AND P1, PT, R4, -8, PT ;  /* 0xc10000000400780b */ /* 0x000fe40003f26000 */
[----:B------:R-:W1:Y:S02]  /*9650*/  MUFU.EX2 R4, R4 ;  /* 0x0000000400047308 */ /* 0x000e640000000800 */
[----:B------:R-:W-:-:S05]  /*9660*/  FSEL R5, R168, R5, P1 ;  /* 0x00000005a8057208 */ /* 0x000fca0000800000 */
[----:B------:R-:W-:-:S04]  /*9670*/  FFMA R171, -R5, UR6, RZ ;  /* 0x0000000605ab7c23 */ /* 0x000fc800080001ff */
[--C-:B------:R-:W-:Y:S02]  /*9680*/  FFMA2 R24, R90.F32x2.HI_LO, UR6.F32, R171.reuse.F32 ;  /* 0x000000065a187c49 */ /* 0x100fe400092000ab */
[--C-:B------:R-:W-:Y:S02]  /*9690*/  FFMA2 R32, R94.F32x2.HI_LO, UR6.F32, R171.reuse.F32 ;  /* 0x000000065e207c49 */ /* 0x100fe400092000ab */
[--C-:B------:R-:W-:Y:S02]  /*96a0*/  FFMA2 R34, R96.F32x2.HI_LO, UR6.F32, R171.reuse.F32 ;  /* 0x0000000660227c49 */ /* 0x100fe400092000ab */
[--C-:B------:R-:W-:Y:S01]  /*96b0*/  FFMA2 R90, R98.F32x2.HI_LO, UR6.F32, R171.reuse.F32 ;  /* 0x00000006625a7c49 */ /* 0x100fe200092000ab */
[----:B------:R-:W-:Y:S01]  /*96c0*/  MUFU.EX2 R24, R24 ;  /* 0x0000001800187308 */ /* 0x000fe20000000800 */
[--C-:B------:R-:W-:Y:S01]  /*96d0*/  FFMA2 R22, R100.F32x2.HI_LO, UR6.F32, R171.reuse.F32 ;  /* 0x0000000664167c49 */ /* 0x100fe200092000ab */
[----:B-1----:R-:W-:Y:S01]  /*96e0*/  FSEL R172, R4, 1, !P1 ;  /* 0x3f80000004ac7808 */ /* 0x002fe20004800000 */
[----:B------:R-:W-:-:S02]  /*96f0*/  FFMA2 R28, R92.F32x2.HI_LO, UR6.F32, R171.F32 ;  /* 0x000000065c1c7c49 */ /* 0x000fc400092000ab */
[--C-:B------:R-:W-:Y:S02]  /*9700*/  FFMA2 R30, R104.F32x2.HI_LO, UR6.F32, R171.reuse.F32 ;  /* 0x00000006681e7c49 */ /* 0x100fe400092000ab */
[--C-:B------:R-:W-:Y:S01]  /*9710*/  FFMA2 R94, R102.F32x2.HI_LO, UR6.F32, R171.reuse.F32 ;  /* 0x00000006665e7c49 */ /* 0x100fe200092000ab */
[----:B------:R-:W-:Y:S01]  /*9720*/  MUFU.EX2 R22, R22 ;  /* 0x0000001600167308 */ /* 0x000fe20000000800 */
[--C-:B------:R-:W-:Y:S01]  /*9730*/  FFMA2 R96, R106.F32x2.HI_LO, UR6.F32, R171.reuse.F32 ;  /* 0x000000066a607c49 */ /* 0x100fe200092000ab */
[----:B------:R1:W-:Y:S01]  /*9740*/  STS [R12+0x14c], R172 ;  /* 0x00014cac0c007388 */ /* 0x0003e20000000800 */
[--C-:B------:R-:W-:Y:S02]  /*9750*/  FFMA2 R98, R108.F32x2.HI_LO, UR6.F32, R171.reuse.F32 ;  /* 0x000000066c627c49 */ /* 0x100fe400092000ab */
[--C-:B------:R-:W-:Y:S02]  /*9760*/  FFMA2 R92, R110.F32x2.HI_LO, UR6.F32, R171.reuse.F32 ;  /* 0x000000066e5c7c49 */ /* 0x100fe400092000ab */
[--C-:B------:R-:W-:Y:S01]  /*9770*/  FFMA2 R100, R114.F32x2.HI_LO, UR6.F32, R171.reuse.F32 ;  /* 0x0000000672647c49 */ /* 0x100fe200092000ab */
[----:B------:R-:W2:Y:S01]  /*9780*/  MUFU.EX2 R23, R23 ;  /* 0x0000001700177308 */ /* 0x000ea20000000800 */
[----:B------:R-:W-:-:S02]  /*9790*/  FFMA2 R102, R112.F32x2.HI_LO, UR6.F32, R171.F32 ;  /* 0x0000000670667c49 */ /* 0x000fc400092000ab */
[--C-:B------:R-:W-:Y:S02]  /*97a0*/  FFMA2 R104, R116.F32x2.HI_LO, UR6.F32, R171.reuse.F32 ;  /* 0x0000000674687c49 */ /* 0x100fe400092000ab */
[--C-:B------:R-:W-:Y:S02]  /*97b0*/  FFMA2 R106, R118.F32x2.HI_LO, UR6.F32, R171.reuse.F32 ;  /* 0x00000006766a7c49 */ /* 0x100fe400092000ab */
[--C-:B------:R-:W-:Y:S01]  /*97c0*/  FFMA2 R108, R120.F32x2.HI_LO, UR6.F32, R171.reuse.F32 ;  /* 0x00000006786c7c49 */ /* 0x100fe200092000ab */
[----:B------:R-:W3:Y:S01]  /*97d0*/  MUFU.EX2 R25, R25 ;  /* 0x0000001900197308 */ /* 0x000ee20000000800 */
[--C-:B------:R-:W-:Y:S02]  /*97e0*/  FFMA2 R52, R52.F32x2.HI_LO, UR6.F32, R171.reuse.F32 ;  /* 0x0000000634347c49 */ /* 0x100fe400092000ab */
[--C-:B------:R-:W-:Y:S02]  /*97f0*/  FFMA2 R54, R54.F32x2.HI_LO, UR6.F32, R171.reuse.F32 ;  /* 0x0000000636367c49 */ /* 0x100fe400092000ab */
[----:B------:R-:W-:-:S02]  /*9800*/  FFMA2 R56, R56.F32x2.HI_LO, UR6.F32, R171.F32 ;  /* 0x0000000638387c49 */ /* 0x000fc400092000ab */
[--C-:B------:R-:W-:Y:S01]  /*9810*/  FFMA2 R58, R58.F32x2.HI_LO, UR6.F32, R171.reuse.F32 ;  /* 0x000000063a3a7c49 */ /* 0x100fe200092000ab */
[----:B------:R-:W-:Y:S01]  /*9820*/  MUFU.EX2 R28, R28 ;  /* 0x0000001c001c7308 */ /* 0x000fe20000000800 */
[--C-:B------:R-:W-:Y:S01]  /*9830*/  FFMA2 R60, R60.F32x2.HI_LO, UR6.F32, R171.reuse.F32 ;  /* 0x000000063c3c7c49 */ /* 0x100fe200092000ab */
[----:B--2---:R-:W-:Y:S01]  /*9840*/  F2FP.F16.F32.PACK_AB R4, R23, R22 ;  /* 0x000000161704723e */ /* 0x004fe200000000ff */
[--C-:B------:R-:W-:Y:S02]  /*9850*/  FFMA2 R62, R62.F32x2.HI_LO, UR6.F32, R171.reuse.F32 ;  /* 0x000000063e3e7c49 */ /* 0x100fe400092000ab */
[--C-:B------:R-:W-:Y:S02]  /*9860*/  FFMA2 R64, R64.F32x2.HI_LO, UR6.F32, R171.reuse.F32 ;  /* 0x0000000640407c49 */ /* 0x100fe400092000ab */
[--C-:B------:R-:W-:Y:S01]  /*9870*/  FFMA2 R110, R122.F32x2.HI_LO, UR6.F32, R171.reuse.F32 ;  /* 0x000000067a6e7c49 */ /* 0x100fe200092000ab */
[----:B------:R-:W2:Y:S01]  /*9880*/  MUFU.EX2 R29, R29 ;  /* 0x0000001d001d7308 */ /* 0x000ea20000000800 */
[--C-:B------:R-:W-:Y:S01]  /*9890*/  FFMA2 R68, R68.F32x2.HI_LO, UR6.F32, R171.reuse.F32 ;  /* 0x0000000644447c49 */ /* 0x100fe200092000ab */
[----:B---3--:R-:W-:Y:S01]  /*98a0*/  F2FP.F16.F32.PACK_AB R5, R25, R24 ;  /* 0x000000181905723e */ /* 0x008fe200000000ff */
        /* <DEDUP_REMOVED lines=8> */
[----:B------:R-:W3:Y:S01]  /*9930*/  MUFU.EX2 R31, R31 ;  /* 0x0000001f001f7308 */ /* 0x000ee20000000800 */
        /* <DEDUP_REMOVED lines=10> */
[----:B---3--:R-:W-:Y:S01]  /*99e0*/  F2FP.F16.F32.PACK_AB R7, R31, R30 ;  /* 0x0000001e1f07723e */ /* 0x008fe200000000ff */
        /* <DEDUP_REMOVED lines=26> */
[----:B------:R-:W-:Y:S02]  /*9b90*/  IMAD.MOV.U32 R156, RZ, RZ, 0x1 ;  /* 0x00000001ff9c7424 */ /* 0x000fe400078e00ff */
[----:B------:R-:W-:-:S02]  /*9ba0*/  FFMA2 R146, R158.F32x2.HI_LO, UR6.F32, R171.F32 ;  /* 0x000000069e927c49 */ /* 0x000fc400092000ab */
[--C-:B------:R-:W-:Y:S01]  /*9bb0*/  FFMA2 R26, R26.F32x2.HI_LO, UR6.F32, R171.reuse.F32 ;  /* 0x000000061a1a7c49 */ /* 0x100fe200092000ab */
[----:B------:R-:W3:Y:S01]  /*9bc0*/  MUFU.EX2 R93, R93 ;  /* 0x0000005d005d7308 */ /* 0x000ee20000000800 */
[----:B--2---:R-:W-:Y:S01]  /*9bd0*/  F2FP.F16.F32.PACK_AB R10, R91, R90 ;  /* 0x0000005a5b0a723e */ /* 0x004fe200000000ff */
[--C-:B------:R-:W-:Y:S02]  /*9be0*/  FFMA2 R148, R160.F32x2.HI_LO, UR6.F32, R171.reuse.F32 ;  /* 0x00000006a0947c49 */ /* 0x100fe400092000ab */
[--C-:B------:R-:W-:Y:S02]  /*9bf0*/  FFMA2 R150, R162.F32x2.HI_LO, UR6.F32, R171.reuse.F32 ;  /* 0x00000006a2967c49 */ /* 0x100fe400092000ab */
[--C-:B------:R-:W-:Y:S01]  /*9c00*/  FFMA2 R152, R166.F32x2.HI_LO, UR6.F32, R171.reuse.F32 ;  /* 0x00000006a6987c49 */ /* 0x100fe200092000ab */
[----:B------:R-:W-:Y:S01]  /*9c10*/  FSEL R167, R168, R170, P1 ;  /* 0x000000aaa8a77208 */ /* 0x000fe20000800000 */
[----:B------:R-:W-:Y:S01]  /*9c20*/  MUFU.EX2 R94, R94 ;  /* 0x0000005e005e7308 */ /* 0x000fe20000000800 */
[----:B------:R-:W-:-:S07]  /*9c30*/  FFMA2 R154, R164.F32x2.HI_LO, UR6.F32, R171.F32 ;  /* 0x00000006a49a7c49 */ /* 0x000fce00092000ab */
[----:B------:R-:W1:Y:S01]  /*9c40*/  MUFU.EX2 R95, R95 ;  /* 0x0000005f005f7308 */ /* 0x000e620000000800 */
[----:B---3--:R-:W-:-:S07]  /*9c50*/  F2FP.F16.F32.PACK_AB R11, R93, R92 ;  /* 0x0000005c5d0b723e */ /* 0x008fce00000000ff */
[----:B------:R-:W-:Y:S08]  /*9c60*/  MUFU.EX2 R96, R96 ;  /* 0x0000006000607308 */ /* 0x000ff00000000800 */
[----:B------:R-:W2:Y:S01]  /*9c70*/  MUFU.EX2 R97, R97 ;  /* 0x0000006100617308 */ /* 0x000ea20000000800 */
[----:B-1----:R-:W-:-:S07]  /*9c80*/  F2FP.F16.F32.PACK_AB R12, R95, R94 ;  /* 0x0000005e5f0c723e */ /* 0x002fce00000000ff */
[----:B------:R-:W-:Y:S08]  /*9c90*/  MUFU.EX2 R98, R98 ;  /* 0x0000006200627308 */ /* 0x000ff00000000800 */
[----:B------:R-:W1:Y:S01]  /*9ca0*/  MUFU.EX2 R99, R99 ;  /* 0x0000006300637308 */ /* 0x000e620000000800 */
[----:B--2---:R-:W-:-:S07]  /*9cb0*/  F2FP.F16.F32.PACK_AB R13, R97, R96 ;  /* 0x00000060610d723e */ /* 0x004fce00000000ff */
        /* <DEDUP_REMOVED lines=17> */
[----:B--2---:R-:W-:Y:S01]  /*9dd0*/  F2FP.F16.F32.PACK_AB R19, R109, R108 ;  /* 0x0000006c6d13723e */ /* 0x004fe200000000ff */
[----:B------:R2:W-:Y:S06]  /*9de0*/  BAR.ARV R3, 0x40 ;  /* 0x000100030000751d */ /* 0x0005ec0000002000 */
[----:B------:R-:W-:Y:S01]  /*9df0*/  MUFU.EX2 R54, R54 ;  /* 0x0000003600367308 */ /* 0x000fe20000000800 */
[----:B------:R1:W-:Y:S01]  /*9e00*/  STTM.x16 tmem[UR4], R4 ;  /* 0x00000004000079ed */ /* 0x0003e20008240004 */
[----:B------:R-:W-:-:S06]  /*9e10*/  R2UR UR4, R89 ;  /* 0x00000000590472ca */ /* 0x000fcc00000e0000 */
[----:B------:R-:W3:Y:S08]  /*9e20*/  MUFU.EX2 R55, R55 ;  /* 0x0000003700377308 */ /* 0x000ef00000000800 */
[----:B------:R-:W-:Y:S08]  /*9e30*/  MUFU.EX2 R56, R56 ;  /* 0x0000003800387308 */ /* 0x000ff00000000800 */
[----:B------:R-:W4:Y:S08]  /*9e40*/  MUFU.EX2 R57, R57 ;  /* 0x0000003900397308 */ /* 0x000f300000000800 */
[----:B------:R-:W-:Y:S08]  /*9e50*/  MUFU.EX2 R58, R58 ;  /* 0x0000003a003a7308 */ /* 0x000ff00000000800 */
[----:B------:R-:W5:Y:S08]  /*9e60*/  MUFU.EX2 R59, R59 ;  /* 0x0000003b003b7308 */ /* 0x000f700000000800 */
[----:B------:R-:W-:Y:S01]  /*9e70*/  MUFU.EX2 R60, R60 ;  /* 0x0000003c003c7308 */ /* 0x000fe20000000800 */
[----:B-1----:R-:W-:-:S07]  /*9e80*/  F2FP.F16.F32.PACK_AB R4, R53, R52 ;  /* 0x000000343504723e */ /* 0x002fce00000000ff */
[----:B------:R-:W1:Y:S01]  /*9e90*/  MUFU.EX2 R61, R61 ;  /* 0x0000003d003d7308 */ /* 0x000e620000000800 */
[----:B---3--:R-:W-:Y:S02]  /*9ea0*/  F2FP.F16.F32.PACK_AB R5, R55, R54 ;  /* 0x000000363705723e */ /* 0x008fe400000000ff */
[----:B----4-:R-:W-:Y:S02]  /*9eb0*/  F2FP.F16.F32.PACK_AB R6, R57, R56 ;  /* 0x000000383906723e */ /* 0x010fe400000000ff */
[----:B-----5:R-:W-:-:S03]  /*9ec0*/  F2FP.F16.F32.PACK_AB R7, R59, R58 ;  /* 0x0000003a3b07723e */ /* 0x020fc600000000ff */
[----:B------:R-:W-:Y:S08]  /*9ed0*/  MUFU.EX2 R62, R62 ;  /* 0x0000003e003e7308 */ /* 0x000ff00000000800 */
[----:B------:R-:W3:Y:S01]  /*9ee0*/  MUFU.EX2 R63, R63 ;  /* 0x0000003f003f7308 */ /* 0x000ee20000000800 */
[----:B-1----:R-:W-:-:S07]  /*9ef0*/  F2FP.F16.F32.PACK_AB R8, R61, R60 ;  /* 0x0000003c3d08723e */ /* 0x002fce00000000ff */
[----:B------:R-:W-:Y:S08]  /*9f00*/  MUFU.EX2 R64, R64 ;  /* 0x0000004000407308 */ /* 0x000ff00000000800 */
[----:B------:R-:W1:Y:S01]  /*9f10*/  MUFU.EX2 R65, R65 ;  /* 0x0000004100417308 */ /* 0x000e620000000800 */
[----:B---3--:R-:W-:-:S07]  /*9f20*/  F2FP.F16.F32.PACK_AB R9, R63, R62 ;  /* 0x0000003e3f09723e */ /* 0x008fce00000000ff */
        /* <DEDUP_REMOVED lines=29> */
[----:B---3--:R-:W-:-:S04]  /*a100*/  F2FP.F16.F32.PACK_AB R19, R119, R118 ;  /* 0x000000767713723e */ /* 0x008fc800000000ff */
[----:B------:R1:W-:Y:S01]  /*a110*/  STTM.x16 tmem[UR4], R4 ;  /* 0x00000004000079ed */ /* 0x0003e20008240004 */
[----:B------:R-:W-:Y:S02]  /*a120*/  R2UR UR4, R88 ;  /* 0x00000000580472ca */ /* 0x000fe400000e0000 */
[----:B------:R-:W-:Y:S08]  /*a130*/  MUFU.EX2 R66, R66 ;  /* 0x0000004200427308 */ /* 0x000ff00000000800 */
[----:B------:R-:W3:Y:S08]  /*a140*/  MUFU.EX2 R67, R67 ;  /* 0x0000004300437308 */ /* 0x000ef00000000800 */
[----:B------:R-:W-:Y:S08]  /*a150*/  MUFU.EX2 R74, R74 ;  /* 0x0000004a004a7308 */ /* 0x000ff00000000800 */
[----:B------:R-:W4:Y:S08]  /*a160*/  MUFU.EX2 R75, R75 ;  /* 0x0000004b004b7308 */ /* 0x000f300000000800 */
[----:B------:R-:W-:Y:S08]  /*a170*/  MUFU.EX2 R120, R120 ;  /* 0x0000007800787308 */ /* 0x000ff00000000800 */
[----:B------:R-:W5:Y:S08]  /*a180*/  MUFU.EX2 R121, R121 ;  /* 0x0000007900797308 */ /* 0x000f700000000800 */
[----:B------:R-:W-:Y:S01]  /*a190*/  MUFU.EX2 R78, R78 ;  /* 0x0000004e004e7308 */ /* 0x000fe20000000800 */
[----:B-1----:R-:W-:-:S02]  /*a1a0*/  F2FP.F16.F32.PACK_AB R4, R81, R80 ;  /* 0x000000505104723e */ /* 0x002fc400000000ff */
[----:B---3--:R-:W-:Y:S02]  /*a1b0*/  F2FP.F16.F32.PACK_AB R5, R67, R66 ;  /* 0x000000424305723e */ /* 0x008fe400000000ff */
[----:B----4-:R-:W-:-:S03]  /*a1c0*/  F2FP.F16.F32.PACK_AB R6, R75, R74 ;  /* 0x0000004a4b06723e */ /* 0x010fc600000000ff */
[----:B------:R-:W1:Y:S01]  /*a1d0*/  MUFU.EX2 R79, R79 ;  /* 0x0000004f004f7308 */ /* 0x000e620000000800 */
[----:B-----5:R-:W-:-:S07]  /*a1e0*/  F2FP.F16.F32.PACK_AB R7, R121, R120 ;  /* 0x000000787907723e */ /* 0x020fce00000000ff */
        /* <DEDUP_REMOVED lines=37> */
[----:B------:R-:W-:Y:S01]  /*a440*/  R2UR UR4, R133 ;  /* 0x00000000850472ca */ /* 0x000fe200000e0000 */
[----:B------:R-:W3:Y:S01]  /*a450*/  FENCE.VIEW.ASYNC.T ;  /* 0x00000000000073c6 */ /* 0x000ee20000000200 */
[----:B------:R-:W-:Y:S01]  /*a460*/  MUFU.EX2 R38, R38 ;  /* 0x0000002600267308 */ /* 0x000fe20000000800 */
[----:B---3--:R2:W-:Y:S07]  /*a470*/  SYNCS.ARRIVE.TRANS64.RED.ART0 RZ, [UR15], R156 ;  /* 0x0000009cffff79a7 */ /* 0x0085ee000850040f */
        /* <DEDUP_REMOVED lines=43> */
[----:B-1----:R-:W-:Y:S02]  /*a730*/  F2FP.F16.F32.PACK_AB R18, R153, R152 ;  /* 0x000000989912723e */ /* 0x002fe400000000ff */
[----:B---3--:R-:W-:-:S04]  /*a740*/  F2FP.F16.F32.PACK_AB R19, R155, R154 ;  /* 0x0000009a9b13723e */ /* 0x008fc800000000ff */
[----:B------:R2:W-:Y:S01]  /*a750*/  STTM.x16 tmem[UR4], R4 ;  /* 0x00000004000079ed */ /* 0x0005e20008240004 */
[----:B------:R-:W-:Y:S01]  /*a760*/  USHF.L.U32 UR4, UR9, 0x1f, URZ ;  /* 0x0000001f09047899 */ /* 0x000fe200080006ff */
[----:B------:R-:W1:Y:S02]  /*a770*/  FENCE.VIEW.ASYNC.T ;  /* 0x00000000000073c6 */ /* 0x000e640000000200 */
[----:B-1----:R-:W-:-:S03]  /*a780*/  NOP ;  /* 0x0000000000007918 */ /* 0x002fc60000000000 */
[----:B------:R-:W-:Y:S01]  /*a790*/  IMAD.U32 R157, RZ, RZ, UR4 ;  /* 0x00000004ff9d7e24 */ /* 0x000fe2000f8e00ff */
[----:B------:R2:W-:Y:S03]  /*a7a0*/  @P0 SYNCS.ARRIVE.TRANS64.RED.ART0 RZ, [UR12], R156 ;  /* 0x0000009cffff09a7 */ /* 0x0005e6000850040c */
[----:B------:R-:W1:Y:S02]  /*a7b0*/  SYNCS.PHASECHK.TRANS64.TRYWAIT P0, [UR13], R157 ;  /* 0x0000009dff0075a7 */ /* 0x000e64000800110d */
[----:B-12---:R-:W-:Y:S05]  /*a7c0*/  @!P0 BRA `(.L_x_75) ;  /* 0x0000006400cc8947 */ /* 0x006fea0003800000 */
.L_x_161:
[----:B------:R-:W-:Y:S01]  /*a7d0*/  MOV R5, UR16 ;  /* 0x0000001000057c02 */ /* 0x000fe20008000f00 */
[----:B-1----:R-:W-:Y:S01]  /*a7e0*/  FMUL R4, R172, R132 ;  /* 0x00000084ac047220 */ /* 0x002fe20000400000 */
[----:B------:R-:W-:Y:S01]  /*a7f0*/  FADD2 R24, R24.F32x2.HI_LO, R34.F32x2.HI_LO ;  /* 0x000000221818724b */ /* 0x000fe20000000000 */
[----:B------:R-:W-:Y:S01]  /*a800*/  UIADD3 UR11, UPT, UPT, UR11, 0x1, URZ ;  /* 0x000000010b0b7890 */ /* 0x000fe2000fffe0ff */
[----:B------:R-:W-:Y:S01]  /*a810*/  FADD2 R28, R28.F32x2.HI_LO, R90.F32x2.HI_LO ;  /* 0x0000005a1c1c724b */ /* 0x000fe20000000000 */
[----:B------:R-:W-:Y:S01]  /*a820*/  MOV R168, R167 ;  /* 0x000000a700a87202 */ /* 0x000fe20000000f00 */
[----:B------:R-:W-:Y:S01]  /*a830*/  FADD2 R4, R4.F32x2.HI_LO, R22.F32x2.HI_LO ;  /* 0x000000160404724b */ /* 0x000fe20000000000 */
[----:B------:R-:W-:Y:S01]  /*a840*/  UISETP.NE.AND UP0, UPT, UR11, -0x1, UPT ;  /* 0xffffffff0b00788c */ /* 0x000fe2000bf05270 */
[----:B------:R-:W-:Y:S01]  /*a850*/  FADD2 R30, R30.F32x2.HI_LO, R92.F32x2.HI_LO ;  /* 0x0000005c1e1e724b */ /* 0x000fe20000000000 */
[----:B------:R-:W-:Y:S01]  /*a860*/  ULOP3.LUT UR9, UR9, 0x1, URZ, 0x3c, !UPT ;  /* 0x0000000109097892 */ /* 0x000fe2000f8e3cff */
[----:B------:R-:W-:Y:S01]  /*a870*/  FADD2 R4, R4.F32x2.HI_LO, R32.F32x2.HI_LO ;  /* 0x000000200404724b */ /* 0x000fe20000000000 */
[----:B------:R-:W-:Y:S01]  /*a880*/  ULOP3.LUT UR10, UR10, 0x1, URZ, 0x3c, !UPT ;  /* 0x000000010a0a7892 */ /* 0x000fe2000f8e3cff */
[----:B------:R-:W-:-:S02]  /*a890*/  FADD2 R24, R24.F32x2.HI_LO, R96.F32x2.HI_LO ;  /* 0x000000601818724b */ /* 0x000fc40000000000 */
[----:B------:R-:W-:Y:S02]  /*a8a0*/  FADD2 R28, R28.F32x2.HI_LO, R98.F32x2.HI_LO ;  /* 0x000000621c1c724b */ /* 0x000fe40000000000 */
[----:B------:R-:W-:Y:S02]  /*a8b0*/  FADD2 R30, R30.F32x2.HI_LO, R100.F32x2.HI_LO ;  /* 0x000000641e1e724b */ /* 0x000fe40000000000 */
[----:B------:R-:W-:Y:S02]  /*a8c0*/  FADD2 R4, R4.F32x2.HI_LO, R94.F32x2.HI_LO ;  /* 0x0000005e0404724b */ /* 0x000fe40000000000 */
[----:B------:R-:W-:Y:S02]  /*a8d0*/  FADD2 R24, R24.F32x2.HI_LO, R104.F32x2.HI_LO ;  /* 0x000000681818724b */ /* 0x000fe40000000000 */
[----:B------:R-:W-:Y:S02]  /*a8e0*/  FADD2 R28, R28.F32x2.HI_LO, R106.F32x2.HI_LO ;  /* 0x0000006a1c1c724b */ /* 0x000fe40000000000 */
        /* <DEDUP_REMOVED lines=51> */
[----:B------:R-:W-:-:S04]  /*ac20*/  FADD2 R4, R4.F32x2.HI_LO, R24.F32x2.HI_LO ;  /* 0x000000180404724b */ /* 0x000fc80000000000 */
[----:B------:R-:W-:-:S04]  /*ac30*/  FADD2 R4, R4.F32x2.HI_LO, R28.F32x2.HI_LO ;  /* 0x0000001c0404724b */ /* 0x000fc80000000000 */
[----:B------:R-:W-:Y:S01]  /*ac40*/  FADD R132, R4, R5 ;  /* 0x0000000504847221 */ /* 0x000fe20000000000 */
[----:B------:R-:W-:Y:S06]  /*ac50*/  BRA.U UP0, `(.L_x_76) ;  /* 0xffffffd900487547 */ /* 0x000fec000b83ffff */
.L_x_73:
[----:B------:R-:W-:-:S04]  /*ac60*/  UISETP.LT.AND UP0, UPT, UR19, UR17, UPT ;  /* 0x000000111300728c */ /* 0x000fc8000bf01270 */
[----:B------:R-:W-:-:S04]  /*ac70*/  USEL UR11, UR19, UR17, UP0 ;  /* 0x00000011130b7287 */ /* 0x000fc80008000000 */
[----:B------:R-:W-:-:S09]  /*ac80*/  UISETP.GE.AND UP0, UPT, UR11, 0x1, UPT ;  /* 0x000000010b00788c */ /* 0x000fd2000bf06270 */
[----:B------:R-:W-:Y:S05]  /*ac90*/  BRA.U !UP0, `(.L_x_77) ;  /* 0x0000002108447547 */ /* 0x000fea000b800000 */
[----:B------:R-:W2:Y:S01]  /*aca0*/  S2R R161, SR_TID.X ;  /* 0x0000000000a17919 */ /* 0x000ea20000002100 */
[----:B------:R-:W3:Y:S01]  /*acb0*/  S2UR UR6, SR_CgaCtaId ;  /* 0x00000000000679c3 */ /* 0x000ee20000008800 */
[----:B------:R-:W-:Y:S01]  /*acc0*/  UISETP.GT.AND UP0, UPT, UR71, 0x3, UPT ;  /* 0x000000034700788c */ /* 0x000fe2000bf04270 */
[----:B------:R-:W-:Y:S01]  /*acd0*/  R2UR UR7, R0 ;  /* 0x00000000000772ca */ /* 0x000fe200000e0000 */
[----:B------:R-:W-:Y:S01]  /*ace0*/  UMOV UR12, 0x400 ;  /* 0x00000400000c7882 */ /* 0x000fe20000000000 */
[----:B------:R-:W-:Y:S01]  /*acf0*/  UIADD3 UR14, UPT, UPT, UR21, 0xa0, URZ ;  /* 0x000000a0150e7890 */ /* 0x000fe2000fffe0ff */
[----:B------:R-:W-:Y:S01]  /*ad00*/  IMAD.MOV.U32 R163, RZ, RZ, R167 ;  /* 0x000000ffffa37224 */ /* 0x000fe200078e00a7 */
[----:B------:R-:W-:Y:S02]  /*ad10*/  USEL UR4, URZ, 0x80, !UP0 ;  /* 0x00000080ff047887 */ /* 0x000fe4000c000000 */
[----:B------:R-:W-:Y:S01]  /*ad20*/  UIADD3 UR11, UPT, UPT, -UR11, URZ, URZ ;  /* 0x000000ff0b0b7290 */ /* 0x000fe2000fffe1ff */
[----:B------:R-:W4:Y:S03]  /*ad30*/  LDCU UR5, c[0x0][0x600] ;  /* 0x0000c000ff0577ac */ /* 0x000f260008000800 */
[----:B------:R-:W-:Y:S01]  /*ad40*/  IMAD.U32 R2, RZ, RZ, UR4 ;  /* 0x00000004ff027e24 */ /* 0x000fe2000f8e00ff */
[----:B------:R-:W-:-:S02]  /*ad50*/  UMOV UR16, URZ ;  /* 0x000000ff00107c82 */ /* 0x000fc40008000000 */
[----:B------:R-:W-:Y:S02]  /*ad60*/  UPRMT UR14, UR7, 0x654, UR14 ;  /* 0x00000654070e7896 */ /* 0x000fe4000800000e */
[----:B---3--:R-:W-:-:S04]  /*ad70*/  ULEA UR12, UR6, UR12, 0x18 ;  /* 0x0000000c060c7291 */ /* 0x008fc8000f8ec0ff */
[----:B------:R-:W-:Y:S01]  /*ad80*/  UIADD3 UR13, UPT, UPT, UR12, 0x8, URZ ;  /* 0x000000080c0d7890 */ /* 0x000fe2000fffe0ff */
[----:B--2---:R-:W-:-:S05]  /*ad90*/  IMAD.U32 R5, R161, 0x10000, RZ ;  /* 0x00010000a1057824 */ /* 0x004fca00078e00ff */
[----:B------:R-:W-:-:S04]  /*ada0*/  LOP3.LUT R160, R2, 0x600000, R5, 0xf8, !PT ;  /* 0x0060000002a07812 */ /* 0x000fc800078ef805 */
[C---:B------:R-:W-:Y:S02]  /*adb0*/  LOP3.LUT R159, R160.reuse, 0x40, RZ, 0xfc, !PT ;  /* 0x00000040a09f7812 */ /* 0x040fe400078efcff */
[C---:B------:R-:W-:Y:S02]  /*adc0*/  LOP3.LUT R158, R160.reuse, 0x70, RZ, 0xfc, !PT ;  /* 0x00000070a09e7812 */ /* 0x040fe400078efcff */
[C---:B------:R-:W-:Y:S02]  /*add0*/  LOP3.LUT R157, R160.reuse, 0x50, RZ, 0xfc, !PT ;  /* 0x00000050a09d7812 */ /* 0x040fe400078efcff */
[C---:B------:R-:W-:Y:S02]  /*ade0*/  LOP3.LUT R156, R160.reuse, 0x60, RZ, 0xfc, !PT ;  /* 0x00000060a09c7812 */ /* 0x040fe400078efcff */
[----:B----4-:R-:W-:-:S07]  /*adf0*/  LOP3.LUT R133, R160, 0x20, RZ, 0xfc, !PT ;  /* 0x00000020a0857812 */ /* 0x010fce00078efcff */
.L_x_80:
[----:B------:R-:W-:Y:S01]  /*ae00*/  UMOV UR7, UR13 ;  /* 0x0000000d00077c82 */ /* 0x000fe20008000000 */
[----:B------:R-:W-:Y:S01]  /*ae10*/  USHF.L.U32 UR4, UR10, 0x1f, URZ ;  /* 0x0000001f0a047899 */ /* 0x000fe200080006ff */
[----:B------:R-:W-:Y:S01]  /*ae20*/  R2UR UR6, R160 ;  /* 0x00000000a00672ca */ /* 0x000fe200000e0000 */
[----:B------:R-:W-:-:S04]  /*ae30*/  @!UP0 UIADD3 UR7, UPT, UPT, UR12, URZ, URZ ;  /* 0x000000ff0c078290 */ /* 0x000fc8000fffe0ff */
[----:B-1----:R-:W-:-:S05]  /*ae40*/  MOV R4, UR4 ;  /* 0x0000000400047c02 */ /* 0x002fca0008000f00 */
[----:B------:R-:W1:Y:S02]  /*ae50*/  SYNCS.PHASECHK.TRANS64.TRYWAIT P0, [UR7+0x80], R4 ;  /* 0x00008004ff0075a7 */ /* 0x000e640008001107 */
[----:B-1----:R-:W-:Y:S05]  /*ae60*/  @!P0 BRA `(.L_x_78) ;  /* 0x0000006000448947 */ /* 0x002fea0003800000 */
.L_x_163:
[----:B------:R-:W2:Y:S01]  /*ae70*/  LDTM.x32 R100, tmem[UR6] ;  /* 0x00000006006479ee */ /* 0x000ea200082c0000 */
[----:B------:R-:W-:Y:S01]  /*ae80*/  R2UR UR4, R133 ;  /* 0x00000000850472ca */ /* 0x000fe200000e0000 */
[----:B------:R-:W-:Y:S01]  /*ae90*/  IMAD.MOV.U32 R166, RZ, RZ, 0x3d9df09d ;  /* 0x3d9df09dffa67424 */ /* 0x000fe200078e00ff */
[----:B------:R-:W-:-:S11]  /*aea0*/  R2UR UR6, R159 ;  /* 0x000000009f0672ca */ /* 0x000fd600000e0000 */
[----:B------:R-:W3:Y:S01]  /*aeb0*/  LDTM.x32 R68, tmem[UR4] ;  /* 0x00000004004479ee */ /* 0x000ee200082c0000 */
[----:B------:R-:W-:Y:S01]  /*aec0*/  R2UR UR4, R156 ;  /* 0x000000009c0472ca */ /* 0x000fe200000e0000 */
[----:B------:R-:W4:Y:S01]  /*aed0*/  LDTM.x32 R36, tmem[UR6] ;  /* 0x00000006002479ee */ /* 0x000f2200082c0000 */
[----:B--2---:R-:W-:Y:S02]  /*aee0*/  FMNMX3 R137, R163, R100, R101, !PT ;  /* 0x00000064a3897276 */ /* 0x004fe40007800065 */
[----:B------:R-:W-:Y:S02]  /*aef0*/  FMNMX R134, R102, R103, !PT ;  /* 0x0000006766867209 */ /* 0x000fe40007800000 */
[----:B------:R-:W-:-:S07]  /*af00*/  FMNMX R135, R104, R105, !PT ;  /* 0x0000006968877209 */ /* 0x000fce0007800000 */
[----:B-1----:R-:W1:Y:S01]  /*af10*/  LDTM.x32 R4, tmem[UR4] ;  /* 0x00000004000479ee */ /* 0x002e6200082c0000 */
[----:B------:R-:W-:Y:S02]  /*af20*/  FMNMX R162, R106, R107, !PT ;  /* 0x0000006b6aa27209 */ /* 0x000fe40007800000 */
        /* <DEDUP_REMOVED lines=12> */
[----:B---3--:R-:W-:Y:S02]  /*aff0*/  FMNMX3 R137, R137, R68, R69, !PT ;  /* 0x0000004489897276 */ /* 0x008fe40007800045 */
        /* <DEDUP_REMOVED lines=15> */
[----:B----4-:R-:W-:-:S02]  /*b0f0*/  FMNMX3 R137, R137, R36, R37, !PT ;  /* 0x0000002489897276 */ /* 0x010fc40007800025 */
        /* <DEDUP_REMOVED lines=15> */
[----:B-1----:R-:W-:Y:S02]  /*b1f0*/  FMNMX3 R137, R137, R4, R5, !PT ;  /* 0x0000000489897276 */ /* 0x002fe40007800005 */
        /* <DEDUP_REMOVED lines=15> */
[----:B------:R-:W-:Y:S02]  /*b2f0*/  FMNMX R134, R137, R134, !PT ;  /* 0x0000008689867209 */ /* 0x000fe40007800000 */
[----:B------:R-:W-:Y:S02]  /*b300*/  R2UR UR4, R159 ;  /* 0x000000009f0472ca */ /* 0x000fe400000e0000 */
[----:B------:R-:W-:-:S04]  /*b310*/  FMNMX3 R162, R134, R135, R162, !PT ;  /* 0x0000008786a27276 */ /* 0x000fc800078000a2 */
[----:B------:R-:W-:-:S04]  /*b320*/  FSETP.NEU.AND P0, PT, R162, -INF , PT ;  /* 0xff800000a200780b */ /* 0x000fc80003f0d000 */
[----:B------:R-:W-:Y:S02]  /*b330*/  FSEL R164, R162, RZ, P0 ;  /* 0x000000ffa2a47208 */ /* 0x000fe40000000000 */
[----:B------:R-:W-:-:S03]  /*b340*/  ELECT P0, URZ, PT ;  /* 0x0000000000ff782f */ /* 0x000fc60003800000 */
[----:B------:R-:W-:-:S04]  /*b350*/  FADD R165, -R164, R163 ;  /* 0x000000a3a4a57221 */ /* 0x000fc80000000100 */
[----:B------:R-:W-:-:S05]  /*b360*/  FMUL R165, R165, UR5 ;  /* 0x00000005a5a57c20 */ /* 0x000fca0008400000 */
[----:B------:R-:W-:Y:S02]  /*b370*/  FSETP.GE.AND P1, PT, R165, -8, PT ;  /* 0xc1000000a500780b */ /* 0x000fe40003f26000 */
[----:B------:R-:W1:Y:S02]  /*b380*/  MUFU.EX2 R165, R165 ;  /* 0x000000a500a57308 */ /* 0x000e640000000800 */
[C---:B------:R-:W-:Y:S02]  /*b390*/  FSEL R164, R163.reuse, R164, P1 ;  /* 0x000000a4a3a47208 */ /* 0x040fe40000800000 */
[----:B------:R-:W-:-:S03]  /*b3a0*/  FSEL R167, R163, R162, P1 ;  /* 0x000000a2a3a77208 */ /* 0x000fc60000800000 */
[----:B------:R-:W-:-:S04]  /*b3b0*/  FFMA R164, -R164, UR5, RZ ;  /* 0x00000005a4a47c23 */ /* 0x000fc800080001ff */
[--C-:B------:R-:W-:Y:S02]  /*b3c0*/  FFMA2 R134, R100.F32x2.HI_LO, UR5.F32, R164.reuse.F32 ;  /* 0x0000000564867c49 */ /* 0x100fe400092000a4 */
[--C-:B------:R-:W-:Y:S02]  /*b3d0*/  FFMA2 R136, R102.F32x2.HI_LO, UR5.F32, R164.reuse.F32 ;  /* 0x0000000566887c49 */ /* 0x100fe400092000a4 */
[--C-:B------:R-:W-:Y:S02]  /*b3e0*/  FFMA2 R138, R104.F32x2.HI_LO, UR5.F32, R164.reuse.F32 ;  /* 0x00000005688a7c49 */ /* 0x100fe400092000a4 */
[--C-:B------:R-:W-:Y:S01]  /*b3f0*/  FFMA2 R140, R106.F32x2.HI_LO, UR5.F32, R164.reuse.F32 ;  /* 0x000000056a8c7c49 */ /* 0x100fe200092000a4 */
[----:B------:R-:W-:Y:S01]  /*b400*/  MUFU.EX2 R134, R134 ;  /* 0x0000008600867308 */ /* 0x000fe20000000800 */
[--C-:B------:R-:W-:Y:S01]  /*b410*/  FFMA2 R142, R108.F32x2.HI_LO, UR5.F32, R164.reuse.F32 ;  /* 0x000000056c8e7c49 */ /* 0x100fe200092000a4 */
[----:B------:R-:W-:Y:S01]  /*b420*/  LOP3.LUT R108, R2, 0x7f, R161, 0xf8, !PT ;  /* 0x0000007f026c7812 */ /* 0x000fe200078ef8a1 */
[--C-:B------:R-:W-:Y:S01]  /*b430*/  FFMA2 R144, R110.F32x2.HI_LO, UR5.F32, R164.reuse.F32 ;  /* 0x000000056e907c49 */ /* 0x100fe200092000a4 */
[----:B-1----:R-:W-:Y:S01]  /*b440*/  FSEL R165, R165, 1, !P1 ;  /* 0x3f800000a5a57808 */ /* 0x002fe20004800000 */
[--C-:B------:R-:W-:Y:S01]  /*b450*/  FFMA2 R146, R112.F32x2.HI_LO, UR5.F32, R164.reuse.F32 ;  /* 0x0000000570927c49 */ /* 0x100fe200092000a4 */
[----:B------:R-:W-:Y:S01]  /*b460*/  LEA R108, R108, UR12, 0x2 ;  /* 0x0000000c6c6c7c11 */ /* 0x000fe2000f8e10ff */
[--C-:B------:R-:W-:Y:S01]  /*b470*/  FFMA2 R148, R114.F32x2.HI_LO, UR5.F32, R164.reuse.F32 ;  /* 0x0000000572947c49 */ /* 0x100fe200092000a4 */
[----:B------:R-:W1:Y:S01]  /*b480*/  MUFU.EX2 R135, R135 ;  /* 0x0000008700877308 */ /* 0x000e620000000800 */
[----:B------:R-:W-:-:S02]  /*b490*/  FFMA2 R116, R116.F32x2.HI_LO, UR5.F32, R164.F32 ;  /* 0x0000000574747c49 */ /* 0x000fc400092000a4 */
[--C-:B------:R-:W-:Y:S01]  /*b4a0*/  FFMA2 R118, R118.F32x2.HI_LO, UR5.F32, R164.reuse.F32 ;  /* 0x0000000576767c49 */ /* 0x100fe200092000a4 */
[----:B------:R2:W-:Y:S01]  /*b4b0*/  STS [R108+0x14c], R165 ;  /* 0x00014ca56c007388 */ /* 0x0005e20000000800 */
[--C-:B------:R-:W-:Y:S02]  /*b4c0*/  FFMA2 R120, R120.F32x2.HI_LO, UR5.F32, R164.reuse.F32 ;  /* 0x0000000578787c49 */ /* 0x100fe400092000a4 */
[--C-:B------:R-:W-:Y:S01]  /*b4d0*/  FFMA2 R122, R122.F32x2.HI_LO, UR5.F32, R164.reuse.F32 ;  /* 0x000000057a7a7c49 */ /* 0x100fe200092000a4 */
[----:B------:R-:W-:Y:S01]  /*b4e0*/  MUFU.EX2 R136, R136 ;  /* 0x0000008800887308 */ /* 0x000fe20000000800 */
[--C-:B------:R-:W-:Y:S02]  /*b4f0*/  FFMA2 R124, R124.F32x2.HI_LO, UR5.F32, R164.reuse.F32 ;  /* 0x000000057c7c7c49 */ /* 0x100fe400092000a4 */
[--C-:B------:R-:W-:Y:S02]  /*b500*/  FFMA2 R126, R126.F32x2.HI_LO, UR5.F32, R164.reuse.F32 ;  /* 0x000000057e7e7c49 */ /* 0x100fe400092000a4 */
[----:B------:R-:W-:-:S02]  /*b510*/  FFMA2 R128, R128.F32x2.HI_LO, UR5.F32, R164.F32 ;  /* 0x0000000580807c49 */ /* 0x000fc400092000a4 */
[--C-:B------:R-:W-:Y:S01]  /*b520*/  FFMA2 R130, R130.F32x2.HI_LO, UR5.F32, R164.reuse.F32 ;  /* 0x0000000582827c49 */ /* 0x100fe200092000a4 */
[----:B------:R-:W3:Y:S01]  /*b530*/  MUFU.EX2 R137, R137 ;  /* 0x0000008900897308 */ /* 0x000ee20000000800 */
[--C-:B------:R-:W-:Y:S01]  /*b540*/  FFMA2 R152, R70.F32x2.HI_LO, UR5.F32, R164.reuse.F32 ;  /* 0x0000000546987c49 */ /* 0x100fe200092000a4 */
[----:B-1----:R-:W-:Y:S01]  /*b550*/  F2FP.F16.F32.PACK_AB R100, R135, R134 ;  /* 0x000000868764723e */ /* 0x002fe200000000ff */
[--C-:B------:R-:W-:Y:S02]  /*b560*/  FFMA2 R70, R80.F32x2.HI_LO, UR5.F32, R164.reuse.F32 ;  /* 0x0000000550467c49 */ /* 0x100fe400092000a4 */
[--C-:B------:R-:W-:Y:S02]  /*b570*/  FFMA2 R150, R68.F32x2.HI_LO, UR5.F32, R164.reuse.F32 ;  /* 0x0000000544967c49 */ /* 0x100fe400092000a4 */
[--C-:B------:R-:W-:Y:S01]  /*b580*/  FFMA2 R68, R82.F32x2.HI_LO, UR5.F32, R164.reuse.F32 ;  /* 0x0000000552447c49 */ /* 0x100fe200092000a4 */
[----:B------:R-:W-:Y:S01]  /*b590*/  MUFU.EX2 R138, R138 ;  /* 0x0000008a008a7308 */ /* 0x000fe20000000800 */
[----:B------:R-:W-:Y:S01]  /*b5a0*/  FMNMX R70, R70, -127, !PT ;  /* 0xc2fe000046467809 */ /* 0x000fe20007800000 */
[--C-:B------:R-:W-:Y:S01]  /*b5b0*/  FFMA2 R154, R72.F32x2.HI_LO, UR5.F32, R164.reuse.F32 ;  /* 0x00000005489a7c49 */ /* 0x100fe200092000a4 */
[----:B------:R-:W-:Y:S01]  /*b5c0*/  FMNMX R71, R71, -127, !PT ;  /* 0xc2fe000047477809 */ /* 0x000fe20007800000 */
[--C-:B------:R-:W-:Y:S01]  /*b5d0*/  FFMA2 R74, R74.F32x2.HI_LO, UR5.F32, R164.reuse.F32 ;  /* 0x000000054a4a7c49 */ /* 0x100fe200092000a4 */
[----:B------:R-:W-:Y:S01]  /*b5e0*/  FMNMX R68, R68, -127, !PT ;  /* 0xc2fe000044447809 */ /* 0x000fe20007800000 */
[--C-:B------:R-:W-:Y:S01]  /*b5f0*/  FFMA2 R84, R84.F32x2.HI_LO, UR5.F32, R164.reuse.F32 ;  /* 0x0000000554547c49 */ /* 0x100fe200092000a4 */
[----:B------:R-:W-:Y:S01]  /*b600*/  FMNMX R69, R69, -127, !PT ;  /* 0xc2fe000045457809 */ /* 0x000fe20007800000 */
[----:B------:R-:W1:Y:S01]  /*b610*/  MUFU.EX2 R139, R139 ;  /* 0x0000008b008b7308 */ /* 0x000e620000000800 */
        /* <DEDUP_REMOVED lines=10> */
[----:B-1----:R-:W-:Y:S01]  /*b6c0*/  F2FP.F16.F32.PACK_AB R102, R139, R138 ;  /* 0x0000008a8b66723e */ /* 0x002fe200000000ff */
        /* <DEDUP_REMOVED lines=8> */
[----:B------:R-:W1:Y:S01]  /*b750*/  MUFU.EX2 R143, R143 ;  /* 0x0000008f008f7308 */ /* 0x000e620000000800 */
[----:B---3--:R-:W-:Y:S01]  /*b760*/  F2FP.F16.F32.PACK_AB R103, R141, R140 ;  /* 0x0000008c8d67723e */ /* 0x008fe200000000ff */
[----:B------:R-:W-:-:S02]  /*b770*/  FFMA2 R28, R28.F32x2.HI_LO, UR5.F32, R164.F32 ;  /* 0x000000051c1c7c49 */ /* 0x000fc400092000a4 */
[--C-:B------:R-:W-:Y:S02]  /*b780*/  FFMA2 R30, R30.F32x2.HI_LO, UR5.F32, R164.reuse.F32 ;  /* 0x000000051e1e7c49 */ /* 0x100fe400092000a4 */
[--C-:B------:R-:W-:Y:S02]  /*b790*/  FFMA2 R32, R32.F32x2.HI_LO, UR5.F32, R164.reuse.F32 ;  /* 0x0000000520207c49 */ /* 0x100fe400092000a4 */
[----:B------:R-:W-:Y:S01]  /*b7a0*/  MUFU.EX2 R144, R144 ;  /* 0x0000009000907308 */ /* 0x000fe20000000800 */
[--C-:B------:R-:W-:Y:S02]  /*b7b0*/  FFMA2 R34, R34.F32x2.HI_LO, UR5.F32, R164.reuse.F32 ;  /* 0x0000000522227c49 */ /* 0x100fe400092000a4 */
[----:B------:R-:W-:-:S05]  /*b7c0*/  FFMA2 R10, R10.F32x2.HI_LO, UR5.F32, R164.F32 ;  /* 0x000000050a0a7c49 */ /* 0x000fca00092000a4 */
        /* <DEDUP_REMOVED lines=9> */
[----:B------:R-:W2:Y:S01]  /*b860*/  MUFU.EX2 R117, R117 ;  /* 0x0000007500757308 */ /* 0x000ea20000000800 */
[----:B---3--:R-:W-:-:S07]  /*b870*/  F2FP.F16.F32.PACK_AB R107, R149, R148 ;  /* 0x00000094956b723e */ /* 0x008fce00000000ff */
        /* <DEDUP_REMOVED lines=22> */
[----:B------:R-:W-:Y:S01]  /*b9e0*/  MUFU.EX2 R151, R151 ;  /* 0x0000009700977308 */ /* 0x000fe20000000800 */
[----:B-1----:R-:W-:Y:S01]  /*b9f0*/  F2FP.F16.F32.PACK_AB R115, R131, R130 ;  /* 0x000000828373723e */ /* 0x002fe200000000ff */
[----:B------:R1:W-:Y:S06]  /*ba00*/  BAR.ARV R3, 0x40 ;  /* 0x000100030000751d */ /* 0x0003ec0000002000 */
[----:B------:R-:W-:Y:S01]  /*ba10*/  MUFU.EX2 R152, R152 ;  /* 0x0000009800987308 */ /* 0x000fe20000000800 */
[----:B------:R2:W-:Y:S01]  /*ba20*/  STTM.x16 tmem[UR4], R100 ;  /* 0x00000064000079ed */ /* 0x0005e20008240004 */
[----:B------:R-:W-:-:S06]  /*ba30*/  R2UR UR4, R157 ;  /* 0x000000009d0472ca */ /* 0x000fcc00000e0000 */
[----:B------:R-:W-:Y:S08]  /*ba40*/  MUFU.EX2 R153, R153 ;  /* 0x0000009900997308 */ /* 0x000ff00000000800 */
[----:B------:R-:W-:Y:S08]  /*ba50*/  MUFU.EX2 R154, R154 ;  /* 0x0000009a009a7308 */ /* 0x000ff00000000800 */
[----:B------:R-:W3:Y:S08]  /*ba60*/  MUFU.EX2 R155, R155 ;  /* 0x0000009b009b7308 */ /* 0x000ef00000000800 */
[----:B------:R-:W-:Y:S08]  /*ba70*/  MUFU.EX2 R84, R84 ;  /* 0x0000005400547308 */ /* 0x000ff00000000800 */
[----:B------:R-:W-:Y:S08]  /*ba80*/  MUFU.EX2 R85, R85 ;  /* 0x0000005500557308 */ /* 0x000ff00000000800 */
[----:B------:R-:W-:Y:S01]  /*ba90*/  MUFU.EX2 R86, R86 ;  /* 0x0000005600567308 */ /* 0x000fe20000000800 */
[----:B--2---:R-:W-:-:S07]  /*baa0*/  FADD2.RM R108, R70.F32x2.HI_LO, 12582912 ;  /* 0x4b400000466c744b */ /* 0x004fce0000204000 */
[----:B------:R-:W-:Y:S01]  /*bab0*/  MUFU.EX2 R100, R74 ;  /* 0x0000004a00647308 */ /* 0x000fe20000000800 */
[----:B------:R-:W-:Y:S02]  /*bac0*/  FADD2.RM R106, R68.F32x2.HI_LO, 12582912 ;  /* 0x4b400000446a744b */ /* 0x000fe40000204000 */
[----:B------:R-:W-:Y:S02]  /*bad0*/  FADD2 R72, R108.F32x2.HI_LO, -12582912 ;  /* 0xcb4000006c48744b */ /* 0x000fe40000200000 */
[----:B------:R-:W-:Y:S02]  /*bae0*/  FFMA2 R104, R78.F32x2.HI_LO, UR5.F32, R164.F32 ;  /* 0x000000054e687c49 */ /* 0x000fe400092000a4 */
[----:B------:R-:W-:Y:S01]  /*baf0*/  FADD2 R70, R70.F32x2.HI_LO, -R72.F32x2.HI_LO ;  /* 0x800000484646724b */ /* 0x000fe20000000000 */
[----:B------:R2:W4:Y:S01]  /*bb00*/  MUFU.EX2 R101, R75 ;  /* 0x0000004b00657308 */ /* 0x0005220000000800 */
[----:B------:R-:W-:Y:S02]  /*bb10*/  FADD2 R72, R106.F32x2.HI_LO, -12582912 ;  /* 0xcb4000006a48744b */ /* 0x000fe40000200000 */
[----:B------:R-:W-:-:S02]  /*bb20*/  FFMA2 R78, R98.F32x2.HI_LO, UR5.F32, R164.F32 ;  /* 0x00000005624e7c49 */ /* 0x000fc400092000a4 */
[----:B------:R-:W-:Y:S02]  /*bb30*/  FADD2 R68, R68.F32x2.HI_LO, -R72.F32x2.HI_LO ;  /* 0x800000484444724b */ /* 0x000fe40000000000 */
[----:B------:R-:W-:Y:S01]  /*bb40*/  FFMA2 R72, R70.F32x2.HI_LO, R166.F32, 0.22756439447402954102 ;  /* 0x3e6906a446487449 */ /* 0x000fe200012000a6 */
[----:B------:R-:W-:Y:S01]  /*bb50*/  FMNMX R78, R78, -127, !PT ;  /* 0xc2fe00004e4e7809 */ /* 0x000fe20007800000 */
[--C-:B------:R-:W-:Y:S01]  /*bb60*/  FFMA2 R102, R76.F32x2.HI_LO, UR5.F32, R164.reuse.F32 ;  /* 0x000000054c667c49 */ /* 0x100fe200092000a4 */
[----:B------:R-:W-:Y:S01]  /*bb70*/  FMNMX R79, R79, -127, !PT ;  /* 0xc2fe00004f4f7809 */ /* 0x000fe20007800000 */
[-C--:B------:R-:W-:Y:S01]  /*bb80*/  FFMA2 R72, R72.F32x2.HI_LO, R70.reuse.F32x2.HI_LO, 0.69514614343643188477 ;  /* 0x3f31f51948487449 */ /* 0x080fe20000200046 */
[----:B------:R-:W-:Y:S01]  /*bb90*/  MUFU.EX2 R104, R104 ;  /* 0x0000006800687308 */ /* 0x000fe20000000800 */
[----:B------:R-:W-:Y:S02]  /*bba0*/  FFMA2 R98, R94.F32x2.HI_LO, UR5.F32, R164.F32 ;  /* 0x000000055e627c49 */ /* 0x000fe400092000a4 */
[----:B------:R-:W-:-:S02]  /*bbb0*/  FFMA2 R70, R72.F32x2.HI_LO, R70.F32x2.HI_LO, 1 ;  /* 0x3f80000048467449 */ /* 0x000fc40000200046 */
[--C-:B------:R-:W-:Y:S02]  /*bbc0*/  FFMA2 R72, R96.F32x2.HI_LO, UR5.F32, R164.reuse.F32 ;  /* 0x0000000560487c49 */ /* 0x100fe400092000a4 */
[----:B--2---:R-:W-:Y:S01]  /*bbd0*/  FFMA2 R74, R68.F32x2.HI_LO, R166.F32, 0.22756439447402954102 ;  /* 0x3e6906a4444a7449 */ /* 0x004fe200012000a6 */
[----:B------:R-:W-:Y:S01]  /*bbe0*/  MUFU.EX2 R102, R102 ;  /* 0x0000006600667308 */ /* 0x000fe20000000800 */
[----:B------:R-:W-:Y:S01]  /*bbf0*/  FFMA2 R112, R38.F32x2.HI_LO, UR5.F32, R164.F32 ;  /* 0x0000000526707c49 */ /* 0x000fe200092000a4 */
[----:B------:R-:W-:Y:S01]  /*bc00*/  FMNMX R72, R72, -127, !PT ;  /* 0xc2fe000048487809 */ /* 0x000fe20007800000 */
[----:B------:R-:W-:Y:S01]  /*bc10*/  FFMA2 R74, R74.F32x2.HI_LO, R68.F32x2.HI_LO, 0.69514614343643188477 ;  /* 0x3f31f5194a4a7449 */ /* 0x000fe20000200044 */
[----:B------:R-:W-:Y:S01]  /*bc20*/  FMNMX R73, R73, -127, !PT ;  /* 0xc2fe000049497809 */ /* 0x000fe20007800000 */
[----:B------:R-:W-:Y:S02]  /*bc30*/  IMAD R108, R108, 0x800000, R70 ;  /* 0x008000006c6c7824 */ /* 0x000fe400078e0246 */
[----:B------:R-:W-:-:S02]  /*bc40*/  FFMA2 R38, R48.F32x2.HI_LO, UR5.F32, R164.F32 ;  /* 0x0000000530267c49 */ /* 0x000fc400092000a4 */
[----:B------:R-:W-:Y:S02]  /*bc50*/  IMAD R109, R109, 0x800000, R71 ;  /* 0x008000006d6d7824 */ /* 0x000fe400078e0247 */
[----:B------:R-:W-:Y:S01]  /*bc60*/  FFMA2 R68, R74.F32x2.HI_LO, R68.F32x2.HI_LO, 1 ;  /* 0x3f8000004a447449 */ /* 0x000fe20000200044 */
[----:B------:R-:W2:Y:S01]  /*bc70*/  MUFU.EX2 R103, R103 ;  /* 0x0000006700677308 */ /* 0x000ea20000000800 */
[----:B------:R-:W-:Y:S01]  /*bc80*/  FADD2.RM R96, R72.F32x2.HI_LO, 12582912 ;  /* 0x4b4000004860744b */ /* 0x000fe20000204000 */
[----:B---3--:R-:W-:Y:S01]  /*bc90*/  F2FP.F16.F32.PACK_AB R70, R155, R154 ;  /* 0x0000009a9b46723e */ /* 0x008fe200000000ff */
[----:B------:R-:W-:Y:S02]  /*bca0*/  IMAD R106, R106, 0x800000, R68 ;  /* 0x008000006a6a7824 */ /* 0x000fe400078e0244 */
[----:B------:R-:W-:Y:S02]  /*bcb0*/  FFMA2 R110, R36.F32x2.HI_LO, UR5.F32, R164.F32 ;  /* 0x00000005246e7c49 */ /* 0x000fe400092000a4 */
[----:B------:R-:W-:-:S02]  /*bcc0*/  IMAD R107, R107, 0x800000, R69 ;  /* 0x008000006b6b7824 */ /* 0x000fc400078e0245 */
[----:B------:R-:W-:Y:S01]  /*bcd0*/  FADD2 R74, R96.F32x2.HI_LO, -12582912 ;  /* 0xcb400000604a744b */ /* 0x000fe20000200000 */
[----:B------:R-:W-:Y:S01]  /*bce0*/  F2FP.F16.F32.PACK_AB R68, R151, R150 ;  /* 0x000000969744723e */ /* 0x000fe200000000ff */
[----:B------:R-:W3:Y:S01]  /*bcf0*/  MUFU.EX2 R105, R105 ;  /* 0x0000006900697308 */ /* 0x000ee20000000800 */
[----:B------:R-:W-:Y:S01]  /*bd00*/  F2FP.F16.F32.PACK_AB R69, R153, R152 ;  /* 0x000000989945723e */ /* 0x000fe200000000ff */
[----:B------:R-:W-:Y:S01]  /*bd10*/  FADD2 R72, R72.F32x2.HI_LO, -R74.F32x2.HI_LO ;  /* 0x8000004a4848724b */ /* 0x000fe20000000000 */
[----:B----4-:R-:W-:Y:S01]  /*bd20*/  F2FP.F16.F32.PACK_AB R71, R101, R100 ;  /* 0x000000646547723e */ /* 0x010fe200000000ff */
[--C-:B------:R-:W-:Y:S01]  /*bd30*/  FFMA2 R36, R50.F32x2.HI_LO, UR5.F32, R164.reuse.F32 ;  /* 0x0000000532247c49 */ /* 0x100fe200092000a4 */
[----:B------:R-:W-:Y:S01]  /*bd40*/  FMNMX R38, R38, -127, !PT ;  /* 0xc2fe000026267809 */ /* 0x000fe20007800000 */
[----:B------:R-:W-:Y:S01]  /*bd50*/  FFMA2 R74, R72.F32x2.HI_LO, R166.F32, 0.22756439447402954102 ;  /* 0x3e6906a4484a7449 */ /* 0x000fe200012000a6 */
[----:B------:R-:W-:Y:S01]  /*bd60*/  FMNMX R39, R39, -127, !PT ;  /* 0xc2fe000027277809 */ /* 0x000fe20007800000 */
[----:B------:R-:W4:Y:S01]  /*bd70*/  MUFU.EX2 R87, R87 ;  /* 0x0000005700577308 */ /* 0x000f220000000800 */
[----:B------:R-:W-:Y:S01]  /*bd80*/  FMNMX R36, R36, -127, !PT ;  /* 0xc2fe000024247809 */ /* 0x000fe20007800000 */
[----:B------:R-:W-:Y:S01]  /*bd90*/  FFMA2 R74, R74.F32x2.HI_LO, R72.F32x2.HI_LO, 0.69514614343643188477 ;  /* 0x3f31f5194a4a7449 */ /* 0x000fe20000200048 */
[----:B------:R-:W-:Y:S01]  /*bda0*/  FMNMX R37, R37, -127, !PT ;  /* 0xc2fe000025257809 */ /* 0x000fe20007800000 */
[----:B------:R-:W-:-:S02]  /*bdb0*/  FFMA2 R114, R40.F32x2.HI_LO, UR5.F32, R164.F32 ;  /* 0x0000000528727c49 */ /* 0x000fc400092000a4 */
[----:B------:R-:W-:Y:S02]  /*bdc0*/  FFMA2 R72, R74.F32x2.HI_LO, R72.F32x2.HI_LO, 1 ;  /* 0x3f8000004a487449 */ /* 0x000fe40000200048 */
[----:B------:R-:W-:Y:S01]  /*bdd0*/  FADD2.RM R74, R78.F32x2.HI_LO, 12582912 ;  /* 0x4b4000004e4a744b */ /* 0x000fe20000204000 */
[----:B------:R-:W-:Y:S01]  /*bde0*/  MUFU.EX2 R88, R88 ;  /* 0x0000005800587308 */ /* 0x000fe20000000800 */
[----:B------:R-:W-:Y:S01]  /*bdf0*/  IMAD R96, R96, 0x800000, R72 ;  /* 0x0080000060607824 */ /* 0x000fe200078e0248 */
[----:B--2---:R-:W-:Y:S01]  /*be00*/  F2FP.F16.F32.PACK_AB R72, R103, R102 ;  /* 0x000000666748723e */ /* 0x004fe200000000ff */
[----:B------:R-:W-:Y:S02]  /*be10*/  FADD2 R76, R74.F32x2.HI_LO, -12582912 ;  /* 0xcb4000004a4c744b */ /* 0x000fe40000200000 */
[----:B------:R-:W-:Y:S01]  /*be20*/  IMAD R97, R97, 0x800000, R73 ;  /* 0x0080000061617824 */ /* 0x000fe200078e0249 */
[----:B---3--:R-:W-:Y:S01]  /*be30*/  F2FP.F16.F32.PACK_AB R73, R105, R104 ;  /* 0x000000686949723e */ /* 0x008fe200000000ff */
[----:B------:R-:W-:Y:S01]  /*be40*/  FADD2 R76, R78.F32x2.HI_LO, -R76.F32x2.HI_LO ;  /* 0x8000004c4e4c724b */ /* 0x000fe20000000000 */
[----:B------:R-:W2:Y:S02]  /*be50*/  MUFU.EX2 R89, R89 ;  /* 0x0000005900597308 */ /* 0x000ea40000000800 */
[----:B------:R-:W-:Y:S01]  /*be60*/  F2FP.F16.F32.PACK_AB R82, R97, R96 ;  /* 0x000000606152723e */ /* 0x000fe200000000ff */
[----:B------:R-:W-:-:S04]  /*be70*/  FFMA2 R78, R76.F32x2.HI_LO, R166.F32, 0.22756439447402954102 ;  /* 0x3e6906a44c4e7449 */ /* 0x000fc800012000a6 */
[-C--:B------:R-:W-:Y:S01]  /*be80*/  FFMA2 R78, R78.F32x2.HI_LO, R76.reuse.F32x2.HI_LO, 0.69514614343643188477 ;  /* 0x3f31f5194e4e7449 */ /* 0x080fe2000020004c */
[----:B------:R-:W-:Y:S03]  /*be90*/  MUFU.EX2 R90, R90 ;  /* 0x0000005a005a7308 */ /* 0x000fe60000000800 */
[----:B------:R-:W-:-:S04]  /*bea0*/  FFMA2 R76, R78.F32x2.HI_LO, R76.F32x2.HI_LO, 1 ;  /* 0x3f8000004e4c7449 */ /* 0x000fc8000020004c */
[----:B------:R-:W-:Y:S01]  /*beb0*/  IMAD R94, R74, 0x800000, R76 ;  /* 0x008000004a5e7824 */ /* 0x000fe200078e024c */
[----:B------:R-:W3:Y:S01]  /*bec0*/  MUFU.EX2 R91, R91 ;  /* 0x0000005b005b7308 */ /* 0x000ee20000000800 */
[----:B------:R-:W-:Y:S01]  /*bed0*/  IMAD R95, R75, 0x800000, R77 ;  /* 0x008000004b5f7824 */ /* 0x000fe200078e024d */
[----:B------:R-:W-:Y:S02]  /*bee0*/  F2FP.F16.F32.PACK_AB R76, R85, R84 ;  /* 0x00000054554c723e */ /* 0x000fe400000000ff */
[----:B----4-:R-:W-:Y:S02]  /*bef0*/  F2FP.F16.F32.PACK_AB R77, R87, R86 ;  /* 0x00000056574d723e */ /* 0x010fe400000000ff */
[----:B--2---:R-:W-:Y:S02]  /*bf00*/  F2FP.F16.F32.PACK_AB R78, R89, R88 ;  /* 0x00000058594e723e */ /* 0x004fe400000000ff */
[----:B------:R-:W-:Y:S01]  /*bf10*/  MUFU.EX2 R92, R92 ;  /* 0x0000005c005c7308 */ /* 0x000fe20000000800 */
[----:B------:R-:W-:-:S02]  /*bf20*/  F2FP.F16.F32.PACK_AB R74, R109, R108 ;  /* 0x0000006c6d4a723e */ /* 0x000fc400000000ff */
[----:B------:R-:W-:Y:S02]  /*bf30*/  F2FP.F16.F32.PACK_AB R75, R107, R106 ;  /* 0x0000006a6b4b723e */ /* 0x000fe400000000ff */
[----:B------:R-:W-:-:S03]  /*bf40*/  F2FP.F16.F32.PACK_AB R83, R95, R94 ;  /* 0x0000005e5f53723e */ /* 0x000fc600000000ff */
[----:B------:R-:W2:Y:S01]  /*bf50*/  MUFU.EX2 R93, R93 ;  /* 0x0000005d005d7308 */ /* 0x000ea20000000800 */
[----:B---3--:R-:W-:-:S07]  /*bf60*/  F2FP.F16.F32.PACK_AB R79, R91, R90 ;  /* 0x0000005a5b4f723e */ /* 0x008fce00000000ff */
[----:B------:R-:W-:Y:S08]  /*bf70*/  MUFU.EX2 R98, R98 ;  /* 0x0000006200627308 */ /* 0x000ff00000000800 */
[----:B------:R-:W3:Y:S01]  /*bf80*/  MUFU.EX2 R99, R99 ;  /* 0x0000006300637308 */ /* 0x000ee20000000800 */
[----:B--2---:R-:W-:-:S07]  /*bf90*/  F2FP.F16.F32.PACK_AB R80, R93, R92 ;  /* 0x0000005c5d50723e */ /* 0x004fce00000000ff */
[----:B------:R-:W-:Y:S08]  /*bfa0*/  MUFU.EX2 R110, R110 ;  /* 0x0000006e006e7308 */ /* 0x000ff00000000800 */
[----:B------:R-:W-:Y:S01]  /*bfb0*/  MUFU.EX2 R111, R111 ;  /* 0x0000006f006f7308 */ /* 0x000fe20000000800 */
[----:B---3--:R-:W-:-:S04]  /*bfc0*/  F2FP.F16.F32.PACK_AB R81, R99, R98 ;  /* 0x000000626351723e */ /* 0x008fc800000000ff */
[----:B------:R2:W-:Y:S01]  /*bfd0*/  STTM.x16 tmem[UR4], R68 ;  /* 0x00000044000079ed */ /* 0x0005e20008240004 */
[----:B------:R-:W-:Y:S02]  /*bfe0*/  R2UR UR4, R156 ;  /* 0x000000009c0472ca */ /* 0x000fe400000e0000 */
[----:B------:R-:W-:Y:S08]  /*bff0*/  MUFU.EX2 R112, R112 ;  /* 0x0000007000707308 */ /* 0x000ff00000000800 */
[----:B------:R-:W-:Y:S08]  /*c000*/  MUFU.EX2 R113, R113 ;  /* 0x0000007100717308 */ /* 0x000ff00000000800 */
[----:B------:R-:W-:Y:S08]  /*c010*/  MUFU.EX2 R114, R114 ;  /* 0x0000007200727308 */ /* 0x000ff00000000800 */
[----:B------:R-:W3:Y:S08]  /*c020*/  MUFU.EX2 R115, R115 ;  /* 0x0000007300737308 */ /* 0x000ef00000000800 */
[----:B------:R-:W-:Y:S08]  /*c030*/  MUFU.EX2 R52, R52 ;  /* 0x0000003400347308 */ /* 0x000ff00000000800 */
[----:B------:R-:W-:Y:S08]  /*c040*/  MUFU.EX2 R53, R53 ;  /* 0x0000003500357308 */ /* 0x000ff00000000800 */
[----:B------:R-:W-:Y:S01]  /*c050*/  MUFU.EX2 R54, R54 ;  /* 0x0000003600367308 */ /* 0x000fe20000000800 */
[----:B--2---:R-:W-:-:S02]  /*c060*/  FADD2.RM R76, R38.F32x2.HI_LO, 12582912 ;  /* 0x4b400000264c744b */ /* 0x004fc40000204000 */
[----:B------:R-:W-:Y:S02]  /*c070*/  FADD2.RM R74, R36.F32x2.HI_LO, 12582912 ;  /* 0x4b400000244a744b */ /* 0x000fe40000204000 */
[----:B------:R-:W-:-:S03]  /*c080*/  FADD2 R40, R76.F32x2.HI_LO, -12582912 ;  /* 0xcb4000004c28744b */ /* 0x000fc60000200000 */
[----:B------:R-:W-:Y:S01]  /*c090*/  MUFU.EX2 R68, R42 ;  /* 0x0000002a00447308 */ /* 0x000fe20000000800 */
[----:B------:R-:W-:Y:S02]  /*c0a0*/  FFMA2 R72, R46.F32x2.HI_LO, UR5.F32, R164.F32 ;  /* 0x000000052e487c49 */ /* 0x000fe400092000a4 */
[----:B------:R-:W-:Y:S02]  /*c0b0*/  FADD2 R38, R38.F32x2.HI_LO, -R40.F32x2.HI_LO ;  /* 0x800000282626724b */ /* 0x000fe40000000000 */
[----:B------:R-:W-:Y:S02]  /*c0c0*/  FADD2 R40, R74.F32x2.HI_LO, -12582912 ;  /* 0xcb4000004a28744b */ /* 0x000fe40000200000 */
[----:B------:R-:W-:Y:S01]  /*c0d0*/  FFMA2 R46, R66.F32x2.HI_LO, UR5.F32, R164.F32 ;  /* 0x00000005422e7c49 */ /* 0x000fe200092000a4 */
[----:B------:R2:W4:Y:S01]  /*c0e0*/  MUFU.EX2 R69, R43 ;  /* 0x0000002b00457308 */ /* 0x0005220000000800 */
[----:B------:R-:W-:Y:S02]  /*c0f0*/  FADD2 R36, R36.F32x2.HI_LO, -R40.F32x2.HI_LO ;  /* 0x800000282424724b */ /* 0x000fe40000000000 */
[----:B------:R-:W-:Y:S01]  /*c100*/  FFMA2 R40, R38.F32x2.HI_LO, R166.F32, 0.22756439447402954102 ;  /* 0x3e6906a426287449 */ /* 0x000fe200012000a6 */
[----:B------:R-:W-:Y:S01]  /*c110*/  FMNMX R46, R46, -127, !PT ;  /* 0xc2fe00002e2e7809 */ /* 0x000fe20007800000 */
[--C-:B------:R-:W-:Y:S01]  /*c120*/  FFMA2 R70, R44.F32x2.HI_LO, UR5.F32, R164.reuse.F32 ;  /* 0x000000052c467c49 */ /* 0x100fe200092000a4 */
[----:B------:R-:W-:Y:S01]  /*c130*/  FMNMX R47, R47, -127, !PT ;  /* 0xc2fe00002f2f7809 */ /* 0x000fe20007800000 */
[----:B------:R-:W-:Y:S01]  /*c140*/  FFMA2 R40, R40.F32x2.HI_LO, R38.F32x2.HI_LO, 0.69514614343643188477 ;  /* 0x3f31f51928287449 */ /* 0x000fe20000200026 */
[----:B------:R-:W-:Y:S01]  /*c150*/  MUFU.EX2 R72, R72 ;  /* 0x0000004800487308 */ /* 0x000fe20000000800 */
[----:B------:R-:W-:-:S02]  /*c160*/  FFMA2 R66, R62.F32x2.HI_LO, UR5.F32, R164.F32 ;  /* 0x000000053e427c49 */ /* 0x000fc400092000a4 */
[----:B------:R-:W-:Y:S02]  /*c170*/  FFMA2 R38, R40.F32x2.HI_LO, R38.F32x2.HI_LO, 1 ;  /* 0x3f80000028267449 */ /* 0x000fe40000200026 */
[----:B------:R-:W-:Y:S02]  /*c180*/  FFMA2 R40, R64.F32x2.HI_LO, UR5.F32, R164.F32 ;  /* 0x0000000540287c49 */ /* 0x000fe400092000a4 */
[----:B------:R-:W-:Y:S01]  /*c190*/  IMAD R76, R76, 0x800000, R38 ;  /* 0x008000004c4c7824 */ /* 0x000fe200078e0226 */
[----:B------:R-:W-:Y:S01]  /*c1a0*/  MUFU.EX2 R70, R70 ;  /* 0x0000004600467308 */ /* 0x000fe20000000800 */
[----:B--2---:R-:W-:Y:S01]  /*c1b0*/  FFMA2 R42, R36.F32x2.HI_LO, R166.F32, 0.22756439447402954102 ;  /* 0x3e6906a4242a7449 */ /* 0x004fe200012000a6 */
[----:B------:R-:W-:Y:S01]  /*c1c0*/  FMNMX R40, R40, -127, !PT ;  /* 0xc2fe000028287809 */ /* 0x000fe20007800000 */
[----:B------:R-:W-:Y:S01]  /*c1d0*/  IMAD R77, R77, 0x800000, R39 ;  /* 0x008000004d4d7824 */ /* 0x000fe200078e0227 */
[----:B------:R-:W-:Y:S01]  /*c1e0*/  FMNMX R41, R41, -127, !PT ;  /* 0xc2fe000029297809 */ /* 0x000fe20007800000 */
[----:B------:R-:W-:Y:S01]  /*c1f0*/  FFMA2 R42, R42.F32x2.HI_LO, R36.F32x2.HI_LO, 0.69514614343643188477 ;  /* 0x3f31f5192a2a7449 */ /* 0x000fe20000200024 */
[----:B---3--:R-:W-:Y:S01]  /*c200*/  F2FP.F16.F32.PACK_AB R38, R115, R114 ;  /* 0x000000727326723e */ /* 0x008fe200000000ff */
[----:B------:R-:W-:Y:S01]  /*c210*/  FFMA2 R78, R4.F32x2.HI_LO, UR5.F32, R164.F32 ;  /* 0x00000005044e7c49 */ /* 0x000fe200092000a4 */
[----:B------:R-:W2:Y:S01]  /*c220*/  MUFU.EX2 R71, R71 ;  /* 0x0000004700477308 */ /* 0x000ea20000000800 */
[----:B------:R-:W-:Y:S01]  /*c230*/  FADD2.RM R64, R40.F32x2.HI_LO, 12582912 ;  /* 0x4b4000002840744b */ /* 0x000fe20000204000 */
[----:B----4-:R-:W-:Y:S01]  /*c240*/  F2FP.F16.F32.PACK_AB R39, R69, R68 ;  /* 0x000000444527723e */ /* 0x010fe200000000ff */
[----:B------:R-:W-:-:S02]  /*c250*/  FFMA2 R36, R42.F32x2.HI_LO, R36.F32x2.HI_LO, 1 ;  /* 0x3f8000002a247449 */ /* 0x000fc40000200024 */
[----:B------:R-:W-:Y:S02]  /*c260*/  FADD2 R42, R64.F32x2.HI_LO, -12582912 ;  /* 0xcb400000402a744b */ /* 0x000fe40000200000 */
[----:B------:R-:W-:Y:S01]  /*c270*/  IMAD R74, R74, 0x800000, R36 ;  /* 0x008000004a4a7824 */ /* 0x000fe200078e0224 */
[----:B------:R-:W3:Y:S01]  /*c280*/  MUFU.EX2 R73, R73 ;  /* 0x0000004900497308 */ /* 0x000ee20000000800 */
[----:B------:R-:W-:Y:S02]  /*c290*/  FADD2 R40, R40.F32x2.HI_LO, -R42.F32x2.HI_LO ;  /* 0x8000002a2828724b */ /* 0x000fe40000000000 */
[----:B------:R-:W-:Y:S01]  /*c2a0*/  IMAD R75, R75, 0x800000, R37 ;  /* 0x008000004b4b7824 */ /* 0x000fe200078e0225 */
[----:B------:R-:W-:Y:S01]  /*c2b0*/  F2FP.F16.F32.PACK_AB R36, R111, R110 ;  /* 0x0000006e6f24723e */ /* 0x000fe200000000ff */
[--C-:B------:R-:W-:Y:S01]  /*c2c0*/  FFMA2 R80, R6.F32x2.HI_LO, UR5.F32, R164.reuse.F32 ;  /* 0x0000000506507c49 */ /* 0x100fe200092000a4 */
[----:B------:R-:W-:Y:S01]  /*c2d0*/  F2FP.F16.F32.PACK_AB R37, R113, R112 ;  /* 0x000000707125723e */ /* 0x000fe200000000ff */
[----:B------:R-:W-:Y:S01]  /*c2e0*/  FFMA2 R42, R40.F32x2.HI_LO, R166.F32, 0.22756439447402954102 ;  /* 0x3e6906a4282a7449 */ /* 0x000fe200012000a6 */
[----:B------:R-:W4:Y:S01]  /*c2f0*/  MUFU.EX2 R55, R55 ;  /* 0x0000003700377308 */ /* 0x000f220000000800 */
[----:B------:R-:W-:-:S02]  /*c300*/  FFMA2 R82, R8.F32x2.HI_LO, UR5.F32, R164.F32 ;  /* 0x0000000508527c49 */ /* 0x000fc400092000a4 */
[----:B------:R-:W-:-:S04]  /*c310*/  FFMA2 R42, R42.F32x2.HI_LO, R40.F32x2.HI_LO, 0.69514614343643188477 ;  /* 0x3f31f5192a2a7449 */ /* 0x000fc80000200028 */
[----:B------:R-:W-:Y:S01]  /*c320*/  FFMA2 R40, R42.F32x2.HI_LO, R40.F32x2.HI_LO, 1 ;  /* 0x3f8000002a287449 */ /* 0x000fe20000200028 */
[----:B------:R-:W-:Y:S01]  /*c330*/  MUFU.EX2 R56, R56 ;  /* 0x0000003800387308 */ /* 0x000fe20000000800 */
[----:B------:R-:W-:Y:S02]  /*c340*/  FADD2.RM R42, R46.F32x2.HI_LO, 12582912 ;  /* 0x4b4000002e2a744b */ /* 0x000fe40000204000 */
[----:B------:R-:W-:Y:S01]  /*c350*/  IMAD R64, R64, 0x800000, R40 ;  /* 0x0080000040407824 */ /* 0x000fe200078e0228 */
[----:B--2---:R-:W-:Y:S01]  /*c360*/  F2FP.F16.F32.PACK_AB R40, R71, R70 ;  /* 0x000000464728723e */ /* 0x004fe200000000ff */
[----:B------:R-:W-:Y:S02]  /*c370*/  FADD2 R44, R42.F32x2.HI_LO, -12582912 ;  /* 0xcb4000002a2c744b */ /* 0x000fe40000200000 */
[----:B------:R-:W-:Y:S01]  /*c380*/  IMAD R65, R65, 0x800000, R41 ;  /* 0x0080000041417824 */ /* 0x000fe200078e0229 */
[----:B---3--:R-:W-:Y:S01]  /*c390*/  F2FP.F16.F32.PACK_AB R41, R73, R72 ;  /* 0x000000484929723e */ /* 0x008fe200000000ff */
[----:B------:R-:W2:Y:S01]  /*c3a0*/  MUFU.EX2 R57, R57 ;  /* 0x0000003900397308 */ /* 0x000ea20000000800 */
[----:B------:R-:W-:-:S02]  /*c3b0*/  FADD2 R44, R46.F32x2.HI_LO, -R44.F32x2.HI_LO ;  /* 0x8000002c2e2c724b */ /* 0x000fc40000000000 */
[----:B------:R-:W-:Y:S02]  /*c3c0*/  F2FP.F16.F32.PACK_AB R50, R65, R64 ;  /* 0x000000404132723e */ /* 0x000fe400000000ff */
[----:B------:R-:W-:-:S03]  /*c3d0*/  FFMA2 R46, R44.F32x2.HI_LO, R166.F32, 0.22756439447402954102 ;  /* 0x3e6906a42c2e7449 */ /* 0x000fc600012000a6 */
[----:B------:R-:W-:Y:S01]  /*c3e0*/  MUFU.EX2 R58, R58 ;  /* 0x0000003a003a7308 */ /* 0x000fe20000000800 */
[----:B------:R-:W-:-:S04]  /*c3f0*/  FFMA2 R46, R46.F32x2.HI_LO, R44.F32x2.HI_LO, 0.69514614343643188477 ;  /* 0x3f31f5192e2e7449 */ /* 0x000fc8000020002c */
[----:B------:R-:W-:-:S03]  /*c400*/  FFMA2 R44, R46.F32x2.HI_LO, R44.F32x2.HI_LO, 1 ;  /* 0x3f8000002e2c7449 */ /* 0x000fc6000020002c */
[----:B------:R-:W3:Y:S01]  /*c410*/  MUFU.EX2 R59, R59 ;  /* 0x0000003b003b7308 */ /* 0x000ee20000000800 */
[----:B------:R-:W-:Y:S01]  /*c420*/  IMAD R62, R42, 0x800000, R44 ;  /* 0x008000002a3e7824 */ /* 0x000fe200078e022c */
[----:B------:R-:W-:Y:S01]  /*c430*/  F2FP.F16.F32.PACK_AB R44, R53, R52 ;  /* 0x00000034352c723e */ /* 0x000fe200000000ff */
[----:B------:R-:W-:Y:S01]  /*c440*/  IMAD R63, R43, 0x800000, R45 ;  /* 0x008000002b3f7824 */ /* 0x000fe200078e022d */
[----:B----4-:R-:W-:Y:S02]  /*c450*/  F2FP.F16.F32.PACK_AB R45, R55, R54 ;  /* 0x00000036372d723e */ /* 0x010fe400000000ff */
[----:B--2---:R-:W-:Y:S02]  /*c460*/  F2FP.F16.F32.PACK_AB R46, R57, R56 ;  /* 0x00000038392e723e */ /* 0x004fe400000000ff */
[----:B------:R-:W-:Y:S01]  /*c470*/  MUFU.EX2 R60, R60 ;  /* 0x0000003c003c7308 */ /* 0x000fe20000000800 */
[----:B------:R-:W-:Y:S02]  /*c480*/  F2FP.F16.F32.PACK_AB R42, R77, R76 ;  /* 0x0000004c4d2a723e */ /* 0x000fe400000000ff */
[----:B------:R-:W-:-:S02]  /*c490*/  F2FP.F16.F32.PACK_AB R43, R75, R74 ;  /* 0x0000004a4b2b723e */ /* 0x000fc400000000ff */
[----:B------:R-:W-:-:S03]  /*c4a0*/  F2FP.F16.F32.PACK_AB R51, R63, R62 ;  /* 0x0000003e3f33723e */ /* 0x000fc600000000ff */
[----:B------:R-:W2:Y:S01]  /*c4b0*/  MUFU.EX2 R61, R61 ;  /* 0x0000003d003d7308 */ /* 0x000ea20000000800 */
[----:B---3--:R-:W-:-:S07]  /*c4c0*/  F2FP.F16.F32.PACK_AB R47, R59, R58 ;  /* 0x0000003a3b2f723e */ /* 0x008fce00000000ff */
[----:B------:R-:W-:Y:S08]  /*c4d0*/  MUFU.EX2 R66, R66 ;  /* 0x0000004200427308 */ /* 0x000ff00000000800 */
[----:B------:R-:W3:Y:S01]  /*c4e0*/  MUFU.EX2 R67, R67 ;  /* 0x0000004300437308 */ /* 0x000ee20000000800 */
[----:B--2---:R-:W-:-:S07]  /*c4f0*/  F2FP.F16.F32.PACK_AB R48, R61, R60 ;  /* 0x0000003c3d30723e */ /* 0x004fce00000000ff */
[----:B------:R-:W-:Y:S08]  /*c500*/  MUFU.EX2 R78, R78 ;  /* 0x0000004e004e7308 */ /* 0x000ff00000000800 */
[----:B------:R-:W2:Y:S01]  /*c510*/  MUFU.EX2 R79, R79 ;  /* 0x0000004f004f7308 */ /* 0x000ea20000000800 */
[----:B---3--:R-:W-:-:S04]  /*c520*/  F2FP.F16.F32.PACK_AB R49, R67, R66 ;  /* 0x000000424331723e */ /* 0x008fc800000000ff */
[----:B------:R3:W-:Y:S01]  /*c530*/  STTM.x16 tmem[UR4], R36 ;  /* 0x00000024000079ed */ /* 0x0007e20008240004 */
[----:B------:R-:W-:Y:S01]  /*c540*/  R2UR UR4, R158 ;  /* 0x000000009e0472ca */ /* 0x000fe200000e0000 */
[----:B------:R-:W4:Y:S01]  /*c550*/  FENCE.VIEW.ASYNC.T ;  /* 0x00000000000073c6 */ /* 0x000f220000000200 */
[----:B------:R-:W-:Y:S08]  /*c560*/  MUFU.EX2 R80, R80 ;  /* 0x0000005000507308 */ /* 0x000ff00000000800 */
[----:B------:R-:W5:Y:S01]  /*c570*/  MUFU.EX2 R81, R81 ;  /* 0x0000005100517308 */ /* 0x000f620000000800 */
[----:B--2---:R-:W-:-:S07]  /*c580*/  F2FP.F16.F32.PACK_AB R4, R79, R78 ;  /* 0x0000004e4f04723e */ /* 0x004fce00000000ff */
[----:B------:R-:W-:Y:S08]  /*c590*/  MUFU.EX2 R82, R82 ;  /* 0x0000005200527308 */ /* 0x000ff00000000800 */
[----:B------:R-:W2:Y:S01]  /*c5a0*/  MUFU.EX2 R83, R83 ;  /* 0x0000005300537308 */ /* 0x000ea20000000800 */
[----:B-----5:R-:W-:-:S07]  /*c5b0*/  F2FP.F16.F32.PACK_AB R5, R81, R80 ;  /* 0x000000505105723e */ /* 0x020fce00000000ff */
[----:B------:R-:W-:Y:S08]  /*c5c0*/  MUFU.EX2 R20, R20 ;  /* 0x0000001400147308 */ /* 0x000ff00000000800 */
[----:B------:R-:W5:Y:S01]  /*c5d0*/  MUFU.EX2 R21, R21 ;  /* 0x0000001500157308 */ /* 0x000f620000000800 */
[----:B--2---:R-:W-:-:S07]  /*c5e0*/  F2FP.F16.F32.PACK_AB R6, R83, R82 ;  /* 0x000000525306723e */ /* 0x004fce00000000ff */
[----:B------:R-:W-:Y:S01]  /*c5f0*/  MUFU.EX2 R22, R22 ;  /* 0x0000001600167308 */ /* 0x000fe20000000800 */
[--C-:B---3--:R-:W-:Y:S02]  /*c600*/  FFMA2 R38, R12.F32x2.HI_LO, UR5.F32, R164.reuse.F32 ;  /* 0x000000050c267c49 */ /* 0x108fe400092000a4 */
[----:B------:R-:W-:Y:S02]  /*c610*/  IMAD.MOV.U32 R46, RZ, RZ, 0x1 ;  /* 0x00000001ff2e7424 */ /* 0x000fe400078e00ff */
[--C-:B------:R-:W-:Y:S02]  /*c620*/  FFMA2 R40, R14.F32x2.HI_LO, UR5.F32, R164.reuse.F32 ;  /* 0x000000050e287c49 */ /* 0x100fe400092000a4 */
[--C-:B------:R-:W-:Y:S01]  /*c630*/  FFMA2 R42, R16.F32x2.HI_LO, UR5.F32, R164.reuse.F32 ;  /* 0x00000005102a7c49 */ /* 0x100fe200092000a4 */
[----:B----4-:R1:W-:Y:S01]  /*c640*/  SYNCS.ARRIVE.TRANS64.RED.ART0 RZ, [UR15], R46 ;  /* 0x0000002effff79a7 */ /* 0x0103e2000850040f */
[----:B------:R-:W-:Y:S01]  /*c650*/  FFMA2 R44, R18.F32x2.HI_LO, UR5.F32, R164.F32 ;  /* 0x00000005122c7c49 */ /* 0x000fe200092000a4 */
[----:B------:R-:W-:Y:S01]  /*c660*/  MUFU.EX2 R36, R10 ;  /* 0x0000000a00247308 */ /* 0x000fe20000000800 */
[----:B-----5:R-:W-:-:S07]  /*c670*/  F2FP.F16.F32.PACK_AB R12, R21, R20 ;  /* 0x00000014150c723e */ /* 0x020fce00000000ff */
[----:B------:R-:W2:Y:S08]  /*c680*/  MUFU.EX2 R37, R11 ;  /* 0x0000000b00257308 */ /* 0x000eb00000000800 */
[----:B------:R-:W-:Y:S08]  /*c690*/  MUFU.EX2 R38, R38 ;  /* 0x0000002600267308 */ /* 0x000ff00000000800 */
[----:B------:R-:W3:Y:S01]  /*c6a0*/  MUFU.EX2 R39, R39 ;  /* 0x0000002700277308 */ /* 0x000ee20000000800 */
[----:B--2---:R-:W-:-:S07]  /*c6b0*/  F2FP.F16.F32.PACK_AB R7, R37, R36 ;  /* 0x000000242507723e */ /* 0x004fce00000000ff */
[----:B------:R-:W-:Y:S08]  /*c6c0*/  MUFU.EX2 R40, R40 ;  /* 0x0000002800287308 */ /* 0x000ff00000000800 */
[----:B------:R-:W2:Y:S01]  /*c6d0*/  MUFU.EX2 R41, R41 ;  /* 0x0000002900297308 */ /* 0x000ea20000000800 */
[----:B---3--:R-:W-:-:S07]  /*c6e0*/  F2FP.F16.F32.PACK_AB R8, R39, R38 ;  /* 0x000000262708723e */ /* 0x008fce00000000ff */
[----:B------:R-:W-:Y:S08]  /*c6f0*/  MUFU.EX2 R42, R42 ;  /* 0x0000002a002a7308 */ /* 0x000ff00000000800 */
[----:B------:R-:W3:Y:S01]  /*c700*/  MUFU.EX2 R43, R43 ;  /* 0x0000002b002b7308 */ /* 0x000ee20000000800 */
[----:B--2---:R-:W-:-:S07]  /*c710*/  F2FP.F16.F32.PACK_AB R9, R41, R40 ;  /* 0x000000282909723e */ /* 0x004fce00000000ff */
[----:B------:R-:W-:Y:S08]  /*c720*/  MUFU.EX2 R44, R44 ;  /* 0x0000002c002c7308 */ /* 0x000ff00000000800 */
[----:B------:R-:W2:Y:S01]  /*c730*/  MUFU.EX2 R45, R45 ;  /* 0x0000002d002d7308 */ /* 0x000ea20000000800 */
[----:B---3--:R-:W-:-:S07]  /*c740*/  F2FP.F16.F32.PACK_AB R10, R43, R42 ;  /* 0x0000002a2b0a723e */ /* 0x008fce00000000ff */
[----:B------:R-:W3:Y:S08]  /*c750*/  MUFU.EX2 R23, R23 ;  /* 0x0000001700177308 */ /* 0x000ef00000000800 */
[----:B------:R-:W-:Y:S01]  /*c760*/  MUFU.EX2 R24, R24 ;  /* 0x0000001800187308 */ /* 0x000fe20000000800 */
[----:B--2---:R-:W-:-:S07]  /*c770*/  F2FP.F16.F32.PACK_AB R11, R45, R44 ;  /* 0x0000002c2d0b723e */ /* 0x004fce00000000ff */
        /* <DEDUP_REMOVED lines=16> */
[----:B--2---:R-:W-:Y:S02]  /*c880*/  F2FP.F16.F32.PACK_AB R18, R33, R32 ;  /* 0x000000202112723e */ /* 0x004fe400000000ff */
[----:B---3--:R-:W-:-:S04]  /*c890*/  F2FP.F16.F32.PACK_AB R19, R35, R34 ;  /* 0x000000222313723e */ /* 0x008fc800000000ff */
[----:B------:R1:W-:Y:S01]  /*c8a0*/  STTM.x16 tmem[UR4], R4 ;  /* 0x00000004000079ed */ /* 0x0003e20008240004 */
[----:B------:R-:W-:Y:S01]  /*c8b0*/  USHF.L.U32 UR4, UR9, 0x1f, URZ ;  /* 0x0000001f09047899 */ /* 0x000fe200080006ff */
[----:B------:R-:W2:Y:S02]  /*c8c0*/  FENCE.VIEW.ASYNC.T ;  /* 0x00000000000073c6 */ /* 0x000ea40000000200 */
[----:B--2---:R-:W-:-:S03]  /*c8d0*/  NOP ;  /* 0x0000000000007918 */ /* 0x004fc60000000000 */
[----:B------:R-:W-:Y:S01]  /*c8e0*/  IMAD.U32 R47, RZ, RZ, UR4 ;  /* 0x00000004ff2f7e24 */ /* 0x000fe2000f8e00ff */
[----:B------:R1:W-:Y:S03]  /*c8f0*/  @P0 SYNCS.ARRIVE.TRANS64.RED.ART0 RZ, [UR14], R46 ;  /* 0x0000002effff09a7 */ /* 0x0003e6000850040e */
[----:B------:R-:W2:Y:S02]  /*c900*/  SYNCS.PHASECHK.TRANS64.TRYWAIT P0, [UR7+0xf0], R47 ;  /* 0x0000f02fff0075a7 */ /* 0x000ea40008001107 */
[----:B-12---:R-:W-:Y:S05]  /*c910*/  @!P0 BRA `(.L_x_79) ;  /* 0x0000004400bc8947 */ /* 0x006fea0003800000 */
.L_x_165:
[----:B------:R-:W-:Y:S01]  /*c920*/  MOV R5, UR16 ;  /* 0x0000001000057c02 */ /* 0x000fe20008000f00 */
[----:B-1----:R-:W-:Y:S01]  /*c930*/  FMUL R4, R165, R132 ;  /* 0x00000084a5047220 */ /* 0x002fe20000400000 */
[----:B------:R-:W-:Y:S01]  /*c940*/  FADD2 R136, R136.F32x2.HI_LO, R144.F32x2.HI_LO ;  /* 0x000000908888724b */ /* 0x000fe20000000000 */
[----:B------:R-:W-:Y:S01]  /*c950*/  UIADD3 UR11, UPT, UPT, UR11, 0x1, URZ ;  /* 0x000000010b0b7890 */ /* 0x000fe2000fffe0ff */
[----:B------:R-:W-:Y:S01]  /*c960*/  FADD2 R138, R138.F32x2.HI_LO, R146.F32x2.HI_LO ;  /* 0x000000928a8a724b */ /* 0x000fe20000000000 */
[----:B------:R-:W-:Y:S01]  /*c970*/  MOV R163, R167 ;  /* 0x000000a700a37202 */ /* 0x000fe20000000f00 */
[----:B------:R-:W-:Y:S01]  /*c980*/  FADD2 R4, R4.F32x2.HI_LO, R134.F32x2.HI_LO ;  /* 0x000000860404724b */ /* 0x000fe20000000000 */
[----:B------:R-:W-:Y:S01]  /*c990*/  UISETP.NE.AND UP1, UPT, UR11, URZ, UPT ;  /* 0x000000ff0b00728c */ /* 0x000fe2000bf25270 */
        /* <DEDUP_REMOVED lines=65> */
.L_x_77:
[----:B------:R-:W2:Y:S01]  /*cdb0*/  S2R R5, SR_TID.X ;  /* 0x0000000000057919 */ /* 0x000ea20000002100 */
[----:B------:R-:W3:Y:S01]  /*cdc0*/  S2UR UR5, SR_CgaCtaId ;  /* 0x00000000000579c3 */ /* 0x000ee20000008800 */
[----:B------:R-:W-:Y:S01]  /*cdd0*/  UISETP.GT.AND UP0, UPT, UR71, 0x3, UPT ;  /* 0x000000034700788c */ /* 0x000fe2000bf04270 */
[----:B------:R-:W-:-:S03]  /*cde0*/  UMOV UR6, 0x400 ;  /* 0x0000040000067882 */ /* 0x000fc60000000000 */
[----:B------:R-:W-:-:S06]  /*cdf0*/  USEL UR4, URZ, 0x80, !UP0 ;  /* 0x00000080ff047887 */ /* 0x000fcc000c000000 */
[----:B------:R-:W-:Y:S01]  /*ce00*/  IMAD.U32 R2, RZ, RZ, UR4 ;  /* 0x00000004ff027e24 */ /* 0x000fe2000f8e00ff */
[----:B---3--:R-:W-:-:S04]  /*ce10*/  ULEA UR4, UR5, UR6, 0x18 ;  /* 0x0000000605047291 */ /* 0x008fc8000f8ec0ff */
[----:B--2---:R-:W-:-:S04]  /*ce20*/  LOP3.LUT R5, R2, 0x7f, R5, 0xf8, !PT ;  /* 0x0000007f02057812 */ /* 0x004fc800078ef805 */
[----:B------:R-:W-:-:S05]  /*ce30*/  LEA R5, R5, UR4, 0x2 ;  /* 0x0000000405057c11 */ /* 0x000fca000f8e10ff */
[----:B------:R2:W-:Y:S04]  /*ce40*/  STS [R5+0x14c], R132 ;  /* 0x00014c8405007388 */ /* 0x0005e80000000800 */
[----:B------:R2:W-:Y:S01]  /*ce50*/  STS [R5+0x54c], R167 ;  /* 0x00054ca705007388 */ /* 0x0005e20000000800 */
[----:B------:R2:W-:Y:S06]  /*ce60*/  BAR.ARV R3, 0x40 ;  /* 0x000100030000751d */ /* 0x0005ec0000002000 */
.L_x_69:
[----:B------:R-:W3:Y:S01]  /*ce70*/  S2UR UR5, SR_CgaCtaId ;  /* 0x00000000000579c3 */ /* 0x000ee20000008800 */
[----:B------:R-:W-:Y:S01]  /*ce80*/  UISETP.GT.AND UP0, UPT, UR71, 0x3, UPT ;  /* 0x000000034700788c */ /* 0x000fe2000bf04270 */
[----:B------:R-:W-:Y:S01]  /*ce90*/  UMOV UR4, 0x400 ;  /* 0x0000040000047882 */ /* 0x000fe20000000000 */
[----:B------:R-:W-:-:S06]  /*cea0*/  USHF.L.U32 UR9, UR9, 0x1f, URZ ;  /* 0x0000001f09097899 */ /* 0x000fcc00080006ff */
[----:B------:R-:W-:Y:S01]  /*ceb0*/  MOV R2, UR9 ;  /* 0x0000000900027c02 */ /* 0x000fe20008000f00 */
[----:B---3--:R-:W-:-:S04]  /*cec0*/  ULEA UR5, UR5, UR4, 0x18 ;  /* 0x0000000405057291 */ /* 0x008fc8000f8ec0ff */
[----:B------:R-:W-:Y:S02]  /*ced0*/  UIADD3 UR4, UPT, UPT, UR5, 0x8, URZ ;  /* 0x0000000805047890 */ /* 0x000fe4000fffe0ff */
[----:B------:R-:W-:-:S09]  /*cee0*/  @!UP0 UIADD3 UR4, UPT, UPT, UR5, URZ, URZ ;  /* 0x000000ff05048290 */ /* 0x000fd2000fffe0ff */
[----:B------:R-:W3:Y:S02]  /*cef0*/  SYNCS.PHASECHK.TRANS64.TRYWAIT P0, [UR4+0xf0], R2 ;  /* 0x0000f002ff0075a7 */ /* 0x000ee40008001104 */
[----:B---3--:R-:W-:Y:S05]  /*cf00*/  @!P0 BRA `(.L_x_81) ;  /* 0x0000004000648947 */ /* 0x008fea0003800000 */
.L_x_167:
[----:B------:R-:W-:Y:S06]  /*cf10*/  BAR.ARV 0x2, 0x1a0 ;  /* 0x0086800000007b1d */ /* 0x000fec0000002000 */
[----:B------:R-:W-:Y:S05]  /*cf20*/  BRA `(.L_x_82) ;  /* 0x0000000000387947 */ /* 0x000fea0003800000 */
.L_x_67:
[----:B------:R-:W-:-:S09]  /*cf30*/  UISETP.NE.AND UP0, UPT, UR71, 0xc, UPT ;  /* 0x0000000c4700788c */ /* 0x000fd2000bf05270 */
[----:B------:R-:W-:Y:S05]  /*cf40*/  BRA.U UP0, `(.L_x_83) ;  /* 0x00000001002c7547 */ /* 0x000fea000b800000 */
[----:B------:R-:W1:Y:S01]  /*cf50*/  S2UR UR4, SR_CgaCtaId ;  /* 0x00000000000479c3 */ /* 0x000e620000008800 */
[----:B---3--:R-:W-:Y:S01]  /*cf60*/  UMOV UR6, 0x400 ;  /* 0x0000040000067882 */ /* 0x008fe20000000000 */
[----:B------:R-:W-:Y:S01]  /*cf70*/  UMOV UR5, 0x20 ;  /* 0x0000002000057882 */ /* 0x000fe20000000000 */
[----:B------:R-:W-:Y:S01]  /*cf80*/  ELECT P0, URZ, PT ;  /* 0x0000000000ff782f */ /* 0x000fe20003800000 */
[----:B-1----:R-:W-:Y:S02]  /*cf90*/  ULEA UR6, UR4, UR6, 0x18 ;  /* 0x0000000604067291 */ /* 0x002fe4000f8ec0ff */
[----:B------:R-:W-:-:S04]  /*cfa0*/  UIADD3 UR4, UPT, UPT, -UR5, 0x100000, URZ ;  /* 0x0010000005047890 */ /* 0x000fc8000fffe1ff */
[----:B------:R-:W-:Y:S02]  /*cfb0*/  USHF.L.U32 UR5, UR4, 0xb, URZ ;  /* 0x0000000b04057899 */ /* 0x000fe400080006ff */
[----:B------:R-:W-:Y:S01]  /*cfc0*/  USHF.L.U32 UR4, UR4, 0x1, URZ ;  /* 0x0000000104047899 */ /* 0x000fe200080006ff */
[----:B------:R-:W1:Y:S11]  /*cfd0*/  FENCE.VIEW.ASYNC.S ;  /* 0x00000000000073c6 */ /* 0x000e760000000000 */
[----:B-1----:R1:W3:Y:S01]  /*cfe0*/  SYNCS.EXCH.64 URZ, [UR6+0x140], UR4 ;  /* 0x0001400406ff75b2 */ /* 0x0022e20008000100 */
[----:B------:R-:W-:Y:S01]  /*cff0*/  NOP ;  /* 0x0000000000007918 */ /* 0x000fe20000000000 */
.L_x_83:
[----:B------:R-:W-:Y:S01]  /*d000*/  NOP ;  /* 0x0000000000007918 */ /* 0x000fe20000000000 */
.L_x_82:
[----:B------:R-:W-:Y:S02]  /*d010*/  UISETP.NE.AND UP0, UPT, UR71, 0xc, UPT ;  /* 0x0000000c4700788c */ /* 0x000fe4000bf05270 */
[----:B-1----:R-:W-:-:S04]  /*d020*/  ULOP3.LUT UR4, UR71, 0xfffffffc, URZ, 0xc0, !UPT ;  /* 0xfffffffc47047892 */ /* 0x002fc8000f8ec0ff */
[----:B------:R-:W-:-:S03]  /*d030*/  UISETP.NE.AND UP1, UPT, UR4, 0x8, UPT ;  /* 0x000000080400788c */ /* 0x000fc6000bf25270 */
[----:B------:R-:W-:Y:S08]  /*d040*/  BRA.U UP0, `(.L_x_84) ;  /* 0x00000001002c7547 */ /* 0x000ff0000b800000 */
        /* <DEDUP_REMOVED lines=11> */
.L_x_84:
[----:B------:R-:W-:Y:S01]  /*d100*/  NOP ;  /* 0x0000000000007918 */ /* 0x000fe20000000000 */
[----:B------:R-:W-:Y:S05]  /*d110*/  BRA.U UP1, `(.L_x_85) ;  /* 0x0000002d015c7547 */ /* 0x000fea000b800000 */
[----:B------:R-:W-:-:S08]  /*d120*/  NOP ;  /* 0x0000000000007918 */ /* 0x000fd00000000000 */
[----:B------:R-:W1:-:S00]  /*d130*/  USETMAXREG.DEALLOC.CTAPOOL 0x50 ;  /* 0x00000050000079c8 */ /* 0x000e4000080e0500 */
[----:B------:R-:W4:Y:S01]  /*d140*/  S2UR UR21, SR_CTAID.X ;  /* 0x00000000001579c3 */ /* 0x000f220000002500 */
[----:B-1----:R-:W4:Y:S01]  /*d150*/  LDCU UR4, c[0x0][0x640] ;  /* 0x0000c800ff0477ac */ /* 0x002f220008000800 */
[----:B---3--:R-:W-:Y:S01]  /*d160*/  R2UR UR15, R0 ;  /* 0x00000000000f72ca */ /* 0x008fe200000e0000 */
[----:B------:R-:W1:Y:S01]  /*d170*/  S2R R41, SR_TID.X ;  /* 0x0000000000297919 */ /* 0x000e620000002100 */
[----:B------:R-:W-:Y:S01]  /*d180*/  IMAD.MOV.U32 R0, RZ, RZ, 0x1 ;  /* 0x00000001ff007424 */ /* 0x000fe200078e00ff */
[----:B------:R-:W3:Y:S01]  /*d190*/  LDCU.U8 UR8, c[0x0][0x644] ;  /* 0x0000c880ff0877ac */ /* 0x000ee20008000000 */
[----:B--2-45:R-:W-:Y:S01]  /*d1a0*/  IMAD.MOV.U32 R4, RZ, RZ, 0x1 ;  /* 0x00000001ff047424 */ /* 0x034fe200078e00ff */
[----:B------:R-:W2:Y:S01]  /*d1b0*/  LDCU.U8 UR7, c[0x0][0x645] ;  /* 0x0000c8a0ff0777ac */ /* 0x000ea20008000000 */
[----:B------:R-:W4:Y:S01]  /*d1c0*/  LDCU UR6, c[0x0][0x654] ;  /* 0x0000ca80ff0677ac */ /* 0x000f220008000800 */
[----:B------:R-:W5:Y:S01]  /*d1d0*/  LDCU.U8 UR13, c[0x0][0x638] ;  /* 0x0000c700ff0d77ac */ /* 0x000f620008000000 */
[----:B------:R-:W5:Y:S01]  /*d1e0*/  LDCU.U8 UR14, c[0x0][0x650] ;  /* 0x0000ca00ff0e77ac */ /* 0x000f620008000000 */
[----:B------:R-:W-:Y:S01]  /*d1f0*/  UIMAD.WIDE.U32 UR4, UR21, UR4, URZ ;  /* 0x00000004150472a5 */ /* 0x000fe2000f8e00ff */
[----:B------:R-:W2:Y:S03]  /*d200*/  LDCU.U8 UR11, c[0x0][0x639] ;  /* 0x0000c720ff0b77ac */ /* 0x000ea60008000000 */
[----:B------:R-:W-:Y:S01]  /*d210*/  UIADD3 UR4, UPT, UPT, -UR5, UR21, URZ ;  /* 0x0000001505047290 */ /* 0x000fe2000fffe1ff */
[----:B------:R-:W2:Y:S01]  /*d220*/  LDCU.U8 UR12, c[0x0][0x651] ;  /* 0x0000ca20ff0c77ac */ /* 0x000ea20008000000 */
[C---:B-1----:R-:W-:Y:S01]  /*d230*/  IMAD.SHL.U32 R3, R41.reuse, 0x80, RZ ;  /* 0x0000008029037824 */ /* 0x042fe200078e00ff */
[----:B------:R-:W-:Y:S01]  /*d240*/  LOP3.LUT R2, R41, 0x7f, RZ, 0xc0, !PT ;  /* 0x0000007f29027812 */ /* 0x000fe200078ec0ff */
[----:B---3--:R-:W-:Y:S01]  /*d250*/  USHF.R.U32.HI UR4, URZ, UR8, UR4 ;  /* 0x00000008ff047299 */ /* 0x008fe20008011604 */
[----:B------:R-:W1:Y:S02]  /*d260*/  LDCU.64 UR8, c[0x0][0x630] ;  /* 0x0000c600ff0877ac */ /* 0x000e640008000a00 */
[----:B------:R-:W-:-:S02]  /*d270*/  LOP3.LUT R3, R3, 0xf80, RZ, 0xc0, !PT ;  /* 0x00000f8003037812 */ /* 0x000fc400078ec0ff */
[----:B------:R-:W-:Y:S01]  /*d280*/  SHF.R.U32.HI R36, RZ, 0x5, R2 ;  /* 0x00000005ff247819 */ /* 0x000fe20000011602 */
[----:B------:R-:W-:-:S04]  /*d290*/  UIADD3 UR4, UPT, UPT, UR5, UR4, URZ ;  /* 0x0000000405047290 */ /* 0x000fc8000fffe0ff */
[----:B--2---:R-:W-:Y:S01]  /*d2a0*/  USHF.R.U32.HI UR10, URZ, UR7, UR4 ;  /* 0x00000007ff0a7299 */ /* 0x004fe20008011604 */
[----:B------:R-:W-:Y:S01]  /*d2b0*/  IMAD R3, R36, 0x1000, R3 ;  /* 0x0000100024037824 */ /* 0x000fe200078e0203 */
[----:B------:R-:W2:Y:S02]  /*d2c0*/  LDCU UR7, c[0x0][0x63c] ;  /* 0x0000c780ff0777ac */ /* 0x000ea40008000800 */
[----:B----4-:R-:W-:Y:S02]  /*d2d0*/  UISETP.GE.AND UP0, UPT, UR10, UR6, UPT ;  /* 0x000000060a00728c */ /* 0x010fe4000bf06270 */
[----:B------:R-:W-:Y:S02]  /*d2e0*/  UIADD3 UR4, UPT, UPT, -UR10, URZ, URZ ;  /* 0x000000ff0a047290 */ /* 0x000fe4000fffe1ff */
[----:B-----5:R-:W-:Y:S01]  /*d2f0*/  USEL UR6, UR13, UR14, !UP0 ;  /* 0x0000000e0d067287 */ /* 0x020fe2000c000000 */
[----:B------:R-:W3:Y:S03]  /*d300*/  LDCU.U8 UR14, c[0x0][0x62c] ;  /* 0x0000c580ff0e77ac */ /* 0x000ee60008000000 */
[----:B------:R-:W-:-:S03]  /*d310*/  ULOP3.LUT UR6, UR6, 0xff, URZ, 0xc0, !UPT ;  /* 0x000000ff06067892 */ /* 0x000fc6000f8ec0ff */
[----:B-1----:R-:W1:Y:S01]  /*d320*/  @UP0 LDCU UR9, c[0x0][0x64c] ;  /* 0x0000c980ff0907ac */ /* 0x002e620008000800 */
[----:B--2---:R-:W-:Y:S01]  /*d330*/  UIMAD UR7, UR4, UR7, UR21 ;  /* 0x00000007040772a4 */ /* 0x004fe2000f8e0215 */
[----:B------:R-:W2:Y:S03]  /*d340*/  @UP0 LDCU UR8, c[0x0][0x648] ;  /* 0x0000c900ff0807ac */ /* 0x000ea60008000800 */
[----:B-1----:R-:W-:Y:S02]  /*d350*/  UIMAD.WIDE.U32 UR4, UR7, UR9, URZ ;  /* 0x00000009070472a5 */ /* 0x002fe4000f8e00ff */
[----:B------:R-:W-:Y:S01]  /*d360*/  USEL UR9, UR11, UR12, !UP0 ;  /* 0x0000000c0b097287 */ /* 0x000fe2000c000000 */
[----:B------:R-:W1:Y:S01]  /*d370*/  S2UR UR11, SR_CgaCtaId ;  /* 0x00000000000b79c3 */ /* 0x000e620000008800 */
[----:B------:R-:W-:Y:S01]  /*d380*/  UIADD3 UR4, UPT, UPT, UR7, -UR5, URZ ;  /* 0x8000000507047290 */ /* 0x000fe2000fffe0ff */
[----:B------:R-:W4:Y:S03]  /*d390*/  LDCU.64 UR12, c[0x0][0x620] ;  /* 0x0000c400ff0c77ac */ /* 0x000f260008000a00 */
[----:B------:R-:W-:-:S02]  /*d3a0*/  USHF.R.U32.HI UR4, URZ, UR6, UR4 ;  /* 0x00000006ff047299 */ /* 0x000fc40008011604 */
[----:B------:R-:W-:Y:S02]  /*d3b0*/  ULOP3.LUT UR6, UR9, 0xff, URZ, 0xc0, !UPT ;  /* 0x000000ff09067892 */ /* 0x000fe4000f8ec0ff */
[----:B------:R-:W-:Y:S01]  /*d3c0*/  UIADD3 UR4, UPT, UPT, UR5, UR4, URZ ;  /* 0x0000000405047290 */ /* 0x000fe2000fffe0ff */
[----:B------:R-:W5:Y:S03]  /*d3d0*/  LDCU UR5, c[0x0][0x628] ;  /* 0x0000c500ff0577ac */ /* 0x000f660008000800 */
[----:B------:R-:W-:-:S04]  /*d3e0*/  USHF.R.U32.HI UR20, URZ, UR6, UR4 ;  /* 0x00000006ff147299 */ /* 0x000fc80008011604 */
[----:B------:R-:W-:-:S04]  /*d3f0*/  UIADD3 UR4, UPT, UPT, -UR20, URZ, URZ ;  /* 0x000000ff14047290 */ /* 0x000fc8000fffe1ff */
[----:B--2---:R-:W-:-:S03]  /*d400*/  UIMAD UR4, UR8, UR4, UR7 ;  /* 0x00000004080472a4 */ /* 0x004fc6000f8e0207 */
[----:B------:R-:W-:Y:S01]  /*d410*/  UMOV UR7, 0x400 ;  /* 0x0000040000077882 */ /* 0x000fe20000000000 */
[----:B----4-:R-:W-:Y:S02]  /*d420*/  UIMAD UR6, UR10, UR12, UR4 ;  /* 0x0000000c0a0672a4 */ /* 0x010fe4000f8e0204 */
[----:B-1----:R-:W-:Y:S02]  /*d430*/  ULEA UR7, UR11, UR7, 0x18 ;  /* 0x000000070b077291 */ /* 0x002fe4000f8ec0ff */
[----:B-----5:R-:W-:Y:S02]  /*d440*/  UIMAD.WIDE.U32 UR4, UR6, UR5, URZ ;  /* 0x00000005060472a5 */ /* 0x020fe4000f8e00ff */
[----:B------:R-:W-:Y:S02]  /*d450*/  UIADD3 UR8, UPT, UPT, UR7, 0x90, URZ ;  /* 0x0000009007087890 */ /* 0x000fe4000fffe0ff */
[----:B------:R-:W-:Y:S02]  /*d460*/  UIADD3 UR10, UPT, UPT, UR7, 0x98, URZ ;  /* 0x00000098070a7890 */ /* 0x000fe4000fffe0ff */
[----:B------:R-:W-:Y:S01]  /*d470*/  UPRMT UR9, UR15, 0x654, UR8 ;  /* 0x000006540f097896 */ /* 0x000fe20008000008 */
[----:B------:R-:W-:Y:S01]  /*d480*/  BAR.SYNC.DEFER_BLOCKING 0x2, 0x1a0 ;  /* 0x0086800000007b1d */ /* 0x000fe20000010000 */
[----:B------:R-:W-:-:S02]  /*d490*/  UPRMT UR12, UR15, 0x654, UR10 ;  /* 0x000006540f0c7896 */ /* 0x000fc4000800000a */
[----:B------:R-:W-:-:S03]  /*d4a0*/  UIADD3 UR4, UPT, UPT, UR6, -UR5, URZ ;  /* 0x8000000506047290 */ /* 0x000fc6000fffe0ff */
[----:B------:R-:W1:Y:S01]  /*d4b0*/  LDCU UR8, c[0x0][0x60c] ;  /* 0x0000c180ff0877ac */ /* 0x000e620008000800 */
[----:B---3--:R-:W-:Y:S01]  /*d4c0*/  USHF.R.U32.HI UR4, URZ, UR14, UR4 ;  /* 0x0000000eff047299 */ /* 0x008fe20008011604 */
[----:B------:R-:W2:Y:S03]  /*d4d0*/  LDCU.U8 UR14, c[0x0][0x62d] ;  /* 0x0000c5a0ff0e77ac */ /* 0x000ea60008000000 */
[----:B------:R-:W-:Y:S01]  /*d4e0*/  UIADD3 UR4, UPT, UPT, UR5, UR4, URZ ;  /* 0x0000000405047290 */ /* 0x000fe2000fffe0ff */
[----:B------:R3:W-:Y:S01]  /*d4f0*/  SYNCS.ARRIVE.TRANS64.RED.ART0 RZ, [UR9], R0 ;  /* 0x00000000ffff79a7 */ /* 0x0007e20008500409 */
[----:B-1----:R-:W-:Y:S02]  /*d500*/  UISETP.GE.AND UP0, UPT, UR21, UR8, UPT ;  /* 0x000000081500728c */ /* 0x002fe4000bf06270 */
[----:B--2---:R-:W-:Y:S01]  /*d510*/  USHF.R.U32.HI UR18, URZ, UR14, UR4 ;  /* 0x0000000eff127299 */ /* 0x004fe20008011604 */
[----:B------:R3:W-:Y:S03]  /*d520*/  SYNCS.ARRIVE.TRANS64.RED.ART0 RZ, [UR12], R0 ;  /* 0x00000000ffff79a7 */ /* 0x0007e6000850040c */
[----:B------:R-:W-:-:S04]  /*d530*/  UIADD3 UR4, UPT, UPT, -UR18, URZ, URZ ;  /* 0x000000ff12047290 */ /* 0x000fc8000fffe1ff */
[----:B------:R-:W-:Y:S01]  /*d540*/  UIMAD UR19, UR4, UR13, UR6 ;  /* 0x0000000d041372a4 */ /* 0x000fe2000f8e0206 */
[----:B------:R-:W-:Y:S11]  /*d550*/  BRA.U UP0, `(.L_x_86) ;  /* 0x0000002900387547 */ /* 0x000ff6000b800000 */
[----:B------:R-:W1:Y:S01]  /*d560*/  LDCU UR5, c[0x0][0x614] ;  /* 0x0000c280ff0577ac */ /* 0x000e620008000800 */
[----:B------:R-:W-:Y:S01]  /*d570*/  VIADD R3, R3, UR7 ;  /* 0x0000000703037c36 */ /* 0x000fe20008000000 */
[----:B------:R-:W-:Y:S01]  /*d580*/  SHF.L.U32 R36, R36, 0x15, RZ ;  /* 0x0000001524247819 */ /* 0x000fe200000006ff */
[----:B------:R-:W2:Y:S01]  /*d590*/  LDCU UR10, c[0x0][0x38c] ;  /* 0x00007180ff0a77ac */ /* 0x000ea20008000800 */
[----:B------:R-:W-:Y:S01]  /*d5a0*/  LEA R38, R2, UR7, 0x2 ;  /* 0x0000000702267c11 */ /* 0x000fe2000f8e10ff */
[----:B------:R-:W-:Y:S01]  /*d5b0*/  VIADD R39, R3, 0xc00 ;  /* 0x00000c0003277836 */ /* 0x000fe20000000000 */
[----:B------:R-:W4:Y:S01]  /*d5c0*/  LDCU UR6, c[0x0][0x380] ;  /* 0x00007000ff0677ac */ /* 0x000f220008000800 */
[----:B------:R-:W-:Y:S01]  /*d5d0*/  ULOP3.LUT UR4, UR71, 0x3, URZ, 0xc0, !UPT ;  /* 0x0000000347047892 */ /* 0x000fe2000f8ec0ff */
[----:B------:R-:W-:Y:S01]  /*d5e0*/  UMOV UR22, 0x0 ;  /* 0x0000000000167882 */ /* 0x000fe20000000000 */
[----:B------:R-:W-:Y:S02]  /*d5f0*/  UMOV UR23, 0x1 ;  /* 0x0000000100177882 */ /* 0x000fe40000000000 */
[----:B------:R-:W-:-:S02]  /*d600*/  UIADD3 UR14, UPT, UPT, UR4, 0x3, URZ ;  /* 0x00000003040e7890 */ /* 0x000fc4000fffe0ff */
[----:B------:R-:W-:Y:S02]  /*d610*/  UIADD3 UR15, UPT, UPT, UR4, 0x7, URZ ;  /* 0x00000007040f7890 */ /* 0x000fe4000fffe0ff */
[----:B-1----:R-:W-:Y:S02]  /*d620*/  UIADD3 UR5, UPT, UPT, -UR20, UR5, URZ ;  /* 0x0000000514057290 */ /* 0x002fe4000fffe1ff */
[----:B------:R-:W-:Y:S01]  /*d630*/  IMAD.U32 R40, RZ, RZ, UR14 ;  /* 0x0000000eff287e24 */ /* 0x000fe2000f8e00ff */
[----:B--2---:R-:W-:Y:S01]  /*d640*/  UIADD3 UR13, UPT, UPT, UR10, -0x1, URZ ;  /* 0xffffffff0a0d7890 */ /* 0x004fe2000fffe0ff */
[----:B------:R-:W-:Y:S01]  /*d650*/  MOV R37, UR15 ;  /* 0x0000000f00257c02 */ /* 0x000fe20008000f00 */
[----:B------:R-:W-:Y:S02]  /*d660*/  UISETP.GT.AND UP0, UPT, UR10, URZ, UPT ;  /* 0x000000ff0a00728c */ /* 0x000fe4000bf04270 */
[----:B----4-:R-:W-:Y:S01]  /*d670*/  UIADD3 UR4, UPT, UPT, UR10, -UR6, URZ ;  /* 0x800000060a047290 */ /* 0x010fe2000fffe0ff */
[----:B------:R1:W-:Y:S01]  /*d680*/  BAR.SYNC.DEFER_BLOCKING R40, 0x40 ;  /* 0x000100280000751d */ /* 0x0003e20000010000 */
[----:B------:R-:W-:-:S02]  /*d690*/  UIADD3 UR6, UPT, UPT, -UR10, URZ, URZ ;  /* 0x000000ff0a067290 */ /* 0x000fc4000fffe1ff */
[----:B------:R-:W-:Y:S02]  /*d6a0*/  ULEA UR4, UR5, UR4, 0x8 ;  /* 0x0000000405047291 */ /* 0x000fe4000f8e40ff */
[----:B------:R-:W-:Y:S02]  /*d6b0*/  USHF.R.S32.HI UR6, URZ, 0x1f, UR6 ;  /* 0x0000001fff067899 */ /* 0x000fe40008011406 */
[----:B------:R-:W-:Y:S02]  /*d6c0*/  UIADD3 UR11, UPT, UPT, -UR4, URZ, URZ ;  /* 0x000000ff040b7290 */ /* 0x000fe4000fffe1ff */
[----:B------:R-:W-:Y:S02]  /*d6d0*/  ULEA.HI UR10, UR6, -UR10, URZ, 0x7 ;  /* 0x8000000a060a7291 */ /* 0x000fe4000f8f38ff */
[----:B------:R-:W-:Y:S02]  /*d6e0*/  USHF.R.S32.HI UR5, URZ, 0x1f, UR13 ;  /* 0x0000001fff057899 */ /* 0x000fe4000801140d */
[----:B------:R-:W-:-:S02]  /*d6f0*/  USHF.R.S32.HI UR6, URZ, 0x1f, UR11 ;  /* 0x0000001fff067899 */ /* 0x000fc4000801140b */
[----:B------:R-:W-:Y:S02]  /*d700*/  UIADD3 UR8, UPT, UPT, UR4, -0x1, URZ ;  /* 0xffffffff04087890 */ /* 0x000fe4000fffe0ff */
[----:B------:R-:W-:Y:S02]  /*d710*/  UISETP.GT.AND UP1, UPT, UR4, URZ, UPT ;  /* 0x000000ff0400728c */ /* 0x000fe4000bf24270 */
[----:B------:R-:W-:Y:S02]  /*d720*/  ULEA.HI UR5, UR5, UR13, URZ, 0x7 ;  /* 0x0000000d05057291 */ /* 0x000fe4000f8f38ff */
[----:B------:R-:W-:Y:S02]  /*d730*/  ULEA.HI UR4, UR6, -UR4, URZ, 0x7 ;  /* 0x8000000406047291 */ /* 0x000fe4000f8f38ff */
[----:B------:R-:W-:Y:S01]  /*d740*/  USHF.R.S32.HI UR13, URZ, 0x1f, UR8 ;  /* 0x0000001fff0d7899 */ /* 0x000fe20008011408 */
[----:B------:R1:W-:Y:S01]  /*d750*/  SYNCS.ARRIVE.TRANS64.ART0 RZ, [UR7+0xf0], R0 ;  /* 0x0000f000ffff79a7 */ /* 0x0003e20008500007 */
[----:B------:R-:W-:-:S02]  /*d760*/  @UP0 UIMAD.WIDE UR16, UR5, 0x2000000, UR22 ;  /* 0x02000000051008a5 */ /* 0x000fc4000f8e0216 */
[----:B------:R-:W-:Y:S02]  /*d770*/  USHF.R.S32.HI UR4, URZ, 0x7, UR4 ;  /* 0x00000007ff047899 */ /* 0x000fe40008011404 */
[----:B------:R-:W-:Y:S02]  /*d780*/  USHF.R.S32.HI UR10, URZ, 0x7, UR10 ;  /* 0x00000007ff0a7899 */ /* 0x000fe4000801140a */
[----:B------:R-:W-:Y:S02]  /*d790*/  ULEA.HI UR5, UR13, UR8, URZ, 0x7 ;  /* 0x000000080d057291 */ /* 0x000fe4000f8f38ff */
[----:B------:R-:W-:Y:S02]  /*d7a0*/  UIADD3 UR6, UPT, UPT, -UR4, URZ, URZ ;  /* 0x000000ff04067290 */ /* 0x000fe4000fffe1ff */
[----:B------:R-:W-:Y:S02]  /*d7b0*/  ULEA.HI.SX32 UR5, UR5, 0x1, 0x19 ;  /* 0x0000000105057891 */ /* 0x000fe4000f8fcaff */
[----:B------:R-:W-:-:S05]  /*d7c0*/  UIADD3 UR4, UPT, UPT, -UR10, URZ, URZ ;  /* 0x000000ff0a047290 */ /* 0x000fca000fffe1ff */
[----:B------:R-:W-:Y:S02]  /*d7d0*/  @!UP1 UMOV UR5, UR6 ;  /* 0x0000000600059c82 */ /* 0x000fe40008000000 */
[----:B------:R-:W-:Y:S02]  /*d7e0*/  @UP0 UMOV UR4, UR17 ;  /* 0x0000001100040c82 */ /* 0x000fe40008000000 */
[----:B------:R-:W-:-:S04]  /*d7f0*/  UISETP.LT.AND UP0, UPT, UR5, UR4, UPT ;  /* 0x000000040500728c */ /* 0x000fc8000bf01270 */
[----:B------:R-:W-:-:S04]  /*d800*/  USEL UR4, UR5, UR4, UP0 ;  /* 0x0000000405047287 */ /* 0x000fc80008000000 */
[----:B------:R-:W-:Y:S01]  /*d810*/  UISETP.GE.AND UP0, UPT, UR4, 0x2, UPT ;  /* 0x000000020400788c */ /* 0x000fe2000bf06270 */
[----:B------:R1:W-:Y:S08]  /*d820*/  BAR.SYNC.DEFER_BLOCKING R37, 0x40 ;  /* 0x000100250000751d */ /* 0x0003f00000010000 */
[----:B------:R-:W-:Y:S05]  /*d830*/  BRA.U !UP0, `(.L_x_87) ;  /* 0x0000000908e87547 */ /* 0x000fea000b800000 */
[----:B------:R-:W-:Y:S02]  /*d840*/  UIADD3 UR6, UPT, UPT, -UR4, URZ, URZ ;  /* 0x000000ff04067290 */ /* 0x000fe4000fffe1ff */
.L_x_90:
[----:B--2---:R2:W-:Y:S06]  /*d850*/  BAR.SYNC.DEFER_BLOCKING R40, 0x40 ;  /* 0x000100280000751d */ /* 0x0045ec0000010000 */
[----:B----4-:R-:W4:Y:S02]  /*d860*/  LDS R42, [R38+0x14c] ;  /* 0x00014c00262a7984 */ /* 0x010f240000000800 */
[----:B----4-:R-:W-:-:S13]  /*d870*/  FSETP.GEU.AND P0, PT, R42, 1, PT ;  /* 0x3f8000002a00780b */ /* 0x010fda0003f0e000 */
[----:B------:R-:W-:-:S04]  /*d880*/  VOTE.ANY R4, PT, !P0 ;  /* 0x0000000000047806 */ /* 0x000fc800040e0100 */
[----:B------:R-:W-:-:S13]  /*d890*/  ISETP.NE.AND P0, PT, R4, RZ, PT ;  /* 0x000000ff0400720c */ /* 0x000fda0003f05270 */
[----:B--2---:R-:W-:Y:S05]  /*d8a0*/  @!P0 BRA `(.L_x_88) ;  /* 0x00000004004c8947 */ /* 0x004fea0003800000 */
[C---:B------:R-:W-:Y:S02]  /*d8b0*/  R2UR UR4, R36.reuse ;  /* 0x00000000240472ca */ /* 0x040fe400000e0000 */
[----:B------:R-:W-:-:S11]  /*d8c0*/  R2UR UR5, R36 ;  /* 0x00000000240572ca */ /* 0x000fd600000e0000 */
[----:B------:R-:W2:Y:S02]  /*d8d0*/  LDTM.x16 R20, tmem[UR4+0x100] ;  /* 0x00010004001479ee */ /* 0x000ea40008240000 */
[-C--:B--2---:R-:W-:Y:S02]  /*d8e0*/  FMUL2 R20, R20.F32x2.HI_LO, R42.reuse.F32 ;  /* 0x0000002a1414724a */ /* 0x084fe40001000000 */
[-C--:B------:R-:W-:Y:S02]  /*d8f0*/  FMUL2 R22, R22.F32x2.HI_LO, R42.reuse.F32 ;  /* 0x0000002a1616724a */ /* 0x080fe40001000000 */
[-C--:B------:R-:W-:Y:S02]  /*d900*/  FMUL2 R24, R24.F32x2.HI_LO, R42.reuse.F32 ;  /* 0x0000002a1818724a */ /* 0x080fe40001000000 */
[-C--:B------:R-:W-:Y:S02]  /*d910*/  FMUL2 R26, R26.F32x2.HI_LO, R42.reuse.F32 ;  /* 0x0000002a1a1a724a */ /* 0x080fe40001000000 */
[----:B------:R-:W-:-:S02]  /*d920*/  FMUL2 R28, R28.F32x2.HI_LO, R42.F32 ;  /* 0x0000002a1c1c724a */ /* 0x000fc40001000000 */
[-C--:B------:R-:W-:Y:S02]  /*d930*/  FMUL2 R30, R30.F32x2.HI_LO, R42.reuse.F32 ;  /* 0x0000002a1e1e724a */ /* 0x080fe40001000000 */
[-C--:B------:R-:W-:Y:S02]  /*d940*/  FMUL2 R32, R32.F32x2.HI_LO, R42.reuse.F32 ;  /* 0x0000002a2020724a */ /* 0x080fe40001000000 */
[----:B------:R-:W-:-:S04]  /*d950*/  FMUL2 R34, R34.F32x2.HI_LO, R42.F32 ;  /* 0x0000002a2222724a */ /* 0x000fc80001000000 */
[----:B------:R-:W-:Y:S01]  /*d960*/  STTM.x16 tmem[UR5+0x100], R20 ;  /* 0x00010014000079ed */ /* 0x000fe20008240005 */
        /* <DEDUP_REMOVED lines=69> */
[----:B------:R2:W-:Y:S01]  /*ddc0*/  STTM.x16 tmem[UR4+0x170], R4 ;  /* 0x00017004000079ed */ /* 0x0005e20008240004 */
[----:B------:R-:W4:Y:S02]  /*ddd0*/  FENCE.VIEW.ASYNC.T ;  /* 0x00000000000073c6 */ /* 0x000f240000000200 */
.L_x_88:
[----:B----4-:R4:W-:Y:S01]  /*dde0*/  SYNCS.ARRIVE.TRANS64.RED.ART0 RZ, [UR9], R0 ;  /* 0x00000000ffff79a7 */ /* 0x0109e20008500409 */
[----:B------:R-:W-:-:S04]  /*ddf0*/  UIADD3 UR6, UPT, UPT, UR6, 0x1, URZ ;  /* 0x0000000106067890 */ /* 0x000fc8000fffe0ff */
[----:B------:R-:W-:Y:S01]  /*de00*/  UISETP.NE.AND UP0, UPT, UR6, -0x1, UPT ;  /* 0xffffffff0600788c */ /* 0x000fe2000bf05270 */
[----:B------:R4:W-:Y:S01]  /*de10*/  SYNCS.ARRIVE.TRANS64.ART0 RZ, [UR7+0xf8], R0 ;  /* 0x0000f800ffff79a7 */ /* 0x0009e20008500007 */
[----:B------:R4:W-:Y:S06]  /*de20*/  BAR.SYNC.DEFER_BLOCKING R37, 0x40 ;  /* 0x000100250000751d */ /* 0x0009ec0000010000 */
[----:B------:R-:W5:Y:S02]  /*de30*/  LDS R42, [R38+0x34c] ;  /* 0x00034c00262a7984 */ /* 0x000f640000000800 */
[----:B-----5:R-:W-:-:S13]  /*de40*/  FSETP.GEU.AND P0, PT, R42, 1, PT ;  /* 0x3f8000002a00780b */ /* 0x020fda0003f0e000 */
[----:B--2---:R-:W-:-:S04]  /*de50*/  VOTE.ANY R4, PT, !P0 ;  /* 0x0000000000047806 */ /* 0x004fc800040e0100 */
[----:B------:R-:W-:-:S13]  /*de60*/  ISETP.NE.AND P0, PT, R4, RZ, PT ;  /* 0x000000ff0400720c */ /* 0x000fda0003f05270 */
[----:B----4-:R-:W-:Y:S05]  /*de70*/  @!P0 BRA `(.L_x_89) ;  /* 0x00000004004c8947 */ /* 0x010fea0003800000 */
        /* <DEDUP_REMOVED lines=83> */
.L_x_89:
[----:B----4-:R4:W-:Y:S01]  /*e3b0*/  SYNCS.ARRIVE.TRANS64.RED.ART0 RZ, [UR12], R0 ;  /* 0x00000000ffff79a7 */ /* 0x0109e2000850040c */
[----:B------:R4:W-:Y:S01]  /*e3c0*/  SYNCS.ARRIVE.TRANS64.ART0 RZ, [UR7+0xf0], R0 ;  /* 0x0000f000ffff79a7 */ /* 0x0009e20008500007 */
[----:B------:R-:W-:Y:S05]  /*e3d0*/  BRA.U UP0, `(.L_x_90) ;  /* 0xfffffff5001c7547 */ /* 0x000fea000b83ffff */
.L_x_87:
[----:B------:R5:W-:Y:S01]  /*e3e0*/  SYNCS.ARRIVE.TRANS64.ART0 RZ, [UR7+0xf8], R0 ;  /* 0x0000f800ffff79a7 */ /* 0x000be20008500007 */
[----:B------:R5:W-:Y:S01]  /*e3f0*/  BAR.SYNC.DEFER_BLOCKING R40, 0x40 ;  /* 0x000100280000751d */ /* 0x000be20000010000 */
[----:B------:R-:W-:Y:S02]  /*e400*/  IMAD.MOV.U32 R55, RZ, RZ, 0x10 ;  /* 0x00000010ff377424 */ /* 0x000fe400078e00ff */
[----:B------:R-:W-:Y:S02]  /*e410*/  IMAD.MOV.U32 R54, RZ, RZ, 0x20 ;  /* 0x00000020ff367424 */ /* 0x000fe400078e00ff */
[----:B------:R-:W-:Y:S02]  /*e420*/  IMAD.MOV.U32 R56, RZ, RZ, 0x40 ;  /* 0x00000040ff387424 */ /* 0x000fe400078e00ff */
[----:B------:R-:W-:Y:S01]  /*e430*/  IMAD.MOV.U32 R48, RZ, RZ, -0x80000000 ;  /* 0x80000000ff307424 */ /* 0x000fe200078e00ff */
[----:B------:R5:W1:Y:S04]  /*e440*/  LDS R53, [R38+0x14c] ;  /* 0x00014c0026357984 */ /* 0x000a680000000800 */
[----:B------:R5:W2:Y:S01]  /*e450*/  LDS R52, [R38+0x54c] ;  /* 0x00054c0026347984 */ /* 0x000aa20000000800 */
[----:B------:R5:W-:Y:S01]  /*e460*/  SYNCS.ARRIVE.TRANS64.ART0 RZ, [UR7+0xf0], R0 ;  /* 0x0000f000ffff79a7 */ /* 0x000be20008500007 */
[----:B------:R-:W3:Y:S02]  /*e470*/  SYNCS.PHASECHK.TRANS64.TRYWAIT P3, [UR7+0xc0], RZ ;  /* 0x0000c0ffff0075a7 */ /* 0x000ee40008061107 */
[----:B---3--:R-:W-:-:S05]  /*e480*/  R2P PR, R41, 0x7 ;  /* 0x0000000729007804 */ /* 0x008fca0000000000 */
[----:B------:R-:W-:Y:S02]  /*e490*/  SEL R55, R55, 0xfffffff0, !P0 ;  /* 0xfffffff037377807 */ /* 0x000fe40004000000 */
[----:B------:R-:W-:Y:S02]  /*e4a0*/  SEL R54, R54, 0xffffffe0, !P1 ;  /* 0xffffffe036367807 */ /* 0x000fe40004800000 */
[----:B------:R-:W-:Y:S01]  /*e4b0*/  SEL R56, R56, 0xffffffc0, !P2 ;  /* 0xffffffc038387807 */ /* 0x000fe20005000000 */
[----:B-12--5:R-:W-:Y:S06]  /*e4c0*/  @!P3 BRA `(.L_x_91) ;  /* 0x0000002c0018b947 */ /* 0x026fec0003800000 */
.L_x_169:
[----:B------:R-:W2:Y:S01]  /*e4d0*/  SYNCS.PHASECHK.TRANS64.TRYWAIT P0, [UR7+0x110], R48 ;  /* 0x00011030ff0075a7 */ /* 0x000ea20008001107 */
[----:B------:R-:W-:Y:S02]  /*e4e0*/  R2UR UR4, R36 ;  /* 0x00000000240472ca */ /* 0x000fe400000e0000 */
[----:B------:R-:W-:Y:S01]  /*e4f0*/  FSETP.NE.AND P4, PT, R53, RZ, PT ;  /* 0x000000ff3500720b */ /* 0x000fe20003f85000 */
[----:B--2---:R-:W-:-:S12]  /*e500*/  @!P0 BRA `(.L_x_92) ;  /* 0x0000002c00208947 */ /* 0x004fd80003800000 */
.L_x_171:
[----:B------:R-:W2:Y:S01]  /*e510*/  LDTM.x16 R12, tmem[UR4+0x100] ;  /* 0x00010004000c79ee */ /* 0x000ea20008240000 */
[----:B------:R-:W-:Y:S02]  /*e520*/  FSEL R49, R53, 1, P4 ;  /* 0x3f80000035317808 */ /* 0x000fe40002000000 */
[----:B------:R-:W-:Y:S02]  /*e530*/  R2UR UR4, R36 ;  /* 0x00000000240472ca */ /* 0x000fe400000e0000 */
[----:B-1----:R-:W-:Y:S02]  /*e540*/  SHF.R.U32.HI R4, RZ, 0x3, R39 ;  /* 0x00000003ff047819 */ /* 0x002fe40000011627 */
[----:B------:R-:W2:Y:S02]  /*e550*/  MUFU.RCP R49, R49 ;  /* 0x0000003100317308 */ /* 0x000ea40000001000 */
[----:B------:R-:W-:-:S05]  /*e560*/  LOP3.LUT R59, R39, 0x70, R4, 0x78, !PT ;  /* 0x00000070273b7812 */ /* 0x000fca00078e7804 */
[--C-:B------:R-:W-:Y:S02]  /*e570*/  IMAD.IADD R58, R54, 0x1, R59.reuse ;  /* 0x00000001363a7824 */ /* 0x100fe400078e023b */
[C-C-:B------:R-:W-:Y:S02]  /*e580*/  IMAD.IADD R57, R55.reuse, 0x1, R59.reuse ;  /* 0x0000000137397824 */ /* 0x140fe400078e023b */
[----:B------:R-:W-:Y:S01]  /*e590*/  IMAD.IADD R39, R56, 0x1, R59 ;  /* 0x0000000138277824 */ /* 0x000fe200078e023b */
[----:B------:R-:W-:-:S03]  /*e5a0*/  IADD3 R50, PT, PT, R55, R58, RZ ;  /* 0x0000003a37327210 */ /* 0x000fc60007ffe0ff */
[----:B------:R-:W-:Y:S01]  /*e5b0*/  IMAD.IADD R60, R54, 0x1, R39 ;  /* 0x00000001363c7824 */ /* 0x000fe200078e0227 */
[----:B------:R-:W-:Y:S01]  /*e5c0*/  IADD3 R51, PT, PT, R55, R39, RZ ;  /* 0x0000002737337210 */ /* 0x000fe20007ffe0ff */
[-C--:B--2---:R-:W-:Y:S02]  /*e5d0*/  FMUL2 R18, R18.F32x2.HI_LO, R49.reuse.F32 ;  /* 0x000000311212724a */ /* 0x084fe40001000000 */
[-C--:B------:R-:W-:Y:S01]  /*e5e0*/  FMUL2 R16, R16.F32x2.HI_LO, R49.reuse.F32 ;  /* 0x000000311010724a */ /* 0x080fe20001000000 */
[----:B------:R-:W-:Y:S01]  /*e5f0*/  IADD3 R61, PT, PT, R55, R60, RZ ;  /* 0x0000003c373d7210 */ /* 0x000fe20007ffe0ff */
[-C--:B------:R-:W-:Y:S01]  /*e600*/  FMUL2 R14, R14.F32x2.HI_LO, R49.reuse.F32 ;  /* 0x000000310e0e724a */ /* 0x080fe20001000000 */
[----:B------:R-:W-:Y:S01]  /*e610*/  F2FP.F16.F32.PACK_AB R31, R19, R18 ;  /* 0x00000012131f723e */ /* 0x000fe200000000ff */
[-C--:B------:R-:W-:Y:S01]  /*e620*/  FMUL2 R12, R12.F32x2.HI_LO, R49.reuse.F32 ;  /* 0x000000310c0c724a */ /* 0x080fe20001000000 */
[----:B------:R-:W-:Y:S01]  /*e630*/  F2FP.F16.F32.PACK_AB R30, R17, R16 ;  /* 0x00000010111e723e */ /* 0x000fe200000000ff */
[-C--:B------:R-:W-:Y:S01]  /*e640*/  FMUL2 R26, R26.F32x2.HI_LO, R49.reuse.F32 ;  /* 0x000000311a1a724a */ /* 0x080fe20001000000 */
[----:B------:R-:W-:Y:S01]  /*e650*/  F2FP.F16.F32.PACK_AB R29, R15, R14 ;  /* 0x0000000e0f1d723e */ /* 0x000fe200000000ff */
[-C--:B------:R-:W-:Y:S01]  /*e660*/  FMUL2 R24, R24.F32x2.HI_LO, R49.reuse.F32 ;  /* 0x000000311818724a */ /* 0x080fe20001000000 */
[----:B------:R-:W-:Y:S01]  /*e670*/  F2FP.F16.F32.PACK_AB R28, R13, R12 ;  /* 0x0000000c0d1c723e */ /* 0x000fe200000000ff */
[-C--:B------:R-:W-:Y:S01]  /*e680*/  FMUL2 R22, R22.F32x2.HI_LO, R49.reuse.F32 ;  /* 0x000000311616724a */ /* 0x080fe20001000000 */
[----:B------:R-:W1:Y:S01]  /*e690*/  LDTM.x16 R4, tmem[UR4+0x110] ;  /* 0x00011004000479ee */ /* 0x000e620008240000 */
[----:B------:R-:W-:Y:S01]  /*e6a0*/  FMUL2 R20, R20.F32x2.HI_LO, R49.F32 ;  /* 0x000000311414724a */ /* 0x000fe20001000000 */
[----:B------:R-:W-:Y:S01]  /*e6b0*/  F2FP.F16.F32.PACK_AB R47, R27, R26 ;  /* 0x0000001a1b2f723e */ /* 0x000fe200000000ff */
[----:B------:R2:W-:Y:S01]  /*e6c0*/  STS.128 [R59], R28 ;  /* 0x0000001c3b007388 */ /* 0x0005e20000000c00 */
[----:B------:R-:W-:-:S02]  /*e6d0*/  F2FP.F16.F32.PACK_AB R46, R25, R24 ;  /* 0x00000018192e723e */ /* 0x000fc400000000ff */
[----:B------:R-:W-:Y:S02]  /*e6e0*/  F2FP.F16.F32.PACK_AB R45, R23, R22 ;  /* 0x00000016172d723e */ /* 0x000fe400000000ff */
[----:B------:R-:W-:-:S05]  /*e6f0*/  F2FP.F16.F32.PACK_AB R44, R21, R20 ;  /* 0x00000014152c723e */ /* 0x000fca00000000ff */
[----:B------:R-:W-:Y:S01]  /*e700*/  STS.128 [R57], R44 ;  /* 0x0000002c39007388 */ /* 0x000fe20000000c00 */
[-C--:B-1----:R-:W-:Y:S02]  /*e710*/  FMUL2 R10, R10.F32x2.HI_LO, R49.reuse.F32 ;  /* 0x000000310a0a724a */ /* 0x082fe40001000000 */
[-C--:B------:R-:W-:Y:S02]  /*e720*/  FMUL2 R8, R8.F32x2.HI_LO, R49.reuse.F32 ;  /* 0x000000310808724a */ /* 0x080fe40001000000 */
[-C--:B------:R-:W-:Y:S01]  /*e730*/  FMUL2 R6, R6.F32x2.HI_LO, R49.reuse.F32 ;  /* 0x000000310606724a */ /* 0x080fe20001000000 */
[----:B------:R-:W-:Y:S01]  /*e740*/  F2FP.F16.F32.PACK_AB R11, R11, R10 ;  /* 0x0000000a0b0b723e */ /* 0x000fe200000000ff */
[-C--:B------:R-:W-:Y:S01]  /*e750*/  FMUL2 R4, R4.F32x2.HI_LO, R49.reuse.F32 ;  /* 0x000000310404724a */ /* 0x080fe20001000000 */
[----:B------:R-:W-:Y:S01]  /*e760*/  F2FP.F16.F32.PACK_AB R10, R9, R8 ;  /* 0x00000008090a723e */ /* 0x000fe200000000ff */
[-C--:B------:R-:W-:Y:S01]  /*e770*/  FMUL2 R18, R18.F32x2.HI_LO, R49.reuse.F32 ;  /* 0x000000311212724a */ /* 0x080fe20001000000 */
[----:B------:R-:W-:Y:S01]  /*e780*/  F2FP.F16.F32.PACK_AB R9, R7, R6 ;  /* 0x000000060709723e */ /* 0x000fe200000000ff */
[----:B--2---:R-:W1:Y:S01]  /*e790*/  LDTM.x16 R20, tmem[UR4+0x120] ;  /* 0x00012004001479ee */ /* 0x004e620008240000 */
[-C--:B------:R-:W-:Y:S01]  /*e7a0*/  FMUL2 R16, R16.F32x2.HI_LO, R49.reuse.F32 ;  /* 0x000000311010724a */ /* 0x080fe20001000000 */
[----:B------:R-:W-:Y:S01]  /*e7b0*/  F2FP.F16.F32.PACK_AB R8, R5, R4 ;  /* 0x000000040508723e */ /* 0x000fe200000000ff */
[-C--:B------:R-:W-:Y:S01]  /*e7c0*/  FMUL2 R14, R14.F32x2.HI_LO, R49.reuse.F32 ;  /* 0x000000310e0e724a */ /* 0x080fe20001000000 */
[----:B------:R-:W-:Y:S01]  /*e7d0*/  F2FP.F16.F32.PACK_AB R43, R19, R18 ;  /* 0x00000012132b723e */ /* 0x000fe200000000ff */
[----:B------:R-:W-:Y:S01]  /*e7e0*/  FMUL2 R12, R12.F32x2.HI_LO, R49.F32 ;  /* 0x000000310c0c724a */ /* 0x000fe20001000000 */
[----:B------:R-:W-:Y:S01]  /*e7f0*/  F2FP.F16.F32.PACK_AB R42, R17, R16 ;  /* 0x00000010112a723e */ /* 0x000fe200000000ff */
[----:B------:R-:W-:Y:S01]  /*e800*/  STS.128 [R58], R8 ;  /* 0x000000083a007388 */ /* 0x000fe20000000c00 */
[----:B------:R-:W-:-:S02]  /*e810*/  F2FP.F16.F32.PACK_AB R41, R15, R14 ;  /* 0x0000000e0f29723e */ /* 0x000fc400000000ff */
        /* <DEDUP_REMOVED lines=32> */
[----:B--2---:R-:W1:Y:S01]  /*ea20*/  LDTM.x16 R4, tmem[UR4+0x140] ;  /* 0x00014004000479ee */ /* 0x004e620008240000 */
        /* <DEDUP_REMOVED lines=21> */
[----:B------:R2:W-:Y:S01]  /*eb80*/  STS.128 [R59+0x4000], R8 ;  /* 0x004000083b007388 */ /* 0x0005e20000000c00 */
[----:B------:R-:W-:-:S02]  /*eb90*/  F2FP.F16.F32.PACK_AB R42, R17, R16 ;  /* 0x00000010112a723e */ /* 0x000fc400000000ff */
[----:B------:R-:W-:Y:S02]  /*eba0*/  F2FP.F16.F32.PACK_AB R41, R15, R14 ;  /* 0x0000000e0f29723e */ /* 0x000fe400000000ff */
[----:B------:R-:W-:-:S05]  /*ebb0*/  F2FP.F16.F32.PACK_AB R40, R13, R12 ;  /* 0x0000000c0d28723e */ /* 0x000fca00000000ff */
[----:B------:R3:W-:Y:S01]  /*ebc0*/  STS.128 [R57+0x4000], R40 ;  /* 0x0040002839007388 */ /* 0x0007e20000000c00 */
        /* <DEDUP_REMOVED lines=14> */
[----:B------:R-:W-:-:S02]  /*ecb0*/  F2FP.F16.F32.PACK_AB R30, R25, R24 ;  /* 0x00000018191e723e */ /* 0x000fc400000000ff */
[----:B------:R-:W-:Y:S02]  /*ecc0*/  F2FP.F16.F32.PACK_AB R29, R23, R22 ;  /* 0x00000016171d723e */ /* 0x000fe400000000ff */
[----:B------:R-:W-:-:S05]  /*ecd0*/  F2FP.F16.F32.PACK_AB R28, R21, R20 ;  /* 0x00000014151c723e */ /* 0x000fca00000000ff */
[----:B------:R2:W-:Y:S04]  /*ece0*/  STS.128 [R58+0x4000], R28 ;  /* 0x0040001c3a007388 */ /* 0x0005e80000000c00 */
        /* <DEDUP_REMOVED lines=13> */
[----:B---3--:R-:W-:Y:S01]  /*edc0*/  FMUL2 R40, R4.F32x2.HI_LO, R49.F32 ;  /* 0x000000310428724a */ /* 0x008fe20001000000 */
[----:B------:R-:W-:-:S02]  /*edd0*/  F2FP.F16.F32.PACK_AB R26, R9, R8 ;  /* 0x00000008091a723e */ /* 0x000fc400000000ff */
[----:B------:R-:W1:Y:S01]  /*ede0*/  LDTM.x16 R4, tmem[UR4+0x170] ;  /* 0x00017004000479ee */ /* 0x000e620008240000 */
[----:B------:R-:W-:Y:S02]  /*edf0*/  F2FP.F16.F32.PACK_AB R25, R25, R24 ;  /* 0x000000181919723e */ /* 0x000fe400000000ff */
[----:B------:R-:W-:-:S05]  /*ee00*/  F2FP.F16.F32.PACK_AB R24, R41, R40 ;  /* 0x000000282918723e */ /* 0x000fca00000000ff */
[----:B------:R2:W-:Y:S04]  /*ee10*/  STS.128 [R39+0x4000], R24 ;  /* 0x0040001827007388 */ /* 0x0005e80000000c00 */
[----:B------:R2:W-:Y:S01]  /*ee20*/  STS.128 [R51+0x4000], R20 ;  /* 0x0040001433007388 */ /* 0x0005e20000000c00 */
[-C--:B-1----:R-:W-:Y:S02]  /*ee30*/  FMUL2 R40, R4.F32x2.HI_LO, R49.reuse.F32 ;  /* 0x000000310428724a */ /* 0x082fe40001000000 */
[-C--:B------:R-:W-:Y:S02]  /*ee40*/  FMUL2 R4, R6.F32x2.HI_LO, R49.reuse.F32 ;  /* 0x000000310604724a */ /* 0x080fe40001000000 */
        /* <DEDUP_REMOVED lines=9> */
[----:B------:R-:W-:Y:S01]  /*eee0*/  FMUL2 R12, R12.F32x2.HI_LO, R49.F32 ;  /* 0x000000310c0c724a */ /* 0x000fe20001000000 */
[----:B------:R-:W-:-:S02]  /*eef0*/  F2FP.F16.F32.PACK_AB R11, R19, R18 ;  /* 0x00000012130b723e */ /* 0x000fc400000000ff */
[----:B------:R-:W-:Y:S01]  /*ef00*/  F2FP.F16.F32.PACK_AB R10, R17, R16 ;  /* 0x00000010110a723e */ /* 0x000fe200000000ff */
[----:B------:R2:W-:Y:S01]  /*ef10*/  STS.128 [R60+0x4000], R4 ;  /* 0x004000043c007388 */ /* 0x0005e20000000c00 */
[----:B------:R-:W-:Y:S02]  /*ef20*/  F2FP.F16.F32.PACK_AB R9, R15, R14 ;  /* 0x0000000e0f09723e */ /* 0x000fe400000000ff */
[----:B------:R-:W-:-:S05]  /*ef30*/  F2FP.F16.F32.PACK_AB R8, R13, R12 ;  /* 0x0000000c0d08723e */ /* 0x000fca00000000ff */
[----:B------:R2:W-:Y:S01]  /*ef40*/  STS.128 [R61+0x4000], R8 ;  /* 0x004000083d007388 */ /* 0x0005e20000000c00 */
[----:B------:R1:W-:Y:S06]  /*ef50*/  MEMBAR.ALL.CTA ;  /* 0x0000000000007992 */ /* 0x0003ec0000008000 */
[----:B-1----:R-:W1:Y:S02]  /*ef60*/  FENCE.VIEW.ASYNC.S ;  /* 0x00000000000073c6 */ /* 0x002e640000000000 */
[----:B-1----:R2:W-:Y:S01]  /*ef70*/  SYNCS.ARRIVE.TRANS64.RED.ART0 RZ, [UR9], R0 ;  /* 0x00000000ffff79a7 */ /* 0x0025e20008500409 */
[----:B------:R2:W-:Y:S01]  /*ef80*/  SYNCS.ARRIVE.TRANS64.ART0 RZ, [UR7+0x100], R0 ;  /* 0x00010000ffff79a7 */ /* 0x0005e20008500007 */
[----:B------:R2:W-:Y:S06]  /*ef90*/  BAR.SYNC.DEFER_BLOCKING R37, 0x40 ;  /* 0x000100250000751d */ /* 0x0005ec0000010000 */
[----:B------:R2:W1:Y:S04]  /*efa0*/  LDS R58, [R38+0x34c] ;  /* 0x00034c00263a7984 */ /* 0x0004680000000800 */
[----:B------:R2:W3:Y:S01]  /*efb0*/  LDS R57, [R38+0x74c] ;  /* 0x00074c0026397984 */ /* 0x0004e20000000800 */
[----:B------:R2:W-:Y:S01]  /*efc0*/  SYNCS.ARRIVE.TRANS64.ART0 RZ, [UR7+0xf8], R0 ;  /* 0x0000f800ffff79a7 */ /* 0x0005e20008500007 */
[----:B------:R-:W5:Y:S02]  /*efd0*/  SYNCS.PHASECHK.TRANS64.TRYWAIT P0, [UR7+0xc8], RZ ;  /* 0x0000c8ffff0075a7 */ /* 0x000f640008001107 */
[----:B-123-5:R-:W-:Y:S05]  /*efe0*/  @!P0 BRA `(.L_x_93) ;  /* 0x0000002000888947 */ /* 0x02efea0003800000 */
.L_x_173:
[----:B------:R-:W2:Y:S01]  /*eff0*/  SYNCS.PHASECHK.TRANS64.TRYWAIT P0, [UR7+0x118], R48 ;  /* 0x00011830ff0075a7 */ /* 0x000ea20008001107 */
[----:B------:R-:W-:Y:S02]  /*f000*/  R2UR UR4, R36 ;  /* 0x00000000240472ca */ /* 0x000fe400000e0000 */
[----:B------:R-:W-:Y:S01]  /*f010*/  FSETP.NE.AND P5, PT, R58, RZ, PT ;  /* 0x000000ff3a00720b */ /* 0x000fe20003fa5000 */
[----:B--2---:R-:W-:-:S12]  /*f020*/  @!P0 BRA `(.L_x_94) ;  /* 0x0000002000908947 */ /* 0x004fd80003800000 */
.L_x_175:
[----:B------:R-:W2:Y:S01]  /*f030*/  LDTM.x16 R20, tmem[UR4+0x180] ;  /* 0x00018004001479ee */ /* 0x000ea20008240000 */
[----:B------:R-:W-:Y:S01]  /*f040*/  FSEL R59, R58, 1, P5 ;  /* 0x3f8000003a3b7808 */ /* 0x000fe20002800000 */
[----:B------:R-:W-:Y:S01]  /*f050*/  VIADD R3, R3, 0x8c00 ;  /* 0x00008c0003037836 */ /* 0x000fe20000000000 */
[C---:B------:R-:W-:Y:S01]  /*f060*/  R2UR UR11, R36.reuse ;  /* 0x00000000240b72ca */ /* 0x040fe200000e0000 */
[----:B------:R-:W3:Y:S01]  /*f070*/  LDCU.64 UR14, c[0x0][0x3d0] ;  /* 0x00007a00ff0e77ac */ /* 0x000ee20008000a00 */
[C---:B------:R-:W-:Y:S01]  /*f080*/  R2UR UR10, R36.reuse ;  /* 0x00000000240a72ca */ /* 0x040fe200000e0000 */
[----:B------:R-:W-:Y:S01]  /*f090*/  @P4 MUFU.LG2 R53, R53 ;  /* 0x0000003500354308 */ /* 0x000fe20000000c00 */
[C---:B------:R-:W-:Y:S02]  /*f0a0*/  R2UR UR9, R36.reuse ;  /* 0x00000000240972ca */ /* 0x040fe400000e0000 */
[C---:B------:R-:W-:Y:S02]  /*f0b0*/  R2UR UR8, R36.reuse ;  /* 0x00000000240872ca */ /* 0x040fe400000e0000 */
[----:B------:R-:W-:-:S02]  /*f0c0*/  R2UR UR6, R36 ;  /* 0x00000000240672ca */ /* 0x000fc400000e0000 */
[C---:B------:R-:W-:Y:S01]  /*f0d0*/  R2UR UR5, R36.reuse ;  /* 0x00000000240572ca */ /* 0x040fe200000e0000 */
[----:B------:R-:W2:Y:S01]  /*f0e0*/  MUFU.RCP R59, R59 ;  /* 0x0000003b003b7308 */ /* 0x000ea20000001000 */
[----:B------:R-:W-:Y:S01]  /*f0f0*/  R2UR UR4, R36 ;  /* 0x00000000240472ca */ /* 0x000fe200000e0000 */
[----:B-1----:R-:W1:Y:S06]  /*f100*/  LDTM.x16 R4, tmem[UR11+0x190] ;  /* 0x0001900b000479ee */ /* 0x002e6c0008240000 */
[----:B------:R-:W5:Y:S01]  /*f110*/  @P5 MUFU.LG2 R58, R58 ;  /* 0x0000003a003a5308 */ /* 0x000f620000000c00 */
[----:B--2---:R-:W-:-:S02]  /*f120*/  FMUL2 R22, R22.F32x2.HI_LO, R59.F32 ;  /* 0x0000003b1616724a */ /* 0x004fc40001000000 */
[-C--:B------:R-:W-:Y:S02]  /*f130*/  FMUL2 R34, R34.F32x2.HI_LO, R59.reuse.F32 ;  /* 0x0000003b2222724a */ /* 0x080fe40001000000 */
[-C--:B------:R-:W-:Y:S01]  /*f140*/  FMUL2 R32, R32.F32x2.HI_LO, R59.reuse.F32 ;  /* 0x0000003b2020724a */ /* 0x080fe20001000000 */
[----:B------:R-:W-:Y:S01]  /*f150*/  F2FP.F16.F32.PACK_AB R49, R23, R22 ;  /* 0x000000161731723e */ /* 0x000fe200000000ff */
[-C--:B------:R-:W-:Y:S01]  /*f160*/  FMUL2 R30, R30.F32x2.HI_LO, R59.reuse.F32 ;  /* 0x0000003b1e1e724a */ /* 0x080fe20001000000 */
[----:B------:R-:W-:Y:S01]  /*f170*/  SHF.R.U32.HI R22, RZ, 0x3, R3 ;  /* 0x00000003ff167819 */ /* 0x000fe20000011603 */
        /* <DEDUP_REMOVED lines=8> */
[-C--:B-1----:R-:W-:Y:S01]  /*f200*/  FMUL2 R18, R18.F32x2.HI_LO, R59.reuse.F32 ;  /* 0x0000003b1212724a */ /* 0x082fe20001000000 */
[----:B------:R-:W-:Y:S01]  /*f210*/  F2FP.F16.F32.PACK_AB R50, R25, R24 ;  /* 0x000000181932723e */ /* 0x000fe200000000ff */
[-C--:B------:R-:W-:Y:S01]  /*f220*/  FMUL2 R16, R16.F32x2.HI_LO, R59.reuse.F32 ;  /* 0x0000003b1010724a */ /* 0x080fe20001000000 */
[----:B------:R-:W-:Y:S01]  /*f230*/  LOP3.LUT R63, R3, 0x70, R22, 0x78, !PT ;  /* 0x00000070033f7812 */ /* 0x000fe200078e7816 */
[-C--:B------:R-:W-:Y:S01]  /*f240*/  FMUL2 R14, R14.F32x2.HI_LO, R59.reuse.F32 ;  /* 0x0000003b0e0e724a */ /* 0x080fe20001000000 */
[----:B------:R-:W-:Y:S01]  /*f250*/  F2FP.F16.F32.PACK_AB R48, R21, R20 ;  /* 0x000000141530723e */ /* 0x000fe200000000ff */
[-C--:B------:R-:W-:Y:S01]  /*f260*/  FMUL2 R12, R12.F32x2.HI_LO, R59.reuse.F32 ;  /* 0x0000003b0c0c724a */ /* 0x080fe20001000000 */
[----:B------:R-:W-:Y:S01]  /*f270*/  F2FP.F16.F32.PACK_AB R40, R29, R28 ;  /* 0x0000001c1d28723e */ /* 0x000fe200000000ff */
[-C--:B------:R-:W-:Y:S01]  /*f280*/  FMUL2 R10, R10.F32x2.HI_LO, R59.reuse.F32 ;  /* 0x0000003b0a0a724a */ /* 0x080fe20001000000 */
[----:B------:R-:W1:Y:S01]  /*f290*/  LDTM.x16 R20, tmem[UR10+0x1a0] ;  /* 0x0001a00a001479ee */ /* 0x000e620008240000 */
[----:B------:R-:W-:-:S02]  /*f2a0*/  FMUL2 R8, R8.F32x2.HI_LO, R59.F32 ;  /* 0x0000003b0808724a */ /* 0x000fc40001000000 */
[--C-:B------:R-:W-:Y:S02]  /*f2b0*/  IMAD.IADD R60, R55, 0x1, R63.reuse ;  /* 0x00000001373c7824 */ /* 0x100fe400078e023f */
[-C--:B------:R-:W-:Y:S01]  /*f2c0*/  FMUL2 R6, R6.F32x2.HI_LO, R59.reuse.F32 ;  /* 0x0000003b0606724a */ /* 0x080fe20001000000 */
[----:B------:R-:W-:Y:S01]  /*f2d0*/  F2FP.F16.F32.PACK_AB R39, R19, R18 ;  /* 0x000000121327723e */ /* 0x000fe200000000ff */
[----:B------:R-:W-:Y:S01]  /*f2e0*/  FMUL2 R4, R4.F32x2.HI_LO, R59.F32 ;  /* 0x0000003b0404724a */ /* 0x000fe20001000000 */
[----:B------:R-:W-:Y:S01]  /*f2f0*/  F2FP.F16.F32.PACK_AB R38, R17, R16 ;  /* 0x000000101126723e */ /* 0x000fe200000000ff */
[----:B------:R2:W-:Y:S01]  /*f300*/  STS.128 [R63], R48 ;  /* 0x000000303f007388 */ /* 0x0005e20000000c00 */
[----:B------:R-:W-:Y:S01]  /*f310*/  F2FP.F16.F32.PACK_AB R37, R15, R14 ;  /* 0x0000000e0f25723e */ /* 0x000fe200000000ff */
[--C-:B------:R-:W-:Y:S01]  /*f320*/  IMAD.IADD R62, R54, 0x1, R63.reuse ;  /* 0x00000001363e7824 */ /* 0x100fe200078e023f */
[----:B------:R-:W-:Y:S01]  /*f330*/  F2FP.F16.F32.PACK_AB R36, R13, R12 ;  /* 0x0000000c0d24723e */ /* 0x000fe200000000ff */
[----:B------:R4:W-:Y:S01]  /*f340*/  STS.128 [R60], R40 ;  /* 0x000000283c007388 */ /* 0x0009e20000000c00 */
[----:B------:R-:W-:Y:S01]  /*f350*/  F2FP.F16.F32.PACK_AB R47, R11, R10 ;  /* 0x0000000a0b2f723e */ /* 0x000fe200000000ff */
[----:B------:R-:W-:Y:S01]  /*f360*/  IMAD.IADD R3, R55, 0x1, R62 ;  /* 0x0000000137037824 */ /* 0x000fe200078e023e */
[----:B------:R-:W-:Y:S01]  /*f370*/  F2FP.F16.F32.PACK_AB R46, R9, R8 ;  /* 0x00000008092e723e */ /* 0x000fe200000000ff */
[----:B------:R-:W-:Y:S01]  /*f380*/  IMAD.IADD R56, R56, 0x1, R63 ;  /* 0x0000000138387824 */ /* 0x000fe200078e023f */
[----:B------:R-:W-:Y:S01]  /*f390*/  F2FP.F16.F32.PACK_AB R45, R7, R6 ;  /* 0x00000006072d723e */ /* 0x000fe200000000ff */
[----:B------:R-:W-:Y:S01]  /*f3a0*/  USHF.R.S32.HI UR10, URZ, 0x1f, UR18 ;  /* 0x0000001fff0a7899 */ /* 0x000fe20008011412 */
[----:B------:R-:W-:Y:S01]  /*f3b0*/  F2FP.F16.F32.PACK_AB R44, R5, R4 ;  /* 0x00000004052c723e */ /* 0x000fe200000000ff */
[--C-:B------:R-:W-:Y:S01]  /*f3c0*/  IMAD.IADD R61, R55, 0x1, R56.reuse ;  /* 0x00000001373d7824 */ /* 0x100fe200078e0238 */
[----:B------:R-:W3:Y:S01]  /*f3d0*/  LDTM.x16 R4, tmem[UR9+0x1b0] ;  /* 0x0001b009000479ee */ /* 0x000ee20008240000 */
[----:B------:R-:W-:-:S02]  /*f3e0*/  IMAD.IADD R54, R54, 0x1, R56 ;  /* 0x0000000136367824 */ /* 0x000fc400078e0238 */
[----:B------:R5:W-:Y:S01]  /*f3f0*/  STS.128 [R62], R44 ;  /* 0x0000002c3e007388 */ /* 0x000be20000000c00 */
[-C--:B-1----:R-:W-:Y:S02]  /*f400*/  FMUL2 R34, R34.F32x2.HI_LO, R59.reuse.F32 ;  /* 0x0000003b2222724a */ /* 0x082fe40001000000 */
[----:B------:R-:W-:Y:S02]  /*f410*/  IMAD.IADD R55, R55, 0x1, R54 ;  /* 0x0000000137377824 */ /* 0x000fe400078e0236 */
[-C--:B------:R-:W-:Y:S01]  /*f420*/  FMUL2 R32, R32.F32x2.HI_LO, R59.reuse.F32 ;  /* 0x0000003b2020724a */ /* 0x080fe20001000000 */
[----:B------:R1:W-:Y:S01]  /*f430*/  STS.128 [R3], R36 ;  /* 0x0000002403007388 */ /* 0x0003e20000000c00 */
[-C--:B------:R-:W-:Y:S02]  /*f440*/  FMUL2 R30, R30.F32x2.HI_LO, R59.reuse.F32 ;  /* 0x0000003b1e1e724a */ /* 0x080fe40001000000 */
[-C--:B------:R-:W-:Y:S02]  /*f450*/  FMUL2 R28, R28.F32x2.HI_LO, R59.reuse.F32 ;  /* 0x0000003b1c1c724a */ /* 0x080fe40001000000 */
[----:B------:R-:W-:-:S02]  /*f460*/  FMUL2 R26, R26.F32x2.HI_LO, R59.F32 ;  /* 0x0000003b1a1a724a */ /* 0x000fc40001000000 */
[-C--:B------:R-:W-:Y:S02]  /*f470*/  FMUL2 R24, R24.F32x2.HI_LO, R59.reuse.F32 ;  /* 0x0000003b1818724a */ /* 0x080fe40001000000 */
[-C--:B------:R-:W-:Y:S02]  /*f480*/  FMUL2 R22, R22.F32x2.HI_LO, R59.reuse.F32 ;  /* 0x0000003b1616724a */ /* 0x080fe40001000000 */
[-C--:B------:R-:W-:Y:S01]  /*f490*/  FMUL2 R20, R20.F32x2.HI_LO, R59.reuse.F32 ;  /* 0x0000003b1414724a */ /* 0x080fe20001000000 */
[----:B--2---:R-:W-:Y:S02]  /*f4a0*/  F2FP.F16.F32.PACK_AB R51, R27, R26 ;  /* 0x0000001a1b33723e */ /* 0x004fe400000000ff */
[----:B------:R-:W-:Y:S02]  /*f4b0*/  F2FP.F16.F32.PACK_AB R50, R25, R24 ;  /* 0x000000181932723e */ /* 0x000fe400000000ff */
[----:B----4-:R-:W-:Y:S01]  /*f4c0*/  F2FP.F16.F32.PACK_AB R43, R35, R34 ;  /* 0x00000022232b723e */ /* 0x010fe200000000ff */
[-C--:B---3--:R-:W-:Y:S01]  /*f4d0*/  FMUL2 R18, R18.F32x2.HI_LO, R59.reuse.F32 ;  /* 0x0000003b1212724a */ /* 0x088fe20001000000 */
        /* <DEDUP_REMOVED lines=10> */
[----:B------:R-:W2:Y:S01]  /*f580*/  LDTM.x16 R20, tmem[UR8+0x1c0] ;  /* 0x0001c008001479ee */ /* 0x000ea20008240000 */
[-C--:B------:R-:W-:Y:S01]  /*f590*/  FMUL2 R6, R6.F32x2.HI_LO, R59.reuse.F32 ;  /* 0x0000003b0606724a */ /* 0x080fe20001000000 */
[----:B-----5:R-:W-:Y:S01]  /*f5a0*/  F2FP.F16.F32.PACK_AB R47, R11, R10 ;  /* 0x0000000a0b2f723e */ /* 0x020fe200000000ff */
[----:B------:R-:W-:Y:S01]  /*f5b0*/  FMUL2 R4, R4.F32x2.HI_LO, R59.F32 ;  /* 0x0000003b0404724a */ /* 0x000fe20001000000 */
[----:B-1----:R-:W-:Y:S01]  /*f5c0*/  F2FP.F16.F32.PACK_AB R39, R19, R18 ;  /* 0x000000121327723e */ /* 0x002fe200000000ff */
[----:B------:R1:W-:Y:S01]  /*f5d0*/  STS.128 [R56], R48 ;  /* 0x0000003038007388 */ /* 0x0003e20000000c00 */
[----:B------:R-:W-:Y:S01]  /*f5e0*/  F2FP.F16.F32.PACK_AB R38, R17, R16 ;  /* 0x000000101126723e */ /* 0x000fe200000000ff */
[----:B------:R-:W3:Y:S01]  /*f5f0*/  LDCU.64 UR8, c[0x0][0x3c8] ;  /* 0x00007900ff0877ac */ /* 0x000ee20008000a00 */
[----:B------:R-:W-:Y:S01]  /*f600*/  F2FP.F16.F32.PACK_AB R37, R15, R14 ;  /* 0x0000000e0f25723e */ /* 0x000fe200000000ff */
[----:B------:R4:W-:Y:S01]  /*f610*/  STS.128 [R61], R40 ;  /* 0x000000283d007388 */ /* 0x0009e20000000c00 */
[----:B------:R-:W-:-:S02]  /*f620*/  F2FP.F16.F32.PACK_AB R36, R13, R12 ;  /* 0x0000000c0d24723e */ /* 0x000fc400000000ff */
[----:B------:R-:W-:Y:S02]  /*f630*/  F2FP.F16.F32.PACK_AB R46, R9, R8 ;  /* 0x00000008092e723e */ /* 0x000fe400000000ff */
[----:B------:R-:W-:Y:S02]  /*f640*/  F2FP.F16.F32.PACK_AB R45, R7, R6 ;  /* 0x00000006072d723e */ /* 0x000fe400000000ff */
[----:B------:R-:W-:Y:S02]  /*f650*/  F2FP.F16.F32.PACK_AB R44, R5, R4 ;  /* 0x00000004052c723e */ /* 0x000fe400000000ff */
[----:B------:R-:W5:Y:S01]  /*f660*/  LDTM.x16 R4, tmem[UR6+0x1d0] ;  /* 0x0001d006000479ee */ /* 0x000f620008240000 */
[----:B------:R-:W1:Y:S02]  /*f670*/  LDCU UR6, c[0x0][0x380] ;  /* 0x00007000ff0677ac */ /* 0x000e640008000800 */
[----:B------:R3:W-:Y:S01]  /*f680*/  STS.128 [R54], R44 ;  /* 0x0000002c36007388 */ /* 0x0007e20000000c00 */
[----:B--2---:R-:W-:-:S03]  /*f690*/  FMUL2 R34, R34.F32x2.HI_LO, R59.F32 ;  /* 0x0000003b2222724a */ /* 0x004fc60001000000 */
[----:B------:R2:W-:Y:S01]  /*f6a0*/  STS.128 [R55], R36 ;  /* 0x0000002437007388 */ /* 0x0005e20000000c00 */
[-C--:B------:R-:W-:Y:S02]  /*f6b0*/  FMUL2 R32, R32.F32x2.HI_LO, R59.reuse.F32 ;  /* 0x0000003b2020724a */ /* 0x080fe40001000000 */
[-C--:B------:R-:W-:Y:S02]  /*f6c0*/  FMUL2 R30, R30.F32x2.HI_LO, R59.reuse.F32 ;  /* 0x0000003b1e1e724a */ /* 0x080fe40001000000 */
[-C--:B------:R-:W-:Y:S02]  /*f6d0*/  FMUL2 R28, R28.F32x2.HI_LO, R59.reuse.F32 ;  /* 0x0000003b1c1c724a */ /* 0x080fe40001000000 */
[-C--:B------:R-:W-:Y:S02]  /*f6e0*/  FMUL2 R26, R26.F32x2.HI_LO, R59.reuse.F32 ;  /* 0x0000003b1a1a724a */ /* 0x080fe40001000000 */
[-C--:B------:R-:W-:Y:S02]  /*f6f0*/  FMUL2 R24, R24.F32x2.HI_LO, R59.reuse.F32 ;  /* 0x0000003b1818724a */ /* 0x080fe40001000000 */
[-C--:B------:R-:W-:Y:S01]  /*f700*/  FMUL2 R22, R22.F32x2.HI_LO, R59.reuse.F32 ;  /* 0x0000003b1616724a */ /* 0x080fe20001000000 */
[----:B-1----:R-:W-:Y:S01]  /*f710*/  F2FP.F16.F32.PACK_AB R51, R27, R26 ;  /* 0x0000001a1b33723e */ /* 0x002fe200000000ff */
[----:B------:R-:W-:Y:S01]  /*f720*/  FMUL2 R20, R20.F32x2.HI_LO, R59.F32 ;  /* 0x0000003b1414724a */ /* 0x000fe20001000000 */
[----:B------:R-:W-:-:S02]  /*f730*/  F2FP.F16.F32.PACK_AB R50, R25, R24 ;  /* 0x000000181932723e */ /* 0x000fc400000000ff */
[----:B----4-:R-:W-:Y:S01]  /*f740*/  F2FP.F16.F32.PACK_AB R43, R35, R34 ;  /* 0x00000022232b723e */ /* 0x010fe200000000ff */
[-C--:B-----5:R-:W-:Y:S01]  /*f750*/  FMUL2 R18, R18.F32x2.HI_LO, R59.reuse.F32 ;  /* 0x0000003b1212724a */ /* 0x0a0fe20001000000 */
        /* <DEDUP_REMOVED lines=11> */
[-C--:B------:R-:W-:Y:S01]  /*f810*/  FMUL2 R6, R6.F32x2.HI_LO, R59.reuse.F32 ;  /* 0x0000003b0606724a */ /* 0x080fe20001000000 */
[----:B---3--:R-:W-:Y:S01]  /*f820*/  F2FP.F16.F32.PACK_AB R47, R11, R10 ;  /* 0x0000000a0b2f723e */ /* 0x008fe200000000ff */
[----:B------:R-:W-:Y:S01]  /*f830*/  FMUL2 R4, R4.F32x2.HI_LO, R59.F32 ;  /* 0x0000003b0404724a */ /* 0x000fe20001000000 */
[----:B--2---:R-:W-:Y:S01]  /*f840*/  F2FP.F16.F32.PACK_AB R39, R19, R18 ;  /* 0x000000121327723e */ /* 0x004fe200000000ff */
[----:B------:R-:W-:Y:S01]  /*f850*/  ULOP3.LUT UR5, URZ, UR20, URZ, 0x33, !UPT ;  /* 0x00000014ff057292 */ /* 0x000fe2000f8e33ff */
[----:B------:R-:W-:Y:S01]  /*f860*/  F2FP.F16.F32.PACK_AB R38, R17, R16 ;  /* 0x000000101126723e */ /* 0x000fe200000000ff */
[----:B------:R-:W-:Y:S01]  /*f870*/  STS.128 [R63+0x4000], R48 ;  /* 0x004000303f007388 */ /* 0x000fe20000000c00 */
[----:B------:R-:W-:-:S02]  /*f880*/  F2FP.F16.F32.PACK_AB R37, R15, R14 ;  /* 0x0000000e0f25723e */ /* 0x000fc400000000ff */
[----:B------:R-:W-:Y:S01]  /*f890*/  F2FP.F16.F32.PACK_AB R36, R13, R12 ;  /* 0x0000000c0d24723e */ /* 0x000fe200000000ff */
[----:B------:R-:W-:Y:S01]  /*f8a0*/  STS.128 [R60+0x4000], R40 ;  /* 0x004000283c007388 */ /* 0x000fe20000000c00 */
[----:B------:R-:W-:Y:S02]  /*f8b0*/  F2FP.F16.F32.PACK_AB R46, R9, R8 ;  /* 0x00000008092e723e */ /* 0x000fe400000000ff */
[----:B------:R-:W-:Y:S02]  /*f8c0*/  F2FP.F16.F32.PACK_AB R45, R7, R6 ;  /* 0x00000006072d723e */ /* 0x000fe400000000ff */
[----:B------:R-:W-:Y:S02]  /*f8d0*/  F2FP.F16.F32.PACK_AB R44, R5, R4 ;  /* 0x00000004052c723e */ /* 0x000fe400000000ff */
[----:B------:R-:W2:Y:S01]  /*f8e0*/  LDTM.x16 R4, tmem[UR4+0x1f0] ;  /* 0x0001f004000479ee */ /* 0x000ea20008240000 */
[----:B------:R-:W-:Y:S02]  /*f8f0*/  USHF.L.U32 UR4, UR21, 0x7, URZ ;  /* 0x0000000715047899 */ /* 0x000fe400080006ff */
[----:B------:R-:W-:Y:S02]  /*f900*/  STS.128 [R62+0x4000], R44 ;  /* 0x0040002c3e007388 */ /* 0x000fe40000000c00 */
[----:B------:R-:W-:Y:S01]  /*f910*/  ULOP3.LUT UR4, UR4, 0x80, URZ, 0xc0, !UPT ;  /* 0x0000008004047892 */ /* 0x000fe2000f8ec0ff */
[-C--:B-1----:R-:W-:Y:S01]  /*f920*/  FMUL2 R34, R34.F32x2.HI_LO, R59.reuse.F32 ;  /* 0x0000003b2222724a */ /* 0x082fe20001000000 */
[----:B------:R1:W-:Y:S01]  /*f930*/  STS.128 [R3+0x4000], R36 ;  /* 0x0040002403007388 */ /* 0x0003e20000000c00 */
[----:B------:R-:W-:-:S02]  /*f940*/  FMUL2 R32, R32.F32x2.HI_LO, R59.F32 ;  /* 0x0000003b2020724a */ /* 0x000fc40001000000 */
[-C--:B------:R-:W-:Y:S01]  /*f950*/  FMUL2 R28, R28.F32x2.HI_LO, R59.reuse.F32 ;  /* 0x0000003b1c1c724a */ /* 0x080fe20001000000 */
[----:B------:R-:W-:Y:S01]  /*f960*/  F2FP.F16.F32.PACK_AB R35, R35, R34 ;  /* 0x000000222323723e */ /* 0x000fe200000000ff */
[-C--:B------:R-:W-:Y:S01]  /*f970*/  FMUL2 R26, R26.F32x2.HI_LO, R59.reuse.F32 ;  /* 0x0000003b1a1a724a */ /* 0x080fe20001000000 */
[----:B------:R-:W-:Y:S01]  /*f980*/  F2FP.F16.F32.PACK_AB R34, R33, R32 ;  /* 0x000000202122723e */ /* 0x000fe200000000ff */
[-C--:B------:R-:W-:Y:S01]  /*f990*/  FMUL2 R24, R24.F32x2.HI_LO, R59.reuse.F32 ;  /* 0x0000003b1818724a */ /* 0x080fe20001000000 */
[----:B------:R-:W-:Y:S01]  /*f9a0*/  F2FP.F16.F32.PACK_AB R32, R29, R28 ;  /* 0x0000001c1d20723e */ /* 0x000fe200000000ff */
[-C--:B------:R-:W-:Y:S01]  /*f9b0*/  FMUL2 R22, R22.F32x2.HI_LO, R59.reuse.F32 ;  /* 0x0000003b1616724a */ /* 0x080fe20001000000 */
[----:B------:R-:W3:Y:S01]  /*f9c0*/  LDC R28, c[0x0][0x614] ;  /* 0x00018500ff1c7b82 */ /* 0x000ee20000000800 */
[----:B------:R-:W-:Y:S01]  /*f9d0*/  F2FP.F16.F32.PACK_AB R27, R27, R26 ;  /* 0x0000001a1b1b723e */ /* 0x000fe200000000ff */
[-C--:B------:R-:W-:Y:S01]  /*f9e0*/  FMUL2 R20, R20.F32x2.HI_LO, R59.reuse.F32 ;  /* 0x0000003b1414724a */ /* 0x080fe20001000000 */
[----:B------:R-:W-:Y:S01]  /*f9f0*/  F2FP.F16.F32.PACK_AB R26, R25, R24 ;  /* 0x00000018191a723e */ /* 0x000fe200000000ff */
[-C--:B------:R-:W-:Y:S01]  /*fa00*/  FMUL2 R30, R30.F32x2.HI_LO, R59.reuse.F32 ;  /* 0x0000003b1e1e724a */ /* 0x080fe20001000000 */
[----:B------:R-:W-:Y:S01]  /*fa10*/  F2FP.F16.F32.PACK_AB R25, R23, R22 ;  /* 0x000000161719723e */ /* 0x000fe200000000ff */
[-C--:B--2---:R-:W-:Y:S01]  /*fa20*/  FMUL2 R16, R16.F32x2.HI_LO, R59.reuse.F32 ;  /* 0x0000003b1010724a */ /* 0x084fe20001000000 */
[----:B------:R-:W-:Y:S01]  /*fa30*/  F2FP.F16.F32.PACK_AB R24, R21, R20 ;  /* 0x000000141518723e */ /* 0x000fe200000000ff */
[-C--:B------:R-:W-:Y:S01]  /*fa40*/  FMUL2 R22, R6.F32x2.HI_LO, R59.reuse.F32 ;  /* 0x0000003b0616724a */ /* 0x080fe20001000000 */
[----:B------:R-:W-:Y:S01]  /*fa50*/  F2FP.F16.F32.PACK_AB R33, R31, R30 ;  /* 0x0000001e1f21723e */ /* 0x000fe200000000ff */
[-C--:B------:R-:W-:Y:S01]  /*fa60*/  FMUL2 R18, R18.F32x2.HI_LO, R59.reuse.F32 ;  /* 0x0000003b1212724a */ /* 0x080fe20001000000 */
[----:B------:R-:W-:Y:S01]  /*fa70*/  F2FP.F16.F32.PACK_AB R6, R17, R16 ;  /* 0x000000101106723e */ /* 0x000fe200000000ff */
[-C--:B------:R-:W-:Y:S01]  /*fa80*/  FMUL2 R12, R12.F32x2.HI_LO, R59.reuse.F32 ;  /* 0x0000003b0c0c724a */ /* 0x080fe20001000000 */
[----:B------:R-:W2:Y:S01]  /*fa90*/  @P4 LDC R29, c[0x0][0x600] ;  /* 0x00018000ff1d4b82 */ /* 0x000ea20000000800 */
[-C--:B------:R-:W-:Y:S01]  /*faa0*/  FMUL2 R20, R4.F32x2.HI_LO, R59.reuse.F32 ;  /* 0x0000003b0414724a */ /* 0x080fe20001000000 */
[----:B------:R-:W-:Y:S01]  /*fab0*/  F2FP.F16.F32.PACK_AB R7, R19, R18 ;  /* 0x000000121307723e */ /* 0x000fe200000000ff */
[-C--:B------:R-:W-:Y:S01]  /*fac0*/  FMUL2 R10, R10.F32x2.HI_LO, R59.reuse.F32 ;  /* 0x0000003b0a0a724a */ /* 0x080fe20001000000 */
[----:B------:R-:W-:Y:S01]  /*fad0*/  F2FP.F16.F32.PACK_AB R4, R13, R12 ;  /* 0x0000000c0d04723e */ /* 0x000fe200000000ff */
[-C--:B------:R-:W-:Y:S01]  /*fae0*/  FMUL2 R8, R8.F32x2.HI_LO, R59.reuse.F32 ;  /* 0x0000003b0808724a */ /* 0x080fe20001000000 */
[----:B------:R-:W-:Y:S01]  /*faf0*/  STS.128 [R56+0x4000], R24 ;  /* 0x0040001838007388 */ /* 0x000fe20000000c00 */
[----:B------:R-:W-:Y:S01]  /*fb00*/  FMUL2 R14, R14.F32x2.HI_LO, R59.F32 ;  /* 0x0000003b0e0e724a */ /* 0x000fe20001000000 */
[----:B------:R-:W-:Y:S01]  /*fb10*/  F2FP.F16.F32.PACK_AB R11, R11, R10 ;  /* 0x0000000a0b0b723e */ /* 0x000fe200000000ff */
[----:B------:R-:W4:Y:S01]  /*fb20*/  @P5 LDC R16, c[0x0][0x600] ;  /* 0x00018000ff105b82 */ /* 0x000f220000000800 */
[----:B---3--:R-:W-:Y:S01]  /*fb30*/  VIADD R17, R28, UR5 ;  /* 0x000000051c117c36 */ /* 0x008fe20008000000 */
[----:B------:R-:W-:Y:S01]  /*fb40*/  F2FP.F16.F32.PACK_AB R10, R9, R8 ;  /* 0x00000008090a723e */ /* 0x000fe200000000ff */
[----:B------:R-:W-:Y:S01]  /*fb50*/  STS.128 [R61+0x4000], R32 ;  /* 0x004000203d007388 */ /* 0x000fe20000000c00 */
[----:B------:R-:W-:-:S02]  /*fb60*/  F2FP.F16.F32.PACK_AB R5, R15, R14 ;  /* 0x0000000e0f05723e */ /* 0x000fc400000000ff */
[----:B------:R-:W-:Y:S01]  /*fb70*/  LEA R17, R17, UR4, 0x9 ;  /* 0x0000000411117c11 */ /* 0x000fe2000f8e48ff */
[----:B------:R-:W-:Y:S01]  /*fb80*/  USHF.R.S32.HI UR4, URZ, 0x1f, UR19 ;  /* 0x0000001fff047899 */ /* 0x000fe20008011413 */
[----:B------:R-:W-:Y:S02]  /*fb90*/  F2FP.F16.F32.PACK_AB R9, R23, R22 ;  /* 0x000000161709723e */ /* 0x000fe400000000ff */
[C---:B------:R-:W-:Y:S01]  /*fba0*/  IADD3 R13, PT, PT, -R17.reuse, UR6, RZ ;  /* 0x00000006110d7c10 */ /* 0x040fe2000fffe1ff */
[----:B------:R-:W-:Y:S01]  /*fbb0*/  VIADD R19, R17, 0x100 ;  /* 0x0000010011137836 */ /* 0x000fe20000000000 */
[----:B------:R-:W-:Y:S02]  /*fbc0*/  F2FP.F16.F32.PACK_AB R8, R21, R20 ;  /* 0x000000141508723e */ /* 0x000fe400000000ff */
[-C--:B------:R-:W-:Y:S01]  /*fbd0*/  ISETP.GT.AND P3, PT, R13, R2.reuse, PT ;  /* 0x000000020d00720c */ /* 0x080fe20003f64270 */
[----:B--2---:R-:W-:Y:S01]  /*fbe0*/  @P4 FFMA R29, R52, R29, R53 ;  /* 0x0000001d341d4223 */ /* 0x004fe20000000035 */
[----:B------:R-:W-:Y:S01]  /*fbf0*/  IADD3 R13, PT, PT, -R19, UR6, RZ ;  /* 0x00000006130d7c10 */ /* 0x000fe2000fffe1ff */
[----:B------:R-:W-:Y:S01]  /*fc00*/  UIMAD UR6, UR4, UR8, URZ ;  /* 0x00000008040672a4 */ /* 0x000fe2000f8e02ff */
[----:B------:R2:W-:Y:S01]  /*fc10*/  STS.128 [R54+0x4000], R8 ;  /* 0x0040000836007388 */ /* 0x0005e20000000c00 */
[----:B------:R-:W-:Y:S01]  /*fc20*/  UIMAD.WIDE.U32 UR4, UR19, UR8, URZ ;  /* 0x00000008130472a5 */ /* 0x000fe2000f8e00ff */
[----:B------:R-:W-:Y:S01]  /*fc30*/  ISETP.GT.AND P2, PT, R13, R2, PT ;  /* 0x000000020d00720c */ /* 0x000fe20003f44270 */
[----:B------:R-:W-:Y:S01]  /*fc40*/  UIMAD UR6, UR19, UR9, UR6 ;  /* 0x00000009130672a4 */ /* 0x000fe2000f8e0206 */
[----:B------:R3:W-:Y:S01]  /*fc50*/  STS.128 [R55+0x4000], R4 ;  /* 0x0040000437007388 */ /* 0x0007e20000000c00 */
[----:B------:R-:W-:Y:S01]  /*fc60*/  UIMAD UR8, UR10, UR14, URZ ;  /* 0x0000000e0a0872a4 */ /* 0x000fe2000f8e02ff */
[----:B----4-:R-:W-:Y:S01]  /*fc70*/  @P5 FFMA R16, R57, R16, R58 ;  /* 0x0000001039105223 */ /* 0x010fe2000000003a */
[----:B------:R-:W-:Y:S01]  /*fc80*/  UIADD3 UR5, UPT, UPT, UR5, UR6, URZ ;  /* 0x0000000605057290 */ /* 0x000fe2000fffe0ff */
[----:B------:R4:W-:Y:S06]  /*fc90*/  MEMBAR.ALL.CTA ;  /* 0x0000000000007992 */ /* 0x0009ec0000008000 */
[----:B----4-:R-:W4:Y:S01]  /*fca0*/  FENCE.VIEW.ASYNC.S ;  /* 0x00000000000073c6 */ /* 0x010f220000000000 */
[----:B------:R-:W5:Y:S01]  /*fcb0*/  @P3 LDC.64 R14, c[0x0][0x3b0] ;  /* 0x0000ec00ff0e3b82 */ /* 0x000f620000000a00 */
[----:B------:R-:W-:Y:S01]  /*fcc0*/  UIMAD UR8, UR18, UR15, UR8 ;  /* 0x0000000f120872a4 */ /* 0x000fe2000f8e0208 */
[----:B-1----:R-:W-:Y:S01]  /*fcd0*/  @P3 SHF.R.S32.HI R3, RZ, 0x1f, R17 ;  /* 0x0000001fff033819 */ /* 0x002fe20000011411 */
[----:B------:R-:W-:-:S04]  /*fce0*/  UIMAD.WIDE.U32 UR4, UR18, UR14, UR4 ;  /* 0x0000000e120472a5 */ /* 0x000fc8000f8e0004 */
[----:B------:R-:W-:Y:S01]  /*fcf0*/  UIADD3 UR5, UPT, UPT, UR5, UR8, URZ ;  /* 0x0000000805057290 */ /* 0x000fe2000fffe0ff */
[----:B------:R-:W1:Y:S01]  /*fd00*/  @P2 LDC.64 R12, c[0x0][0x3b0] ;  /* 0x0000ec00ff0c2b82 */ /* 0x000e620000000a00 */
[----:B------:R-:W-:-:S03]  /*fd10*/  @P3 IADD3 R17, P1, P0, R17, UR4, R2 ;  /* 0x0000000411113c10 */ /* 0x000fc6000f83e002 */
[----:B------:R-:W1:Y:S01]  /*fd20*/  LDCU.64 UR8, c[0x0][0x358] ;  /* 0x00006b00ff0877ac */ /* 0x000e620008000a00 */
[----:B------:R-:W-:Y:S01]  /*fd30*/  @P3 IADD3.X R18, PT, PT, R3, UR5, RZ, P1, P0 ;  /* 0x0000000503123c10 */ /* 0x000fe20008fe04ff */
[----:B------:R-:W-:Y:S01]  /*fd40*/  IMAD.MOV.U32 R3, RZ, RZ, -0x800000 ;  /* 0xff800000ff037424 */ /* 0x000fe200078e00ff */
[----:B------:R-:W-:Y:S01]  /*fd50*/  @P2 IADD3 R2, P1, P0, R19, UR4, R2 ;  /* 0x0000000413022c10 */ /* 0x000fe2000f83e002 */
[----:B------:R-:W-:Y:S01]  /*fd60*/  @P5 FMUL R3, R16, 0.69314718246459960938 ;  /* 0x3f31721810035820 */ /* 0x000fe20000400000 */
[----:B------:R-:W-:-:S04]  /*fd70*/  @P2 SHF.R.S32.HI R19, RZ, 0x1f, R19 ;  /* 0x0000001fff132819 */ /* 0x000fc80000011413 */
[----:B------:R-:W-:Y:S01]  /*fd80*/  @P2 IADD3.X R19, PT, PT, R19, UR5, RZ, P1, P0 ;  /* 0x0000000513132c10 */ /* 0x000fe20008fe04ff */
[----:B--2---:R-:W-:Y:S02]  /*fd90*/  IMAD.MOV.U32 R8, RZ, RZ, -0x800000 ;  /* 0xff800000ff087424 */ /* 0x004fe400078e00ff */
[----:B------:R-:W-:Y:S01]  /*fda0*/  @P4 FMUL R8, R29, 0.69314718246459960938 ;  /* 0x3f3172181d084820 */ /* 0x000fe20000400000 */
[C---:B-----5:R-:W-:Y:S01]  /*fdb0*/  @P3 LEA R14, P1, R17.reuse, R14, 0x2 ;  /* 0x0000000e110e3211 */ /* 0x060fe200078210ff */
[----:B----4-:R2:W-:Y:S01]  /*fdc0*/  SYNCS.ARRIVE.TRANS64.RED.ART0 RZ, [UR12], R0 ;  /* 0x00000000ffff79a7 */ /* 0x0105e2000850040c */
[----:B---3--:R-:W-:Y:S02]  /*fdd0*/  IMAD.MOV.U32 R4, RZ, RZ, RZ ;  /* 0x000000ffff047224 */ /* 0x008fe400078e00ff */
[----:B------:R-:W-:Y:S02]  /*fde0*/  @P3 LEA.HI.X R15, R17, R15, R18, 0x2, P1 ;  /* 0x0000000f110f3211 */ /* 0x000fe400008f1412 */
[C---:B-1----:R-:W-:Y:S01]  /*fdf0*/  @P2 LEA R12, P0, R2.reuse, R12, 0x2 ;  /* 0x0000000c020c2211 */ /* 0x042fe200078010ff */
[----:B------:R2:W-:Y:S02]  /*fe00*/  SYNCS.ARRIVE.TRANS64.ART0 RZ, [UR7+0x108], R0 ;  /* 0x00010800ffff79a7 */ /* 0x0005e40008500007 */
[----:B------:R2:W-:Y:S01]  /*fe10*/  @P3 STG.E desc[UR8][R14.64], R8 ;  /* 0x000000080e003986 */ /* 0x0005e2000c101908 */
[----:B------:R-:W-:-:S05]  /*fe20*/  @P2 LEA.HI.X R13, R2, R13, R19, 0x2, P0 ;  /* 0x0000000d020d2211 */ /* 0x000fca00000f1413 */
[----:B------:R2:W-:Y:S04]  /*fe30*/  @P2 STG.E desc[UR8][R12.64], R3 ;  /* 0x000000030c002986 */ /* 0x0005e8000c101908 */
.L_x_86:
[----:B------:R-:W-:-:S04]  /*fe40*/  SHF.L.U32 R4, R4, 0x1f, RZ ;  /* 0x0000001f04047819 */ /* 0x000fc800000006ff */
[----:B------:R-:W1:Y:S02]  /*fe50*/  SYNCS.PHASECHK.TRANS64.TRYWAIT P0, [UR7+0x118], R4 ;  /* 0x00011804ff0075a7 */ /* 0x000e640008001107 */
[----:B-1----:R-:W-:Y:S05]  /*fe60*/  @!P0 BRA `(.L_x_95) ;  /* 0x0000001400208947 */ /* 0x002fea0003800000 */
.L_x_177:
[----:B------:R-:W-:Y:S06]  /*fe70*/  BAR.ARV 0x2, 0x1a0 ;  /* 0x0086800000007b1d */ /* 0x000fec0000002000 */
[----:B------:R-:W-:Y:S05]  /*fe80*/  BRA `(.L_x_96) ;  /* 0x0000000000347947 */ /* 0x000fea0003800000 */
.L_x_85:
[----:B------:R-:W-:Y:S05]  /*fe90*/  BRA.U UP0, `(.L_x_97) ;  /* 0x00000001002c7547 */ /* 0x000fea000b800000 */
[----:B-1----:R-:W1:Y:S01]  /*fea0*/  S2UR UR4, SR_CgaCtaId ;  /* 0x00000000000479c3 */ /* 0x002e620000008800 */
        /* <DEDUP_REMOVED lines=10> */
.L_x_97:
[----:B------:R-:W-:Y:S01]  /*ff50*/  NOP ;  /* 0x0000000000007918 */ /* 0x000fe20000000000 */
.L_x_96:
[----:B------:R-:W-:-:S09]  /*ff60*/  UISETP.NE.AND UP0, UPT, UR71, 0xc, UPT ;  /* 0x0000000c4700788c */ /* 0x000fd2000bf05270 */
        /* <DEDUP_REMOVED lines=12> */
.L_x_98:
[----:B------:R-:W-:Y:S01]  /*10030*/  NOP ;  /* 0x0000000000007918 */ /* 0x000fe20000000000 */
[----:B-1-3--:R-:W-:Y:S05]  /*10040*/  EXIT ;  /* 0x000000000000794d */ /* 0x00afea0003800000 */
.L_x_14:
[----:B------:R-:W-:Y:S01]  /*10050*/  HFMA2 R6, -RZ, RZ, -0.0 , 0 ;  /* 0x80000000ff067431 */ /* 0x000fe200000001ff */
[----:B------:R-:W-:Y:S02]  /*10060*/  MOV R4, UR22 ;  /* 0x0000001600047c02 */ /* 0x000fe40008000f00 */
[----:B------:R-:W-:-:S07]  /*10070*/  MOV R7, 0x80000000 ;  /* 0x8000000000077802 */ /* 0x000fce0000000f00 */
.L_x_99:
[----:B-1----:R1:W2:Y:S02]  /*10080*/  SYNCS.PHASECHK.TRANS64.TRYWAIT P0, [R4+URZ+0x50], R7 ;  /* 0x00005007040075a7 */ /* 0x0022a400080011ff */
[----:B--2---:R-:W-:Y:S05]  /*10090*/  @!P0 NANOSLEEP.SYNCS 0x989680 ;  /* 0x009896800000895d */ /* 0x004fea0003900000 */
[----:B------:R-:W2:Y:S02]  /*100a0*/  @!P0 SYNCS.PHASECHK.TRANS64 P0, [R4+URZ+0x50], R7 ;  /* 0x00005007040085a7 */ /* 0x000ea400080010ff */
[----:B--2---:R-:W-:Y:S05]  /*100b0*/  @!P0 BRA `(.L_x_99) ;  /* 0xfffffffc00f08947 */ /* 0x004fea000383ffff */
[----:B------:R-:W-:Y:S05]  /*100c0*/  BRA `(.L_x_100) ;  /* 0xffffff1000047947 */ /* 0x000fea000383ffff */
.L_x_16:
[----:B------:R-:W-:Y:S01]  /*100d0*/  HFMA2 R6, -RZ, RZ, -0.0 , 0 ;  /* 0x80000000ff067431 */ /* 0x000fe200000001ff */
[----:B------:R-:W-:Y:S02]  /*100e0*/  MOV R4, UR22 ;  /* 0x0000001600047c02 */ /* 0x000fe40008000f00 */
[----:B------:R-:W-:-:S07]  /*100f0*/  MOV R7, 0x80000000 ;  /* 0x8000000000077802 */ /* 0x000fce0000000f00 */
.L_x_101:
[----:B-1----:R1:W2:Y:S02]  /*10100*/  SYNCS.PHASECHK.TRANS64.TRYWAIT P0, [R4+URZ+0x10], R7 ;  /* 0x00001007040075a7 */ /* 0x0022a400080011ff */
[----:B--2---:R-:W-:Y:S05]  /*10110*/  @!P0 NANOSLEEP.SYNCS 0x989680 ;  /* 0x009896800000895d */ /* 0x004fea0003900000 */
[----:B------:R-:W2:Y:S02]  /*10120*/  @!P0 SYNCS.PHASECHK.TRANS64 P0, [R4+URZ+0x10], R7 ;  /* 0x00001007040085a7 */ /* 0x000ea400080010ff */
[----:B--2---:R-:W-:Y:S05]  /*10130*/  @!P0 BRA `(.L_x_101) ;  /* 0xfffffffc00f08947 */ /* 0x004fea000383ffff */
[----:B------:R-:W-:Y:S05]  /*10140*/  BRA `(.L_x_102) ;  /* 0xffffff1000647947 */ /* 0x000fea000383ffff */
.L_x_18:
[----:B------:R-:W-:Y:S01]  /*10150*/  HFMA2 R6, -RZ, RZ, -0.0 , 0 ;  /* 0x80000000ff067431 */ /* 0x000fe200000001ff */
[----:B--2---:R-:W-:Y:S02]  /*10160*/  MOV R4, UR22 ;  /* 0x0000001600047c02 */ /* 0x004fe40008000f00 */
[----:B------:R-:W-:-:S07]  /*10170*/  MOV R7, 0x80000000 ;  /* 0x8000000000077802 */ /* 0x000fce0000000f00 */
.L_x_103:
[----:B-1----:R1:W2:Y:S02]  /*10180*/  SYNCS.PHASECHK.TRANS64.TRYWAIT P0, [R4+URZ+0x18], R7 ;  /* 0x00001807040075a7 */ /* 0x0022a400080011ff */
[----:B--2---:R-:W-:Y:S05]  /*10190*/  @!P0 NANOSLEEP.SYNCS 0x989680 ;  /* 0x009896800000895d */ /* 0x004fea0003900000 */
[----:B------:R-:W2:Y:S02]  /*101a0*/  @!P0 SYNCS.PHASECHK.TRANS64 P0, [R4+URZ+0x18], R7 ;  /* 0x00001807040085a7 */ /* 0x000ea400080010ff */
[----:B--2---:R-:W-:Y:S05]  /*101b0*/  @!P0 BRA `(.L_x_103) ;  /* 0xfffffffc00f08947 */ /* 0x004fea000383ffff */
[----:B------:R-:W-:Y:S05]  /*101c0*/  BRA `(.L_x_104) ;  /* 0xffffff1000a47947 */ /* 0x000fea000383ffff */
.L_x_20:
[----:B------:R-:W-:Y:S01]  /*101d0*/  HFMA2 R6, -RZ, RZ, -0.0 , 0 ;  /* 0x80000000ff067431 */ /* 0x000fe200000001ff */
[----:B-123--:R-:W-:Y:S02]  /*101e0*/  MOV R4, UR22 ;  /* 0x0000001600047c02 */ /* 0x00efe40008000f00 */
[----:B------:R-:W-:-:S07]  /*101f0*/  MOV R7, 0x80000000 ;  /* 0x8000000000077802 */ /* 0x000fce0000000f00 */
.L_x_105:
[----:B-1----:R1:W2:Y:S02]  /*10200*/  SYNCS.PHASECHK.TRANS64.TRYWAIT P0, [R4+URZ+0x58], R7 ;  /* 0x00005807040075a7 */ /* 0x0022a400080011ff */
[----:B--2---:R-:W-:Y:S05]  /*10210*/  @!P0 NANOSLEEP.SYNCS 0x989680 ;  /* 0x009896800000895d */ /* 0x004fea0003900000 */
[----:B------:R-:W2:Y:S02]  /*10220*/  @!P0 SYNCS.PHASECHK.TRANS64 P0, [R4+URZ+0x58], R7 ;  /* 0x00005807040085a7 */ /* 0x000ea400080010ff */
[----:B--2---:R-:W-:Y:S05]  /*10230*/  @!P0 BRA `(.L_x_105) ;  /* 0xfffffffc00f08947 */ /* 0x004fea000383ffff */
[----:B------:R-:W-:Y:S05]  /*10240*/  BRA `(.L_x_106) ;  /* 0xffffff1000d07947 */ /* 0x000fea000383ffff */
.L_x_22:
[----:B--234-:R-:W-:Y:S02]  /*10250*/  MOV R4, UR5 ;  /* 0x0000000500047c02 */ /* 0x01cfe40008000f00 */
[----:B------:R-:W-:-:S07]  /*10260*/  MOV R9, R8 ;  /* 0x0000000800097202 */ /* 0x000fce0000000f00 */
.L_x_107:
[----:B-1----:R1:W2:Y:S02]  /*10270*/  SYNCS.PHASECHK.TRANS64.TRYWAIT P0, [R4+URZ+0x50], R9 ;  /* 0x00005009040075a7 */ /* 0x0022a400080011ff */
[----:B--2---:R-:W-:Y:S05]  /*10280*/  @!P0 NANOSLEEP.SYNCS 0x989680 ;  /* 0x009896800000895d */ /* 0x004fea0003900000 */
[----:B------:R-:W2:Y:S02]  /*10290*/  @!P0 SYNCS.PHASECHK.TRANS64 P0, [R4+URZ+0x50], R9 ;  /* 0x00005009040085a7 */ /* 0x000ea400080010ff */
[----:B--2---:R-:W-:Y:S05]  /*102a0*/  @!P0 BRA `(.L_x_107) ;  /* 0xfffffffc00f08947 */ /* 0x004fea000383ffff */
[----:B------:R-:W-:Y:S05]  /*102b0*/  BRA `(.L_x_108) ;  /* 0xffffff1400587947 */ /* 0x000fea000383ffff */
.L_x_24:
[----:B---345:R-:W-:Y:S02]  /*102c0*/  MOV R4, UR4 ;  /* 0x0000000400047c02 */ /* 0x038fe40008000f00 */
[-C--:B------:R-:W-:Y:S02]  /*102d0*/  MOV R8, R6.reuse ;  /* 0x0000000600087202 */ /* 0x080fe40000000f00 */
[----:B------:R-:W-:-:S07]  /*102e0*/  MOV R9, R6 ;  /* 0x0000000600097202 */ /* 0x000fce0000000f00 */
.L_x_109:
[----:B-1----:R1:W2:Y:S02]  /*102f0*/  SYNCS.PHASECHK.TRANS64.TRYWAIT P0, [R4+URZ+0x50], R9 ;  /* 0x00005009040075a7 */ /* 0x0022a400080011ff */
[----:B--2---:R-:W-:Y:S05]  /*10300*/  @!P0 NANOSLEEP.SYNCS 0x989680 ;  /* 0x009896800000895d */ /* 0x004fea0003900000 */
[----:B------:R-:W2:Y:S02]  /*10310*/  @!P0 SYNCS.PHASECHK.TRANS64 P0, [R4+URZ+0x50], R9 ;  /* 0x00005009040085a7 */ /* 0x000ea400080010ff */
[----:B--2---:R-:W-:Y:S05]  /*10320*/  @!P0 BRA `(.L_x_109) ;  /* 0xfffffffc00f08947 */ /* 0x004fea000383ffff */
[----:B------:R-:W-:Y:S05]  /*10330*/  BRA `(.L_x_110) ;  /* 0xffffff1400787947 */ /* 0x000fea000383ffff */
.L_x_27:
[----:B--2345:R-:W-:Y:S02]  /*10340*/  MOV R4, UR5 ;  /* 0x0000000500047c02 */ /* 0x03cfe40008000f00 */
[----:B------:R-:W-:-:S07]  /*10350*/  MOV R9, R8 ;  /* 0x0000000800097202 */ /* 0x000fce0000000f00 */
.L_x_111:
[----:B-1----:R1:W2:Y:S02]  /*10360*/  SYNCS.PHASECHK.TRANS64.TRYWAIT P0, [R4+URZ+0x50], R9 ;  /* 0x00005009040075a7 */ /* 0x0022a400080011ff */
[----:B--2---:R-:W-:Y:S05]  /*10370*/  @!P0 NANOSLEEP.SYNCS 0x989680 ;  /* 0x009896800000895d */ /* 0x004fea0003900000 */
[----:B------:R-:W2:Y:S02]  /*10380*/  @!P0 SYNCS.PHASECHK.TRANS64 P0, [R4+URZ+0x50], R9 ;  /* 0x00005009040085a7 */ /* 0x000ea400080010ff */
[----:B--2---:R-:W-:Y:S05]  /*10390*/  @!P0 BRA `(.L_x_111) ;  /* 0xfffffffc00f08947 */ /* 0x004fea000383ffff */
[----:B------:R-:W-:Y:S05]  /*103a0*/  BRA `(.L_x_112) ;  /* 0xffffff18002c7947 */ /* 0x000fea000383ffff */
.L_x_29:
[----:B------:R-:W-:Y:S02]  /*103b0*/  MOV R4, UR4 ;  /* 0x0000000400047c02 */ /* 0x000fe40008000f00 */
[----:B------:R-:W-:-:S07]  /*103c0*/  MOV R7, R6 ;  /* 0x0000000600077202 */ /* 0x000fce0000000f00 */
.L_x_113:
[----:B-1----:R1:W2:Y:S02]  /*103d0*/  SYNCS.PHASECHK.TRANS64.TRYWAIT P0, [R4+URZ+0x18], R7 ;  /* 0x00001807040075a7 */ /* 0x0022a400080011ff */
[----:B--2---:R-:W-:Y:S05]  /*103e0*/  @!P0 NANOSLEEP.SYNCS 0x989680 ;  /* 0x009896800000895d */ /* 0x004fea0003900000 */
[----:B------:R-:W2:Y:S02]  /*103f0*/  @!P0 SYNCS.PHASECHK.TRANS64 P0, [R4+URZ+0x18], R7 ;  /* 0x00001807040085a7 */ /* 0x000ea400080010ff */
[----:B--2---:R-:W-:Y:S05]  /*10400*/  @!P0 BRA `(.L_x_113) ;  /* 0xfffffffc00f08947 */ /* 0x004fea000383ffff */
[----:B------:R-:W-:Y:S05]  /*10410*/  BRA `(.L_x_114) ;  /* 0xffffff1800307947 */ /* 0x000fea000383ffff */
.L_x_31:
[----:B--2345:R-:W-:Y:S02]  /*10420*/  MOV R4, UR4 ;  /* 0x0000000400047c02 */ /* 0x03cfe40008000f00 */
[----:B------:R-:W-:-:S07]  /*10430*/  MOV R7, R6 ;  /* 0x0000000600077202 */ /* 0x000fce0000000f00 */
.L_x_115:
[----:B-1----:R1:W2:Y:S02]  /*10440*/  SYNCS.PHASECHK.TRANS64.TRYWAIT P0, [R4+URZ+0x18], R7 ;  /* 0x00001807040075a7 */ /* 0x0022a400080011ff */
[----:B--2---:R-:W-:Y:S05]  /*10450*/  @!P0 NANOSLEEP.SYNCS 0x989680 ;  /* 0x009896800000895d */ /* 0x004fea0003900000 */
[----:B------:R-:W2:Y:S02]  /*10460*/  @!P0 SYNCS.PHASECHK.TRANS64 P0, [R4+URZ+0x18], R7 ;  /* 0x00001807040085a7 */ /* 0x000ea400080010ff */
[----:B--2---:R-:W-:Y:S05]  /*10470*/  @!P0 BRA `(.L_x_115) ;  /* 0xfffffffc00f08947 */ /* 0x004fea000383ffff */
[----:B------:R-:W-:Y:S05]  /*10480*/  BRA `(.L_x_30) ;  /* 0xffffff1800347947 */ /* 0x000fea000383ffff */
.L_x_38:
[----:B------:R-:W-:-:S07]  /*10490*/  MOV R11, R10 ;  /* 0x0000000a000b7202 */ /* 0x000fce0000000f00 */
.L_x_116:
[----:B-1----:R1:W2:Y:S02]  /*104a0*/  SYNCS.PHASECHK.TRANS64.TRYWAIT P0, [R6+URZ], R11 ;  /* 0x0000000b060075a7 */ /* 0x0022a400080011ff */
[----:B--2---:R-:W-:Y:S05]  /*104b0*/  @!P0 NANOSLEEP.SYNCS 0x989680 ;  /* 0x009896800000895d */ /* 0x004fea0003900000 */
[----:B------:R-:W2:Y:S02]  /*104c0*/  @!P0 SYNCS.PHASECHK.TRANS64 P0, [R6+URZ], R11 ;  /* 0x0000000b060085a7 */ /* 0x000ea400080010ff */
[----:B--2---:R-:W-:Y:S05]  /*104d0*/  @!P0 BRA `(.L_x_116) ;  /* 0xfffffffc00f08947 */ /* 0x004fea000383ffff */
[----:B------:R-:W-:Y:S05]  /*104e0*/  BRA `(.L_x_37) ;  /* 0xffffff1c00047947 */ /* 0x000fea000383ffff */
.L_x_41:
[----:B------:R-:W-:-:S07]  /*104f0*/  MOV R9, R8 ;  /* 0x0000000800097202 */ /* 0x000fce0000000f00 */
.L_x_117:
[----:B-1----:R1:W2:Y:S02]  /*10500*/  SYNCS.PHASECHK.TRANS64.TRYWAIT P0, [R5+URZ], R9 ;  /* 0x00000009050075a7 */ /* 0x0022a400080011ff */
[----:B--2---:R-:W-:Y:S05]  /*10510*/  @!P0 NANOSLEEP.SYNCS 0x989680 ;  /* 0x009896800000895d */ /* 0x004fea0003900000 */
[----:B------:R-:W2:Y:S02]  /*10520*/  @!P0 SYNCS.PHASECHK.TRANS64 P0, [R5+URZ], R9 ;  /* 0x00000009050085a7 */ /* 0x000ea400080010ff */
[----:B--2---:R-:W-:Y:S05]  /*10530*/  @!P0 BRA `(.L_x_117) ;  /* 0xfffffffc00f08947 */ /* 0x004fea000383ffff */
[----:B------:R-:W-:Y:S05]  /*10540*/  BRA `(.L_x_40) ;  /* 0xffffff1c007c7947 */ /* 0x000fea000383ffff */
.L_x_43:
[----:B------:R-:W-:-:S07]  /*10550*/  MOV R4, UR23 ;  /* 0x0000001700047c02 */ /* 0x000fce0008000f00 */
.L_x_118:
[----:B-1----:R1:W2:Y:S02]  /*10560*/  SYNCS.PHASECHK.TRANS64.TRYWAIT P0, [R4+URZ], RZ ;  /* 0x000000ff040075a7 */ /* 0x0022a400080011ff */
[----:B--2---:R-:W-:Y:S05]  /*10570*/  @!P0 NANOSLEEP.SYNCS 0x989680 ;  /* 0x009896800000895d */ /* 0x004fea0003900000 */
[----:B------:R-:W2:Y:S02]  /*10580*/  @!P0 SYNCS.PHASECHK.TRANS64 P0, [R4+URZ], RZ ;  /* 0x000000ff040085a7 */ /* 0x000ea400080010ff */
[----:B--2---:R-:W-:Y:S05]  /*10590*/  @!P0 BRA `(.L_x_118) ;  /* 0xfffffffc00f08947 */ /* 0x004fea000383ffff */
[----:B------:R-:W-:Y:S05]  /*105a0*/  BRA `(.L_x_119) ;  /* 0xffffff24000c7947 */ /* 0x000fea000383ffff */
.L_x_44:
[----:B------:R-:W-:-:S07]  /*105b0*/  MOV R4, UR23 ;  /* 0x0000001700047c02 */ /* 0x000fce0008000f00 */
.L_x_120:
[----:B-1----:R1:W2:Y:S02]  /*105c0*/  SYNCS.PHASECHK.TRANS64.TRYWAIT P0, [R4+URZ+0x20], RZ ;  /* 0x000020ff040075a7 */ /* 0x0022a400080011ff */
[----:B--2---:R-:W-:Y:S05]  /*105d0*/  @!P0 NANOSLEEP.SYNCS 0x989680 ;  /* 0x009896800000895d */ /* 0x004fea0003900000 */
[----:B------:R-:W2:Y:S02]  /*105e0*/  @!P0 SYNCS.PHASECHK.TRANS64 P0, [R4+URZ+0x20], RZ ;  /* 0x000020ff040085a7 */ /* 0x000ea400080010ff */
[----:B--2---:R-:W-:Y:S05]  /*105f0*/  @!P0 BRA `(.L_x_120) ;  /* 0xfffffffc00f08947 */ /* 0x004fea000383ffff */
[----:B------:R-:W-:Y:S05]  /*10600*/  BRA `(.L_x_121) ;  /* 0xffffff2400f07947 */ /* 0x000fea000383ffff */
.L_x_45:
[----:B------:R-:W-:-:S07]  /*10610*/  MOV R4, UR23 ;  /* 0x0000001700047c02 */ /* 0x000fce0008000f00 */
.L_x_122:
[----:B-1----:R1:W2:Y:S02]  /*10620*/  SYNCS.PHASECHK.TRANS64.TRYWAIT P0, [R4+URZ+0x8], RZ ;  /* 0x000008ff040075a7 */ /* 0x0022a400080011ff */
[----:B--2---:R-:W-:Y:S05]  /*10630*/  @!P0 NANOSLEEP.SYNCS 0x989680 ;  /* 0x009896800000895d */ /* 0x004fea0003900000 */
[----:B------:R-:W2:Y:S02]  /*10640*/  @!P0 SYNCS.PHASECHK.TRANS64 P0, [R4+URZ+0x8], RZ ;  /* 0x000008ff040085a7 */ /* 0x000ea400080010ff */
[----:B--2---:R-:W-:Y:S05]  /*10650*/  @!P0 BRA `(.L_x_122) ;  /* 0xfffffffc00f08947 */ /* 0x004fea000383ffff */
[----:B------:R-:W-:Y:S05]  /*10660*/  BRA `(.L_x_123) ;  /* 0xffffff2800b87947 */ /* 0x000fea000383ffff */
.L_x_47:
[----:B------:R-:W-:Y:S02]  /*10670*/  MOV R18, UR4 ;  /* 0x0000000400127c02 */ /* 0x000fe40008000f00 */
[----:B------:R-:W-:Y:S02]  /*10680*/  MOV R19, UR4 ;  /* 0x0000000400137c02 */ /* 0x000fe40008000f00 */
[----:B------:R-:W-:Y:S07]  /*10690*/  MOV R16, UR60 ;  /* 0x0000003c00107c02 */ /* 0x000fee0008000f00 */
.L_x_124:
[----:B-1----:R1:W2:Y:S02]  /*106a0*/  SYNCS.PHASECHK.TRANS64.TRYWAIT P0, [R16+URZ], R19 ;  /* 0x00000013100075a7 */ /* 0x0022a400080011ff */
[----:B--2---:R-:W-:Y:S05]  /*106b0*/  @!P0 NANOSLEEP.SYNCS 0x989680 ;  /* 0x009896800000895d */ /* 0x004fea0003900000 */
[----:B------:R-:W2:Y:S02]  /*106c0*/  @!P0 SYNCS.PHASECHK.TRANS64 P0, [R16+URZ], R19 ;  /* 0x00000013100085a7 */ /* 0x000ea400080010ff */
[----:B--2---:R-:W-:Y:S05]  /*106d0*/  @!P0 BRA `(.L_x_124) ;  /* 0xfffffffc00f08947 */ /* 0x004fea000383ffff */
[----:B------:R-:W-:Y:S05]  /*106e0*/  BRA `(.L_x_125) ;  /* 0xffffff2c00647947 */ /* 0x000fea000383ffff */
.L_x_48:
[----:B------:R-:W-:Y:S02]  /*106f0*/  MOV R18, UR22 ;  /* 0x0000001600127c02 */ /* 0x000fe40008000f00 */
[----:B------:R-:W-:Y:S02]  /*10700*/  MOV R19, UR22 ;  /* 0x0000001600137c02 */ /* 0x000fe40008000f00 */
[----:B------:R-:W-:Y:S07]  /*10710*/  MOV R16, UR23 ;  /* 0x0000001700107c02 */ /* 0x000fee0008000f00 */
.L_x_126:
[----:B-1----:R1:W2:Y:S02]  /*10720*/  SYNCS.PHASECHK.TRANS64.TRYWAIT P0, [R16+URZ+0x90], R19 ;  /* 0x00009013100075a7 */ /* 0x0022a400080011ff */
[----:B--2---:R-:W-:Y:S05]  /*10730*/  @!P0 NANOSLEEP.SYNCS 0x989680 ;  /* 0x009896800000895d */ /* 0x004fea0003900000 */
[----:B------:R-:W2:Y:S02]  /*10740*/  @!P0 SYNCS.PHASECHK.TRANS64 P0, [R16+URZ+0x90], R19 ;  /* 0x00009013100085a7 */ /* 0x000ea400080010ff */
[----:B--2---:R-:W-:Y:S05]  /*10750*/  @!P0 BRA `(.L_x_126) ;  /* 0xfffffffc00f08947 */ /* 0x004fea000383ffff */
[----:B------:R-:W-:Y:S05]  /*10760*/  BRA `(.L_x_127) ;  /* 0xffffff2c00607947 */ /* 0x000fea000383ffff */
.L_x_49:
[----:B------:R-:W-:Y:S02]  /*10770*/  MOV R18, UR22 ;  /* 0x0000001600127c02 */ /* 0x000fe40008000f00 */
[----:B------:R-:W-:Y:S02]  /*10780*/  MOV R19, UR22 ;  /* 0x0000001600137c02 */ /* 0x000fe40008000f00 */
[----:B------:R-:W-:Y:S07]  /*10790*/  MOV R16, UR23 ;  /* 0x0000001700107c02 */ /* 0x000fee0008000f00 */
.L_x_128:
[----:B-1----:R1:W2:Y:S02]  /*107a0*/  SYNCS.PHASECHK.TRANS64.TRYWAIT P0, [R16+URZ+0xa0], R19 ;  /* 0x0000a013100075a7 */ /* 0x0022a400080011ff */
[----:B--2---:R-:W-:Y:S05]  /*107b0*/  @!P0 NANOSLEEP.SYNCS 0x989680 ;  /* 0x009896800000895d */ /* 0x004fea0003900000 */
[----:B------:R-:W2:Y:S02]  /*107c0*/  @!P0 SYNCS.PHASECHK.TRANS64 P0, [R16+URZ+0xa0], R19 ;  /* 0x0000a013100085a7 */ /* 0x000ea400080010ff */
[----:B--2---:R-:W-:Y:S05]  /*107d0*/  @!P0 BRA `(.L_x_128) ;  /* 0xfffffffc00f08947 */ /* 0x004fea000383ffff */
[----:B------:R-:W-:Y:S05]  /*107e0*/  BRA `(.L_x_129) ;  /* 0xffffff2c00e87947 */ /* 0x000fea000383ffff */
.L_x_50:
[----:B------:R-:W-:Y:S02]  /*107f0*/  MOV R18, UR4 ;  /* 0x0000000400127c02 */ /* 0x000fe40008000f00 */
[----:B------:R-:W-:Y:S02]  /*10800*/  MOV R19, UR4 ;  /* 0x0000000400137c02 */ /* 0x000fe40008000f00 */
[----:B------:R-:W-:Y:S07]  /*10810*/  MOV R16, UR43 ;  /* 0x0000002b00107c02 */ /* 0x000fee0008000f00 */
.L_x_130:
[----:B-1----:R1:W2:Y:S02]  /*10820*/  SYNCS.PHASECHK.TRANS64.TRYWAIT P0, [R16+URZ], R19 ;  /* 0x00000013100075a7 */ /* 0x0022a400080011ff */
[----:B--2---:R-:W-:Y:S05]  /*10830*/  @!P0 NANOSLEEP.SYNCS 0x989680 ;  /* 0x009896800000895d */ /* 0x004fea0003900000 */
[----:B------:R-:W2:Y:S02]  /*10840*/  @!P0 SYNCS.PHASECHK.TRANS64 P0, [R16+URZ], R19 ;  /* 0x00000013100085a7 */ /* 0x000ea400080010ff */
[----:B--2---:R-:W-:Y:S05]  /*10850*/  @!P0 BRA `(.L_x_130) ;  /* 0xfffffffc00f08947 */ /* 0x004fea000383ffff */
[----:B------:R-:W-:Y:S05]  /*10860*/  BRA `(.L_x_131) ;  /* 0xffffff3000387947 */ /* 0x000fea000383ffff */
.L_x_51:
[----:B------:R-:W-:Y:S02]  /*10870*/  MOV R18, UR22 ;  /* 0x0000001600127c02 */ /* 0x000fe40008000f00 */
[----:B------:R-:W-:Y:S02]  /*10880*/  MOV R19, UR22 ;  /* 0x0000001600137c02 */ /* 0x000fe40008000f00 */
[----:B------:R-:W-:Y:S07]  /*10890*/  MOV R16, UR23 ;  /* 0x0000001700107c02 */ /* 0x000fee0008000f00 */
.L_x_132:
[----:B-1----:R1:W2:Y:S02]  /*108a0*/  SYNCS.PHASECHK.TRANS64.TRYWAIT P0, [R16+URZ+0x98], R19 ;  /* 0x00009813100075a7 */ /* 0x0022a400080011ff */
[----:B--2---:R-:W-:Y:S05]  /*108b0*/  @!P0 NANOSLEEP.SYNCS 0x989680 ;  /* 0x009896800000895d */ /* 0x004fea0003900000 */
[----:B------:R-:W2:Y:S02]  /*108c0*/  @!P0 SYNCS.PHASECHK.TRANS64 P0, [R16+URZ+0x98], R19 ;  /* 0x00009813100085a7 */ /* 0x000ea400080010ff */
[----:B--2---:R-:W-:Y:S05]  /*108d0*/  @!P0 BRA `(.L_x_132) ;  /* 0xfffffffc00f08947 */ /* 0x004fea000383ffff */
[----:B------:R-:W-:Y:S05]  /*108e0*/  BRA `(.L_x_133) ;  /* 0xffffff3400247947 */ /* 0x000fea000383ffff */
.L_x_52:
[----:B------:R-:W-:Y:S02]  /*108f0*/  MOV R18, UR22 ;  /* 0x0000001600127c02 */ /* 0x000fe40008000f00 */
[----:B------:R-:W-:Y:S02]  /*10900*/  MOV R19, UR22 ;  /* 0x0000001600137c02 */ /* 0x000fe40008000f00 */
[----:B------:R-:W-:Y:S07]  /*10910*/  MOV R16, UR23 ;  /* 0x0000001700107c02 */ /* 0x000fee0008000f00 */
.L_x_134:
[----:B-1----:R1:W2:Y:S02]  /*10920*/  SYNCS.PHASECHK.TRANS64.TRYWAIT P0, [R16+URZ+0xa8], R19 ;  /* 0x0000a813100075a7 */ /* 0x0022a400080011ff */
[----:B--2---:R-:W-:Y:S05]  /*10930*/  @!P0 NANOSLEEP.SYNCS 0x989680 ;  /* 0x009896800000895d */ /* 0x004fea0003900000 */
[----:B------:R-:W2:Y:S02]  /*10940*/  @!P0 SYNCS.PHASECHK.TRANS64 P0, [R16+URZ+0xa8], R19 ;  /* 0x0000a813100085a7 */ /* 0x000ea400080010ff */
[----:B--2---:R-:W-:Y:S05]  /*10950*/  @!P0 BRA `(.L_x_134) ;  /* 0xfffffffc00f08947 */ /* 0x004fea000383ffff */
[----:B------:R-:W-:Y:S05]  /*10960*/  BRA `(.L_x_135) ;  /* 0xffffff3400807947 */ /* 0x000fea000383ffff */
.L_x_54:
[----:B------:R-:W-:Y:S01]  /*10970*/  MOV R4, UR17 ;  /* 0x0000001100047c02 */ /* 0x000fe20008000f00 */
[----:B------:R-:W-:Y:S01]  /*10980*/  UMOV UR8, UR11 ;  /* 0x0000000b00087c82 */ /* 0x000fe20008000000 */
[----:B------:R-:W-:-:S05]  /*10990*/  UMOV UR9, UR11 ;  /* 0x0000000b00097c82 */ /* 0x000fca0008000000 */
.L_x_136:
[----:B------:R-:W-:Y:S02]  /*109a0*/  MOV R6, UR8 ;  /* 0x0000000800067c02 */ /* 0x000fe40008000f00 */
[----:B-1----:R-:W-:-:S04]  /*109b0*/  MOV R7, UR9 ;  /* 0x0000000900077c02 */ /* 0x002fc80008000f00 */
[----:B------:R1:W2:Y:S03]  /*109c0*/  SYNCS.PHASECHK.TRANS64.TRYWAIT P0, [R4+URZ+0x20], R7 ;  /* 0x00002007040075a7 */ /* 0x0002a600080011ff */
[----:B--2---:R-:W-:Y:S05]  /*109d0*/  @!P0 NANOSLEEP.SYNCS 0x989680 ;  /* 0x009896800000895d */ /* 0x004fea0003900000 */
[----:B------:R-:W2:Y:S02]  /*109e0*/  @!P0 SYNCS.PHASECHK.TRANS64 P0, [R4+URZ+0x20], R7 ;  /* 0x00002007040085a7 */ /* 0x000ea400080010ff */
[----:B--2---:R-:W-:Y:S05]  /*109f0*/  @!P0 BRA `(.L_x_136) ;  /* 0xfffffffc00e88947 */ /* 0x004fea000383ffff */
[----:B------:R-:W-:Y:S05]  /*10a00*/  BRA `(.L_x_137) ;  /* 0xffffff3800507947 */ /* 0x000fea000383ffff */
.L_x_55:
[----:B------:R-:W-:Y:S02]  /*10a10*/  MOV R6, UR16 ;  /* 0x0000001000067c02 */ /* 0x000fe40008000f00 */
[----:B------:R-:W-:Y:S02]  /*10a20*/  MOV R7, UR16 ;  /* 0x0000001000077c02 */ /* 0x000fe40008000f00 */
[----:B------:R-:W-:-:S07]  /*10a30*/  MOV R4, UR23 ;  /* 0x0000001700047c02 */ /* 0x000fce0008000f00 */
.L_x_138:
[----:B-1----:R1:W2:Y:S02]  /*10a40*/  SYNCS.PHASECHK.TRANS64.TRYWAIT P0, [R4+URZ+0x90], R7 ;  /* 0x00009007040075a7 */ /* 0x0022a400080011ff */
[----:B--2---:R-:W-:Y:S05]  /*10a50*/  @!P0 NANOSLEEP.SYNCS 0x989680 ;  /* 0x009896800000895d */ /* 0x004fea0003900000 */
[----:B------:R-:W2:Y:S02]  /*10a60*/  @!P0 SYNCS.PHASECHK.TRANS64 P0, [R4+URZ+0x90], R7 ;  /* 0x00009007040085a7 */ /* 0x000ea400080010ff */
[----:B--2---:R-:W-:Y:S05]  /*10a70*/  @!P0 BRA `(.L_x_138) ;  /* 0xfffffffc00f08947 */ /* 0x004fea000383ffff */
[----:B------:R-:W-:Y:S05]  /*10a80*/  BRA `(.L_x_139) ;  /* 0xffffff3c00007947 */ /* 0x000fea000383ffff */
.L_x_56:
[----:B------:R-:W-:Y:S02]  /*10a90*/  MOV R6, UR16 ;  /* 0x0000001000067c02 */ /* 0x000fe40008000f00 */
[----:B------:R-:W-:Y:S02]  /*10aa0*/  MOV R7, UR16 ;  /* 0x0000001000077c02 */ /* 0x000fe40008000f00 */
[----:B------:R-:W-:-:S07]  /*10ab0*/  MOV R4, UR23 ;  /* 0x0000001700047c02 */ /* 0x000fce0008000f00 */
.L_x_140:
[----:B-1----:R1:W2:Y:S02]  /*10ac0*/  SYNCS.PHASECHK.TRANS64.TRYWAIT P0, [R4+URZ+0xa0], R7 ;  /* 0x0000a007040075a7 */ /* 0x0022a400080011ff */
[----:B--2---:R-:W-:Y:S05]  /*10ad0*/  @!P0 NANOSLEEP.SYNCS 0x989680 ;  /* 0x009896800000895d */ /* 0x004fea0003900000 */
[----:B------:R-:W2:Y:S02]  /*10ae0*/  @!P0 SYNCS.PHASECHK.TRANS64 P0, [R4+URZ+0xa0], R7 ;  /* 0x0000a007040085a7 */ /* 0x000ea400080010ff */
[----:B--2---:R-:W-:Y:S05]  /*10af0*/  @!P0 BRA `(.L_x_140) ;  /* 0xfffffffc00f08947 */ /* 0x004fea000383ffff */
[----:B------:R-:W-:Y:S05]  /*10b00*/  BRA `(.L_x_141) ;  /* 0xffffff3c00587947 */ /* 0x000fea000383ffff */
.L_x_57:
[----:B------:R-:W-:Y:S02]  /*10b10*/  MOV R8, UR16 ;  /* 0x0000001000087c02 */ /* 0x000fe40008000f00 */
[----:B------:R-:W-:Y:S02]  /*10b20*/  MOV R9, UR16 ;  /* 0x0000001000097c02 */ /* 0x000fe40008000f00 */
[----:B------:R-:W-:-:S07]  /*10b30*/  MOV R4, UR23 ;  /* 0x0000001700047c02 */ /* 0x000fce0008000f00 */
.L_x_142:
[----:B-1----:R1:W2:Y:S02]  /*10b40*/  SYNCS.PHASECHK.TRANS64.TRYWAIT P0, [R4+URZ+0x98], R9 ;  /* 0x00009809040075a7 */ /* 0x0022a400080011ff */
[----:B--2---:R-:W-:Y:S05]  /*10b50*/  @!P0 NANOSLEEP.SYNCS 0x989680 ;  /* 0x009896800000895d */ /* 0x004fea0003900000 */
[----:B------:R-:W2:Y:S02]  /*10b60*/  @!P0 SYNCS.PHASECHK.TRANS64 P0, [R4+URZ+0x98], R9 ;  /* 0x00009809040085a7 */ /* 0x000ea400080010ff */
[----:B--2---:R-:W-:Y:S05]  /*10b70*/  @!P0 BRA `(.L_x_142) ;  /* 0xfffffffc00f08947 */ /* 0x004fea000383ffff */
[----:B------:R-:W-:Y:S05]  /*10b80*/  BRA `(.L_x_143) ;  /* 0xffffff3c00d07947 */ /* 0x000fea000383ffff */
.L_x_58:
[----:B------:R-:W-:Y:S01]  /*10b90*/  MOV R3, UR23 ;  /* 0x0000001700037c02 */ /* 0x000fe20008000f00 */
[----:B------:R-:W-:-:S06]  /*10ba0*/  UMOV UR17, UR16 ;  /* 0x0000001000117c82 */ /* 0x000fcc0008000000 */
.L_x_144:
[----:B------:R-:W-:Y:S02]  /*10bb0*/  MOV R4, UR16 ;  /* 0x0000001000047c02 */ /* 0x000fe40008000f00 */
[----:B-1----:R-:W-:-:S04]  /*10bc0*/  MOV R5, UR17 ;  /* 0x0000001100057c02 */ /* 0x002fc80008000f00 */
[----:B------:R1:W2:Y:S03]  /*10bd0*/  SYNCS.PHASECHK.TRANS64.TRYWAIT P0, [R3+URZ+0xa8], R5 ;  /* 0x0000a805030075a7 */ /* 0x0002a600080011ff */
[----:B--2---:R-:W-:Y:S05]  /*10be0*/  @!P0 NANOSLEEP.SYNCS 0x989680 ;  /* 0x009896800000895d */ /* 0x004fea0003900000 */
[----:B------:R-:W2:Y:S02]  /*10bf0*/  @!P0 SYNCS.PHASECHK.TRANS64 P0, [R3+URZ+0xa8], R5 ;  /* 0x0000a805030085a7 */ /* 0x000ea400080010ff */
[----:B--2---:R-:W-:Y:S05]  /*10c00*/  @!P0 BRA `(.L_x_144) ;  /* 0xfffffffc00e88947 */ /* 0x004fea000383ffff */
[----:B------:R-:W-:Y:S05]  /*10c10*/  BRA `(.L_x_145) ;  /* 0xffffff4000107947 */ /* 0x000fea000383ffff */
.L_x_59:
[----:B------:R-:W-:-:S07]  /*10c20*/  MOV R3, UR23 ;  /* 0x0000001700037c02 */ /* 0x000fce0008000f00 */
.L_x_146:
[----:B-1----:R1:W2:Y:S02]  /*10c30*/  SYNCS.PHASECHK.TRANS64.TRYWAIT P0, [R3+URZ+0x140], RZ ;  /* 0x000140ff030075a7 */ /* 0x0022a400080011ff */
[----:B--2---:R-:W-:Y:S05]  /*10c40*/  @!P0 NANOSLEEP.SYNCS 0x989680 ;  /* 0x009896800000895d */ /* 0x004fea0003900000 */
[----:B------:R-:W2:Y:S02]  /*10c50*/  @!P0 SYNCS.PHASECHK.TRANS64 P0, [R3+URZ+0x140], RZ ;  /* 0x000140ff030085a7 */ /* 0x000ea400080010ff */
[----:B--2---:R-:W-:Y:S05]  /*10c60*/  @!P0 BRA `(.L_x_146) ;  /* 0xfffffffc00f08947 */ /* 0x004fea000383ffff */
[----:B------:R-:W-:Y:S05]  /*10c70*/  BRA `(.L_x_147) ;  /* 0xffffff4000487947 */ /* 0x000fea000383ffff */
.L_x_65:
[----:B------:R-:W-:-:S07]  /*10c80*/  MOV R3, UR5 ;  /* 0x0000000500037c02 */ /* 0x000fce0008000f00 */
.L_x_148:
[----:B-1----:R1:W2:Y:S02]  /*10c90*/  SYNCS.PHASECHK.TRANS64.TRYWAIT P0, [R3+URZ+0x100], RZ ;  /* 0x000100ff030075a7 */ /* 0x0022a400080011ff */
[----:B--2---:R-:W-:Y:S05]  /*10ca0*/  @!P0 NANOSLEEP.SYNCS 0x989680 ;  /* 0x009896800000895d */ /* 0x004fea0003900000 */
[----:B------:R-:W2:Y:S02]  /*10cb0*/  @!P0 SYNCS.PHASECHK.TRANS64 P0, [R3+URZ+0x100], RZ ;  /* 0x000100ff030085a7 */ /* 0x000ea400080010ff */
[----:B--2---:R-:W-:Y:S05]  /*10cc0*/  @!P0 BRA `(.L_x_148) ;  /* 0xfffffffc00f08947 */ /* 0x004fea000383ffff */
[----:B------:R-:W-:Y:S05]  /*10cd0*/  BRA `(.L_x_149) ;  /* 0xffffff4800247947 */ /* 0x000fea000383ffff */
.L_x_66:
[----:B-1----:R-:W-:-:S07]  /*10ce0*/  MOV R3, UR5 ;  /* 0x0000000500037c02 */ /* 0x002fce0008000f00 */
.L_x_150:
[----:B-1----:R1:W2:Y:S02]  /*10cf0*/  SYNCS.PHASECHK.TRANS64.TRYWAIT P0, [R3+URZ+0x108], RZ ;  /* 0x000108ff030075a7 */ /* 0x0022a400080011ff */
[----:B--2---:R-:W-:Y:S05]  /*10d00*/  @!P0 NANOSLEEP.SYNCS 0x989680 ;  /* 0x009896800000895d */ /* 0x004fea0003900000 */
[----:B------:R-:W2:Y:S02]  /*10d10*/  @!P0 SYNCS.PHASECHK.TRANS64 P0, [R3+URZ+0x108], RZ ;  /* 0x000108ff030085a7 */ /* 0x000ea400080010ff */
[----:B--2---:R-:W-:Y:S05]  /*10d20*/  @!P0 BRA `(.L_x_150) ;  /* 0xfffffffc00f08947 */ /* 0x004fea000383ffff */
[----:B------:R-:W-:Y:S05]  /*10d30*/  BRA `(.L_x_151) ;  /* 0xffffff4800507947 */ /* 0x000fea000383ffff */
.L_x_70:
[----:B------:R-:W-:Y:S02]  /*10d40*/  MOV R3, UR13 ;  /* 0x0000000d00037c02 */ /* 0x000fe40008000f00 */
[----:B------:R-:W-:Y:S02]  /*10d50*/  MOV R4, 0x80000000 ;  /* 0x8000000000047802 */ /* 0x000fe40000000f00 */
[----:B------:R-:W-:-:S07]  /*10d60*/  MOV R5, 0x80000000 ;  /* 0x8000000000057802 */ /* 0x000fce0000000f00 */
.L_x_152:
[----:B-1----:R1:W2:Y:S02]  /*10d70*/  SYNCS.PHASECHK.TRANS64.TRYWAIT P0, [R3+URZ], R5 ;  /* 0x00000005030075a7 */ /* 0x0022a400080011ff */
[----:B--2---:R-:W-:Y:S05]  /*10d80*/  @!P0 NANOSLEEP.SYNCS 0x989680 ;  /* 0x009896800000895d */ /* 0x004fea0003900000 */
[----:B------:R-:W2:Y:S02]  /*10d90*/  @!P0 SYNCS.PHASECHK.TRANS64 P0, [R3+URZ], R5 ;  /* 0x00000005030085a7 */ /* 0x000ea400080010ff */
[----:B--2---:R-:W-:Y:S05]  /*10da0*/  @!P0 BRA `(.L_x_152) ;  /* 0xfffffffc00f08947 */ /* 0x004fea000383ffff */
[----:B------:R-:W-:Y:S05]  /*10db0*/  BRA `(.L_x_153) ;  /* 0xffffff4c00087947 */ /* 0x000fea000383ffff */
.L_x_71:
[----:B------:R-:W-:-:S07]  /*10dc0*/  MOV R3, UR14 ;  /* 0x0000000e00037c02 */ /* 0x000fce0008000f00 */
.L_x_154:
[----:B-1----:R1:W2:Y:S02]  /*10dd0*/  SYNCS.PHASECHK.TRANS64.TRYWAIT P0, [R3+URZ], RZ ;  /* 0x000000ff030075a7 */ /* 0x0022a400080011ff */
[----:B--2---:R-:W-:Y:S05]  /*10de0*/  @!P0 NANOSLEEP.SYNCS 0x989680 ;  /* 0x009896800000895d */ /* 0x004fea0003900000 */
[----:B------:R-:W2:Y:S02]  /*10df0*/  @!P0 SYNCS.PHASECHK.TRANS64 P0, [R3+URZ], RZ ;  /* 0x000000ff030085a7 */ /* 0x000ea400080010ff */
[----:B--2---:R-:W-:Y:S05]  /*10e00*/  @!P0 BRA `(.L_x_154) ;  /* 0xfffffffc00f08947 */ /* 0x004fea000383ffff */
[----:B------:R-:W-:Y:S05]  /*10e10*/  BRA `(.L_x_155) ;  /* 0xffffff4c00e47947 */ /* 0x000fea000383ffff */
.L_x_72:
[----:B------:R-:W-:-:S07]  /*10e20*/  MOV R4, UR13 ;  /* 0x0000000d00047c02 */ /* 0x000fce0008000f00 */
.L_x_156:
[----:B-1----:R1:W2:Y:S02]  /*10e30*/  SYNCS.PHASECHK.TRANS64.TRYWAIT P0, [R4+URZ], RZ ;  /* 0x000000ff040075a7 */ /* 0x0022a400080011ff */
[----:B--2---:R-:W-:Y:S05]  /*10e40*/  @!P0 NANOSLEEP.SYNCS 0x989680 ;  /* 0x009896800000895d */ /* 0x004fea0003900000 */
[----:B------:R-:W2:Y:S02]  /*10e50*/  @!P0 SYNCS.PHASECHK.TRANS64 P0, [R4+URZ], RZ ;  /* 0x000000ff040085a7 */ /* 0x000ea400080010ff */
[----:B--2---:R-:W-:Y:S05]  /*10e60*/  @!P0 BRA `(.L_x_156) ;  /* 0xfffffffc00f08947 */ /* 0x004fea000383ffff */
[----:B------:R-:W-:Y:S05]  /*10e70*/  BRA `(.L_x_157) ;  /* 0xffffff7400807947 */ /* 0x000fea000383ffff */
.L_x_74:
[----:B------:R-:W-:Y:S02]  /*10e80*/  MOV R6, UR4 ;  /* 0x0000000400067c02 */ /* 0x000fe40008000f00 */
[----:B------:R-:W-:Y:S02]  /*10e90*/  MOV R7, UR4 ;  /* 0x0000000400077c02 */ /* 0x000fe40008000f00 */
[----:B------:R-:W-:-:S07]  /*10ea0*/  MOV R4, UR14 ;  /* 0x0000000e00047c02 */ /* 0x000fce0008000f00 */
.L_x_158:
[----:B-1----:R1:W4:Y:S02]  /*10eb0*/  SYNCS.PHASECHK.TRANS64.TRYWAIT P0, [R4+URZ], R7 ;  /* 0x00000007040075a7 */ /* 0x00232400080011ff */
[----:B----4-:R-:W-:Y:S05]  /*10ec0*/  @!P0 NANOSLEEP.SYNCS 0x989680 ;  /* 0x009896800000895d */ /* 0x010fea0003900000 */
[----:B------:R-:W4:Y:S02]  /*10ed0*/  @!P0 SYNCS.PHASECHK.TRANS64 P0, [R4+URZ], R7 ;  /* 0x00000007040085a7 */ /* 0x000f2400080010ff */
[----:B----4-:R-:W-:Y:S05]  /*10ee0*/  @!P0 BRA `(.L_x_158) ;  /* 0xfffffffc00f08947 */ /* 0x010fea000383ffff */
[----:B------:R-:W-:Y:S05]  /*10ef0*/  BRA `(.L_x_159) ;  /* 0xffffff7400c07947 */ /* 0x000fea000383ffff */
.L_x_75:
[----:B------:R-:W-:Y:S02]  /*10f00*/  MOV R6, UR4 ;  /* 0x0000000400067c02 */ /* 0x000fe40008000f00 */
[----:B------:R-:W-:Y:S02]  /*10f10*/  MOV R7, UR4 ;  /* 0x0000000400077c02 */ /* 0x000fe40008000f00 */
[----:B------:R-:W-:-:S07]  /*10f20*/  MOV R4, UR13 ;  /* 0x0000000d00047c02 */ /* 0x000fce0008000f00 */
.L_x_160:
[----:B-1----:R1:W2:Y:S02]  /*10f30*/  SYNCS.PHASECHK.TRANS64.TRYWAIT P0, [R4+URZ], R7 ;  /* 0x00000007040075a7 */ /* 0x0022a400080011ff */
[----:B--2---:R-:W-:Y:S05]  /*10f40*/  @!P0 NANOSLEEP.SYNCS 0x989680 ;  /* 0x009896800000895d */ /* 0x004fea0003900000 */
[----:B------:R-:W2:Y:S02]  /*10f50*/  @!P0 SYNCS.PHASECHK.TRANS64 P0, [R4+URZ], R7 ;  /* 0x00000007040085a7 */ /* 0x000ea400080010ff */
[----:B--2---:R-:W-:Y:S05]  /*10f60*/  @!P0 BRA `(.L_x_160) ;  /* 0xfffffffc00f08947 */ /* 0x004fea000383ffff */
[----:B------:R-:W-:Y:S05]  /*10f70*/  BRA `(.L_x_161) ;  /* 0xffffff9800147947 */ /* 0x000fea000383ffff */
.L_x_78:
[----:B------:R-:W-:Y:S01]  /*10f80*/  UIADD3 UR8, UPT, UPT, UR7, 0x80, URZ ;  /* 0x0000008007087890 */ /* 0x000fe2000fffe0ff */
[----:B------:R-:W-:Y:S02]  /*10f90*/  MOV R6, UR4 ;  /* 0x0000000400067c02 */ /* 0x000fe40008000f00 */
[----:B------:R-:W-:-:S03]  /*10fa0*/  MOV R7, UR4 ;  /* 0x0000000400077c02 */ /* 0x000fc60008000f00 */
[----:B------:R-:W-:-:S07]  /*10fb0*/  MOV R4, UR8 ;  /* 0x0000000800047c02 */ /* 0x000fce0008000f00 */
.L_x_162:
[----:B-1----:R1:W2:Y:S02]  /*10fc0*/  SYNCS.PHASECHK.TRANS64.TRYWAIT P0, [R4+URZ], R7 ;  /* 0x00000007040075a7 */ /* 0x0022a400080011ff */
[----:B--2---:R-:W-:Y:S05]  /*10fd0*/  @!P0 NANOSLEEP.SYNCS 0x989680 ;  /* 0x009896800000895d */ /* 0x004fea0003900000 */
[----:B------:R-:W2:Y:S02]  /*10fe0*/  @!P0 SYNCS.PHASECHK.TRANS64 P0, [R4+URZ], R7 ;  /* 0x00000007040085a7 */ /* 0x000ea400080010ff */
[----:B--2---:R-:W-:Y:S05]  /*10ff0*/  @!P0 BRA `(.L_x_162) ;  /* 0xfffffffc00f08947 */ /* 0x004fea000383ffff */
[----:B------:R-:W-:Y:S05]  /*11000*/  BRA `(.L_x_163) ;  /* 0xffffff9c00987947 */ /* 0x000fea000383ffff */
.L_x_79:
[----:B------:R-:W-:Y:S01]  /*11010*/  UIADD3 UR6, UPT, UPT, UR7, 0xf0, URZ ;  /* 0x000000f007067890 */ /* 0x000fe2000fffe0ff */
[----:B------:R-:W-:Y:S02]  /*11020*/  MOV R6, UR4 ;  /* 0x0000000400067c02 */ /* 0x000fe40008000f00 */
[----:B------:R-:W-:-:S03]  /*11030*/  MOV R7, UR4 ;  /* 0x0000000400077c02 */ /* 0x000fc60008000f00 */
[----:B------:R-:W-:-:S07]  /*11040*/  MOV R4, UR6 ;  /* 0x0000000600047c02 */ /* 0x000fce0008000f00 */
.L_x_164:
[----:B-1----:R1:W2:Y:S02]  /*11050*/  SYNCS.PHASECHK.TRANS64.TRYWAIT P0, [R4+URZ], R7 ;  /* 0x00000007040075a7 */ /* 0x0022a400080011ff */
[----:B--2---:R-:W-:Y:S05]  /*11060*/  @!P0 NANOSLEEP.SYNCS 0x989680 ;  /* 0x009896800000895d */ /* 0x004fea0003900000 */
[----:B------:R-:W2:Y:S02]  /*11070*/  @!P0 SYNCS.PHASECHK.TRANS64 P0, [R4+URZ], R7 ;  /* 0x00000007040085a7 */ /* 0x000ea400080010ff */
[----:B--2---:R-:W-:Y:S05]  /*11080*/  @!P0 BRA `(.L_x_164) ;  /* 0xfffffffc00f08947 */ /* 0x004fea000383ffff */
[----:B------:R-:W-:Y:S05]  /*11090*/  BRA `(.L_x_165) ;  /* 0xffffffb800207947 */ /* 0x000fea000383ffff */
.L_x_81:
[----:B------:R-:W-:Y:S01]  /*110a0*/  UIADD3 UR4, UPT, UPT, UR4, 0xf0, URZ ;  /* 0x000000f004047890 */ /* 0x000fe2000fffe0ff */
[----:B-1--45:R-:W-:Y:S02]  /*110b0*/  MOV R4, UR9 ;  /* 0x0000000900047c02 */ /* 0x032fe40008000f00 */
[----:B--2---:R-:W-:-:S03]  /*110c0*/  MOV R5, UR9 ;  /* 0x0000000900057c02 */ /* 0x004fc60008000f00 */
[----:B------:R-:W-:-:S07]  /*110d0*/  MOV R2, UR4 ;  /* 0x0000000400027c02 */ /* 0x000fce0008000f00 */
.L_x_166:
[----:B-1----:R1:W2:Y:S02]  /*110e0*/  SYNCS.PHASECHK.TRANS64.TRYWAIT P0, [R2+URZ], R5 ;  /* 0x00000005020075a7 */ /* 0x0022a400080011ff */
[----:B--2---:R-:W-:Y:S05]  /*110f0*/  @!P0 NANOSLEEP.SYNCS 0x989680 ;  /* 0x009896800000895d */ /* 0x004fea0003900000 */
[----:B------:R-:W2:Y:S02]  /*11100*/  @!P0 SYNCS.PHASECHK.TRANS64 P0, [R2+URZ], R5 ;  /* 0x00000005020085a7 */ /* 0x000ea400080010ff */
[----:B--2---:R-:W-:Y:S05]  /*11110*/  @!P0 BRA `(.L_x_166) ;  /* 0xfffffffc00f08947 */ /* 0x004fea000383ffff */
[----:B------:R-:W-:Y:S05]  /*11120*/  BRA `(.L_x_167) ;  /* 0xffffffbc00787947 */ /* 0x000fea000383ffff */
.L_x_91:
[----:B------:R-:W-:-:S07]  /*11130*/  MOV R4, UR7 ;  /* 0x0000000700047c02 */ /* 0x000fce0008000f00 */
.L_x_168:
[----:B-1----:R1:W2:Y:S02]  /*11140*/  SYNCS.PHASECHK.TRANS64.TRYWAIT P0, [R4+URZ+0xc0], RZ ;  /* 0x0000c0ff040075a7 */ /* 0x0022a400080011ff */
[----:B--2---:R-:W-:Y:S05]  /*11150*/  @!P0 NANOSLEEP.SYNCS 0x989680 ;  /* 0x009896800000895d */ /* 0x004fea0003900000 */
[----:B------:R-:W2:Y:S02]  /*11160*/  @!P0 SYNCS.PHASECHK.TRANS64 P0, [R4+URZ+0xc0], RZ ;  /* 0x0000c0ff040085a7 */ /* 0x000ea400080010ff */
[----:B--2---:R-:W-:Y:S05]  /*11170*/  @!P0 BRA `(.L_x_168) ;  /* 0xfffffffc00f08947 */ /* 0x004fea000383ffff */
[----:B------:R-:W-:Y:S05]  /*11180*/  BRA `(.L_x_169) ;  /* 0xffffffd000d07947 */ /* 0x000fea000383ffff */
.L_x_92:
[----:B------:R-:W-:Y:S01]  /*11190*/  HFMA2 R6, -RZ, RZ, -0.0 , 0 ;  /* 0x80000000ff067431 */ /* 0x000fe200000001ff */
[----:B-1----:R-:W-:Y:S02]  /*111a0*/  MOV R4, UR7 ;  /* 0x0000000700047c02 */ /* 0x002fe40008000f00 */
[----:B------:R-:W-:-:S07]  /*111b0*/  MOV R7, 0x80000000 ;  /* 0x8000000000077802 */ /* 0x000fce0000000f00 */
.L_x_170:
[----:B-1----:R1:W2:Y:S02]  /*111c0*/  SYNCS.PHASECHK.TRANS64.TRYWAIT P0, [R4+URZ+0x110], R7 ;  /* 0x00011007040075a7 */ /* 0x0022a400080011ff */
[----:B--2---:R-:W-:Y:S05]  /*111d0*/  @!P0 NANOSLEEP.SYNCS 0x989680 ;  /* 0x009896800000895d */ /* 0x004fea0003900000 */
[----:B------:R-:W2:Y:S02]  /*111e0*/  @!P0 SYNCS.PHASECHK.TRANS64 P0, [R4+URZ+0x110], R7 ;  /* 0x00011007040085a7 */ /* 0x000ea400080010ff */
[----:B--2---:R-:W-:Y:S05]  /*111f0*/  @!P0 BRA `(.L_x_170) ;  /* 0xfffffffc00f08947 */ /* 0x004fea000383ffff */
[----:B------:R-:W-:Y:S05]  /*11200*/  BRA `(.L_x_171) ;  /* 0xffffffd000c07947 */ /* 0x000fea000383ffff */
.L_x_93:
[----:B------:R-:W-:-:S07]  /*11210*/  MOV R4, UR7 ;  /* 0x0000000700047c02 */ /* 0x000fce0008000f00 */
.L_x_172:
[----:B-1----:R1:W2:Y:S02]  /*11220*/  SYNCS.PHASECHK.TRANS64.TRYWAIT P0, [R4+URZ+0xc8], RZ ;  /* 0x0000c8ff040075a7 */ /* 0x0022a400080011ff */
[----:B--2---:R-:W-:Y:S05]  /*11230*/  @!P0 NANOSLEEP.SYNCS 0x989680 ;  /* 0x009896800000895d */ /* 0x004fea0003900000 */
[----:B------:R-:W2:Y:S02]  /*11240*/  @!P0 SYNCS.PHASECHK.TRANS64 P0, [R4+URZ+0xc8], RZ ;  /* 0x0000c8ff040085a7 */ /* 0x000ea400080010ff */
[----:B--2---:R-:W-:Y:S05]  /*11250*/  @!P0 BRA `(.L_x_172) ;  /* 0xfffffffc00f08947 */ /* 0x004fea000383ffff */
[----:B------:R-:W-:Y:S05]  /*11260*/  BRA `(.L_x_173) ;  /* 0xffffffdc00607947 */ /* 0x000fea000383ffff */
.L_x_94:
[----:B------:R-:W-:Y:S01]  /*11270*/  HFMA2 R6, -RZ, RZ, -0.0 , 0 ;  /* 0x80000000ff067431 */ /* 0x000fe200000001ff */
[----:B-1----:R-:W-:Y:S02]  /*11280*/  MOV R4, UR7 ;  /* 0x0000000700047c02 */ /* 0x002fe40008000f00 */
[----:B------:R-:W-:-:S07]  /*11290*/  MOV R7, 0x80000000 ;  /* 0x8000000000077802 */ /* 0x000fce0000000f00 */
.L_x_174:
[----:B-1----:R1:W2:Y:S02]  /*112a0*/  SYNCS.PHASECHK.TRANS64.TRYWAIT P0, [R4+URZ+0x118], R7 ;  /* 0x00011807040075a7 */ /* 0x0022a400080011ff */
[----:B--2---:R-:W-:Y:S05]  /*112b0*/  @!P0 NANOSLEEP.SYNCS 0x989680 ;  /* 0x009896800000895d */ /* 0x004fea0003900000 */
[----:B------:R-:W2:Y:S02]  /*112c0*/  @!P0 SYNCS.PHASECHK.TRANS64 P0, [R4+URZ+0x118], R7 ;  /* 0x00011807040085a7 */ /* 0x000ea400080010ff */
[----:B--2---:R-:W-:Y:S05]  /*112d0*/  @!P0 BRA `(.L_x_174) ;  /* 0xfffffffc00f08947 */ /* 0x004fea000383ffff */
[----:B------:R-:W-:Y:S05]  /*112e0*/  BRA `(.L_x_175) ;  /* 0xffffffdc00507947 */ /* 0x000fea000383ffff */
.L_x_95:
[----:B--23--:R-:W-:Y:S02]  /*112f0*/  MOV R0, UR7 ;  /* 0x0000000700007c02 */ /* 0x00cfe40008000f00 */
[----:B------:R-:W-:-:S07]  /*11300*/  MOV R5, R4 ;  /* 0x0000000400057202 */ /* 0x000fce0000000f00 */
.L_x_176:
[----:B-1----:R1:W2:Y:S02]  /*11310*/  SYNCS.PHASECHK.TRANS64.TRYWAIT P0, [R0+URZ+0x118], R5 ;  /* 0x00011805000075a7 */ /* 0x0022a400080011ff */
[----:B--2---:R-:W-:Y:S05]  /*11320*/  @!P0 NANOSLEEP.SYNCS 0x989680 ;  /* 0x009896800000895d */ /* 0x004fea0003900000 */
[----:B------:R-:W2:Y:S02]  /*11330*/  @!P0 SYNCS.PHASECHK.TRANS64 P0, [R0+URZ+0x118], R5 ;  /* 0x00011805000085a7 */ /* 0x000ea400080010ff */
[----:B--2---:R-:W-:Y:S05]  /*11340*/  @!P0 BRA `(.L_x_176) ;  /* 0xfffffffc00f08947 */ /* 0x004fea000383ffff */
[----:B------:R-:W-:Y:S05]  /*11350*/  BRA `(.L_x_177) ;  /* 0xffffffe800c47947 */ /* 0x000fea000383ffff */
        .weak           $__internal_0_$__cuda_sm10x_tcgen05_guardrail_trap_col_being_dealloced_not_returned_by_alloc
        .type           $__internal_0_$__cuda_sm10x_tcgen05_guardrail_trap_col_being_dealloced_not_returned_by_alloc,@function
        .size           $__internal_0_$__cuda_sm10x_tcgen05_guardrail_trap_col_being_dealloced_not_returned_by_alloc,($__internal_1_$__cuda_sm10x_tcgen05_guardrail_trap_phase_invalid_during_alloc - $__internal_0_$__cuda_sm10x_tcgen05_guardrail_trap_col_being_dealloced_not_returned_by_alloc)
$__internal_0_$__cuda_sm10x_tcgen05_guardrail_trap_col_being_dealloced_not_returned_by_alloc:
[----:B------:R-:W-:Y:S05]  /*11360*/  BPT.TRAP 0x1 ;  /* 0x000000040000795c */ /* 0x000fea0000300000 */
[----:B------:R-:W-:-:S04]  /*11370*/  HFMA2 R5, -RZ, RZ, 0, 0 ;  /* 0x00000000ff057431 */ /* 0x000fc800000001ff */
[----:B------:R-:W-:Y:S05]  /*11380*/  RET.REL.NODEC R4 `(kernel_cutlass_kernel_flash_attncuteflash_fwd_sm100FlashAttentionForwardSm100_object_at__tensor0000o12811101213_tensor0000o12811101213_tensor0000o12810111213_tensor0000o12811101213_tensor_0) ;  /* 0xfffffeec041c7950 */ /* 0x000fea0003c3ffff */
        .weak           $__internal_1_$__cuda_sm10x_tcgen05_guardrail_trap_phase_invalid_during_alloc
        .type           $__internal_1_$__cuda_sm10x_tcgen05_guardrail_trap_phase_invalid_during_alloc,@function
        .size           $__internal_1_$__cuda_sm10x_tcgen05_guardrail_trap_phase_invalid_during_alloc,($__internal_2_$__cuda_sm10x_tcgen05_guardrail_trap_unallocated_columns_being_dealloced - $__internal_1_$__cuda_sm10x_tcgen05_guardrail_trap_phase_invalid_during_alloc)
$__internal_1_$__cuda_sm10x_tcgen05_guardrail_trap_phase_invalid_during_alloc:
[----:B------:R-:W-:Y:S05]  /*11390*/  BPT.TRAP 0x1 ;  /* 0x000000040000795c */ /* 0x000fea0000300000 */
[----:B------:R-:W-:-:S04]  /*113a0*/  MOV R5, 0x0 ;  /* 0x0000000000057802 */ /* 0x000fc80000000f00 */
[----:B------:R-:W-:Y:S05]  /*113b0*/  RET.REL.NODEC R4 `(kernel_cutlass_kernel_flash_attncuteflash_fwd_sm100FlashAttentionForwardSm100_object_at__tensor0000o12811101213_tensor0000o12811101213_tensor0000o12810111213_tensor0000o12811101213_tensor_0) ;  /* 0xfffffeec04107950 */ /* 0x000fea0003c3ffff */
        .weak           $__internal_2_$__cuda_sm10x_tcgen05_guardrail_trap_unallocated_columns_being_dealloced
        .type           $__internal_2_$__cuda_sm10x_tcgen05_guardrail_trap_unallocated_columns_being_dealloced,@function
        .size           $__internal_2_$__cuda_sm10x_tcgen05_guardrail_trap_unallocated_columns_being_dealloced,(.L_x_181 - $__internal_2_$__cuda_sm10x_tcgen05_guardrail_trap_unallocated_columns_being_dealloced)
$__internal_2_$__cuda_sm10x_tcgen05_guardrail_trap_unallocated_columns_being_dealloced:
[----:B------:R-:W-:Y:S05]  /*113c0*/  BPT.TRAP 0x1 ;  /* 0x000000040000795c */ /* 0x000fea0000300000 */
[----:B------:R-:W-:-:S04]  /*113d0*/  HFMA2 R5, -RZ, RZ, 0, 0 ;  /* 0x00000000ff057431 */ /* 0x000fc800000001ff */
[----:B------:R-:W-:Y:S05]  /*113e0*/  RET.REL.NODEC R4 `(kernel_cutlass_kernel_flash_attncuteflash_fwd_sm100FlashAttentionForwardSm100_object_at__tensor0000o12811101213_tensor0000o12811101213_tensor0000o12810111213_tensor0000o12811101213_tensor_0) ;  /* 0xfffffeec04047950 */ /* 0x000fea0003c3ffff */
.L_x_178:
[----:B------:R-:W-:-:S00]  /*113f0*/  BRA `(.L_x_178) ;  /* 0xfffffffc00fc7947 */ /* 0x000fc0000383ffff */
[----:B------:R-:W-:-:S00]  /*11400*/  NOP ;  /* 0x0000000000007918 */ /* 0x000fc00000000000 */
[----:B------:R-:W-:-:S00]  /*11410*/  NOP ;  /* 0x0000000000007918 */ /* 0x000fc00000000000 */
[----:B------:R-:W-:-:S00]  /*11420*/  NOP ;  /* 0x0000000000007918 */ /* 0x000fc00000000000 */
[----:B------:R-:W-:-:S00]  /*11430*/  NOP ;  /* 0x0000000000007918 */ /* 0x000fc00000000000 */
[----:B------:R-:W-:-:S00]  /*11440*/  NOP ;  /* 0x0000000000007918 */ /* 0x000fc00000000000 */
[----:B------:R-:W-:-:S00]  /*11450*/  NOP ;  /* 0x0000000000007918 */ /* 0x000fc00000000000 */
[----:B------:R-:W-:-:S00]  /*11460*/  NOP ;  /* 0x0000000000007918 */ /* 0x000fc00000000000 */
[----:B------:R-:W-:-:S00]  /*11470*/  NOP ;  /* 0x0000000000007918 */ /* 0x000fc00000000000 */
.L_x_181:


//--------------------- .nv.shared.kernel_cutlass_kernel_flash_attncuteflash_fwd_sm100FlashAttentionForwardSm100_object_at__tensor0000o12811101213_tensor0000o12811101213_tensor0000o12810111213_tensor0000o12811101213_tensor_0 --------------------------
	.section	.nv.shared.kernel_cutlass_kernel_flash_attncuteflash_fwd_sm100FlashAttentionForwardSm100_object_at__tensor0000o12811101213_tensor0000o12811101213_tensor0000o12810111213_tensor0000o12811101213_tensor_0,"aw",@nobits
	.sectionflags	@""
	.align	1024
	.zero		1024


//--------------------- .nv.shared.reserved.0     --------------------------
	.section	.nv.shared.reserved.0,"aw",@nobits
	.align	8
	.weak		__nv_reservedSMEM_offset_0_alias
	.size		__nv_reservedSMEM_offset_0_alias, 0, 64
	.other		__nv_reservedSMEM_offset_0_alias,@"STO_CUDA_RESERVED_SHARED STV_DEFAULT"
__nv_reservedSMEM_offset_0_alias:
	.zero		0
.nv.shared.reserved.0:
	.zero		64
	.weak		__nv_reservedSMEM_allocation_phase
	.type		__nv_reservedSMEM_allocation_phase,@object
	.size		__nv_reservedSMEM_allocation_phase,(.L_0 - __nv_reservedSMEM_allocation_phase)
__nv_reservedSMEM_allocation_phase:
	.zero		1
.L_0:
	.zero		7
	.weak		__nv_reservedSMEM_devtool_atexit_pc
	.type		__nv_reservedSMEM_devtool_atexit_pc,@object
	.size		__nv_reservedSMEM_devtool_atexit_pc,(__nv_reservedSMEM_allocation_mask - __nv_reservedSMEM_devtool_atexit_pc)
__nv_reservedSMEM_devtool_atexit_pc:
	.zero		8
	.weak		__nv_reservedSMEM_allocation_mask
	.type		__nv_reservedSMEM_allocation_mask,@object
	.size		__nv_reservedSMEM_allocation_mask,(.L_2 - __nv_reservedSMEM_allocation_mask)
__nv_reservedSMEM_allocation_mask:
	.zero		4
.L_2:
	.zero		4
	.weak		__nv_reservedSMEM_tmem_allocation_pipeline_mbarrier
	.type		__nv_reservedSMEM_tmem_allocation_pipeline_mbarrier,@object
	.size		__nv_reservedSMEM_tmem_allocation_pipeline_mbarrier,(__nv_reservedSMEM_tmem_allocation_pipeline_mbarrier_parity - __nv_reservedSMEM_tmem_allocation_pipeline_mbarrier)
__nv_reservedSMEM_tmem_allocation_pipeline_mbarrier:
	.zero		8
	.weak		__nv_reservedSMEM_tmem_allocation_pipeline_mbarrier_parity
	.type		__nv_reservedSMEM_tmem_allocation_pipeline_mbarrier_parity,@object
	.size		__nv_reservedSMEM_tmem_allocation_pipeline_mbarrier_parity,(.L_4 - __nv_reservedSMEM_tmem_allocation_pipeline_mbarrier_parity)
__nv_reservedSMEM_tmem_allocation_pipeline_mbarrier_parity:
	.zero		4
.L_4:


//--------------------- .nv.constant0.kernel_cutlass_kernel_flash_attncuteflash_fwd_sm100FlashAttentionForwardSm100_object_at__tensor0000o12811101213_tensor0000o12811101213_tensor0000o12810111213_tensor0000o12811101213_tensor_0 --------------------------
	.section	.nv.constant0.kernel_cutlass_kernel_flash_attncuteflash_fwd_sm100FlashAttentionForwardSm100_object_at__tensor0000o12811101213_tensor0000o12811101213_tensor0000o12810111213_tensor0000o12811101213_tensor_0,"a",@progbits
	.sectionflags	@""
	.align	4
.nv.constant0.kernel_cutlass_kernel_flash_attncuteflash_fwd_sm100FlashAttentionForwardSm100_object_at__tensor0000o12811101213_tensor0000o12811101213_tensor0000o12810111213_tensor0000o12811101213_tensor_0:
	.zero		1640


//--------------------- SYMBOLS --------------------------

	.type		.nv.reservedSmem.offset0,@object
	.size		.nv.reservedSmem.offset0,0x4
	.type		.nv.reservedSmem.cap,@object
	.size		.nv.reservedSmem.cap,0x4
